def matmul_kernel(
    a_ptr,
    b_ptr,
    c_ptr,
    M,
    N,
    K,
    stride_am,
    stride_ak,
    stride_bk,
    stride_bn,
    stride_cm,
    stride_cn,
    BLOCK_M: tl.constexpr,
    BLOCK_N: tl.constexpr,
    BLOCK_K: tl.constexpr,
    GROUP_M: tl.constexpr,
):
    pid = tl.program_id(axis=0)
    num_pid_m = tl.cdiv(M, BLOCK_M)
    num_pid_n = tl.cdiv(N, BLOCK_N)
    num_pid_in_group = GROUP_M * num_pid_n
    group_id = pid // num_pid_in_group
    first_pid_m = group_id * GROUP_M
    group_size_m = min(num_pid_m - first_pid_m, GROUP_M)
    pid_m = first_pid_m + ((pid % num_pid_in_group) % group_size_m)
    pid_n = (pid % num_pid_in_group) // group_size_m

    offs_am = (pid_m * BLOCK_M + tl.arange(0, BLOCK_M)) % M
    offs_bn = (pid_n * BLOCK_N + tl.arange(0, BLOCK_N)) % N
    offs_k = tl.arange(0, BLOCK_K)
    a_ptrs = a_ptr + offs_am[:, None] * stride_am + offs_k[None, :] * stride_ak
    b_ptrs = b_ptr + offs_k[:, None] * stride_bk + offs_bn[None, :] * stride_bn

    acc = tl.zeros((BLOCK_M, BLOCK_N), dtype=tl.float32)
    for kk in range(0, tl.cdiv(K, BLOCK_K)):
        a = tl.load(a_ptrs, mask=offs_k[None, :] < K - kk * BLOCK_K, other=0.0)
        b = tl.load(b_ptrs, mask=offs_k[:, None] < K - kk * BLOCK_K, other=0.0)
        acc = tl.dot(a, b, acc)
        a_ptrs += BLOCK_K * stride_ak
        b_ptrs += BLOCK_K * stride_bk

    c = acc.to(c_ptr.dtype.element_ty)
    offs_cm = pid_m * BLOCK_M + tl.arange(0, BLOCK_M)
    offs_cn = pid_n * BLOCK_N + tl.arange(0, BLOCK_N)
    c_ptrs = c_ptr + offs_cm[:, None] * stride_cm + offs_cn[None, :] * stride_cn
    mask = (offs_cm[:, None] < M) & (offs_cn[None, :] < N)
    tl.store(c_ptrs, c, mask=mask)

# config = {"BLOCK_K": 128, "BLOCK_M": 256, "BLOCK_N": 128, "GROUP_M": 1, "arch": "sm_80", "dtype": "fp16", "num_ctas": 1, "num_stages": 3, "num_warps": 4}
# arch = sm_80


// ===== COMPILED SASS (sm_80) =====

	.target	sm_80

	.elftype	@"ET_EXEC"


//--------------------- .note.nv.tkinfo           --------------------------
	.section	.note.nv.tkinfo,"",@"SHT_NOTE"
	.sectionflags	@"SHF_NOTE_NV_TKINFO"
	.tkinfo
        /*0018*/ 	.word	0x00000002
        /*0030*/ 	.string	""
        /*0030*/ 	.string	"ptxas"
        /*0030*/ 	.string	"Cuda compilation tools, release 13.0, V13.0.88"
        /*0030*/ 	.string	"Build cuda_13.0.r13.0/compiler.36424714_0"
        /*0030*/ 	.string	"-v  -suppress-debug-info  -lineinfo  -arch sm_80 "



//--------------------- .note.nv.cuinfo           --------------------------
	.section	.note.nv.cuinfo,"",@"SHT_NOTE"
	.sectionflags	@"SHF_NOTE_NV_CUINFO"
        /*0018*/ 	.short	0x0002
        /*001a*/ 	.short	0x0050
        /*001c*/ 	.short	0x0082
	.zero		2


//--------------------- .nv.info                  --------------------------
	.section	.nv.info,"",@"SHT_CUDA_INFO"
	.align	4


	//----- nvinfo : EIATTR_REGCOUNT
	.align		4
        /*0000*/ 	.byte	0x04, 0x2f
        /*0002*/ 	.short	(.L_1 - .L_0)
	.align		4
.L_0:
        /*0004*/ 	.word	index@(matmul_kernel)
        /*0008*/ 	.word	0x00000020


	//----- nvinfo : EIATTR_FRAME_SIZE
	.align		4
.L_1:
        /*000c*/ 	.byte	0x04, 0x11
        /*000e*/ 	.short	(.L_3 - .L_2)
	.align		4
.L_2:
        /*0010*/ 	.word	index@(matmul_kernel)
        /*0014*/ 	.word	0x00003cb8


	//----- nvinfo : EIATTR_MIN_STACK_SIZE
	.align		4
.L_3:
        /*0018*/ 	.byte	0x04, 0x12
        /*001a*/ 	.short	(.L_5 - .L_4)
	.align		4
.L_4:
        /*001c*/ 	.word	index@(matmul_kernel)
        /*0020*/ 	.word	0x00003cb8
.L_5:


//--------------------- .nv.info.matmul_kernel    --------------------------
	.section	.nv.info.matmul_kernel,"",@"SHT_CUDA_INFO"
	.sectionflags	@""
	.align	4


	//----- nvinfo : EIATTR_CUDA_API_VERSION
	.align		4
        /*0000*/ 	.byte	0x04, 0x37
        /*0002*/ 	.short	(.L_7 - .L_6)
.L_6:
        /*0004*/ 	.word	0x00000082


	//----- nvinfo : EIATTR_SW2861232_WAR
	.align		4
.L_7:
        /*0008*/ 	.byte	0x01, 0x35
	.zero		2


	//----- nvinfo : EIATTR_PARAM_CBANK
	.align		4
        /*000c*/ 	.byte	0x04, 0x0a
        /*000e*/ 	.short	(.L_9 - .L_8)
	.align		4
.L_8:
        /*0010*/ 	.word	index@(.nv.constant0.matmul_kernel)
        /*0014*/ 	.short	0x0160
        /*0016*/ 	.short	0x0050


	//----- nvinfo : EIATTR_CBANK_PARAM_SIZE
	.align		4
.L_9:
        /*0018*/ 	.byte	0x03, 0x19
        /*001a*/ 	.short	0x0050


	//----- nvinfo : EIATTR_KPARAM_INFO
	.align		4
        /*001c*/ 	.byte	0x04, 0x17
        /*001e*/ 	.short	(.L_11 - .L_10)
.L_10:
        /*0020*/ 	.word	0x00000000
        /*0024*/ 	.short	0x000d
        /*0026*/ 	.short	0x0048
        /*0028*/ 	.byte	0x00, 0xf4, 0x21, 0x00


	//----- nvinfo : EIATTR_KPARAM_INFO
	.align		4
.L_11:
        /*002c*/ 	.byte	0x04, 0x17
        /*002e*/ 	.short	(.L_13 - .L_12)
.L_12:
        /*0030*/ 	.word	0x00000000
        /*0034*/ 	.short	0x000c
        /*0036*/ 	.short	0x0040
        /*0038*/ 	.byte	0x00, 0xf4, 0x21, 0x00


	//----- nvinfo : EIATTR_KPARAM_INFO
	.align		4
.L_13:
        /*003c*/ 	.byte	0x04, 0x17
        /*003e*/ 	.short	(.L_15 - .L_14)
.L_14:
        /*0040*/ 	.word	0x00000000
        /*0044*/ 	.short	0x000b
        /*0046*/ 	.short	0x0038
        /*0048*/ 	.byte	0x00, 0xf0, 0x11, 0x00


	//----- nvinfo : EIATTR_KPARAM_INFO
	.align		4
.L_15:
        /*004c*/ 	.byte	0x04, 0x17
        /*004e*/ 	.short	(.L_17 - .L_16)
.L_16:
        /*0050*/ 	.word	0x00000000
        /*0054*/ 	.short	0x000a
        /*0056*/ 	.short	0x0034
        /*0058*/ 	.byte	0x00, 0xf0, 0x11, 0x00


	//----- nvinfo : EIATTR_KPARAM_INFO
	.align		4
.L_17:
        /*005c*/ 	.byte	0x04, 0x17
        /*005e*/ 	.short	(.L_19 - .L_18)
.L_18:
        /*0060*/ 	.word	0x00000000
        /*0064*/ 	.short	0x0009
        /*0066*/ 	.short	0x0030
        /*0068*/ 	.byte	0x00, 0xf0, 0x11, 0x00


	//----- nvinfo : EIATTR_KPARAM_INFO
	.align		4
.L_19:
        /*006c*/ 	.byte	0x04, 0x17
        /*006e*/ 	.short	(.L_21 - .L_20)
.L_20:
        /*0070*/ 	.word	0x00000000
        /*0074*/ 	.short	0x0008
        /*0076*/ 	.short	0x002c
        /*0078*/ 	.byte	0x00, 0xf0, 0x11, 0x00


	//----- nvinfo : EIATTR_KPARAM_INFO
	.align		4
.L_21:
        /*007c*/ 	.byte	0x04, 0x17
        /*007e*/ 	.short	(.L_23 - .L_22)
.L_22:
        /*0080*/ 	.word	0x00000000
        /*0084*/ 	.short	0x0007
        /*0086*/ 	.short	0x0028
        /*0088*/ 	.byte	0x00, 0xf0, 0x11, 0x00


	//----- nvinfo : EIATTR_KPARAM_INFO
	.align		4
.L_23:
        /*008c*/ 	.byte	0x04, 0x17
        /*008e*/ 	.short	(.L_25 - .L_24)
.L_24:
        /*0090*/ 	.word	0x00000000
        /*0094*/ 	.short	0x0006
        /*0096*/ 	.short	0x0024
        /*0098*/ 	.byte	0x00, 0xf0, 0x11, 0x00


	//----- nvinfo : EIATTR_KPARAM_INFO
	.align		4
.L_25:
        /*009c*/ 	.byte	0x04, 0x17
        /*009e*/ 	.short	(.L_27 - .L_26)
.L_26:
        /*00a0*/ 	.word	0x00000000
        /*00a4*/ 	.short	0x0005
        /*00a6*/ 	.short	0x0020
        /*00a8*/ 	.byte	0x00, 0xf0, 0x11, 0x00


	//----- nvinfo : EIATTR_KPARAM_INFO
	.align		4
.L_27:
        /*00ac*/ 	.byte	0x04, 0x17
        /*00ae*/ 	.short	(.L_29 - .L_28)
.L_28:
        /*00b0*/ 	.word	0x00000000
        /*00b4*/ 	.short	0x0004
        /*00b6*/ 	.short	0x001c
        /*00b8*/ 	.byte	0x00, 0xf0, 0x11, 0x00


	//----- nvinfo : EIATTR_KPARAM_INFO
	.align		4
.L_29:
        /*00bc*/ 	.byte	0x04, 0x17
        /*00be*/ 	.short	(.L_31 - .L_30)
.L_30:
        /*00c0*/ 	.word	0x00000000
        /*00c4*/ 	.short	0x0003
        /*00c6*/ 	.short	0x0018
        /*00c8*/ 	.byte	0x00, 0xf0, 0x11, 0x00


	//----- nvinfo : EIATTR_KPARAM_INFO
	.align		4
.L_31:
        /*00cc*/ 	.byte	0x04, 0x17
        /*00ce*/ 	.short	(.L_33 - .L_32)
.L_32:
        /*00d0*/ 	.word	0x00000000
        /*00d4*/ 	.short	0x0002
        /*00d6*/ 	.short	0x0010
        /*00d8*/ 	.byte	0x00, 0xf4, 0x21, 0x00


	//----- nvinfo : EIATTR_KPARAM_INFO
	.align		4
.L_33:
        /*00dc*/ 	.byte	0x04, 0x17
        /*00de*/ 	.short	(.L_35 - .L_34)
.L_34:
        /*00e0*/ 	.word	0x00000000
        /*00e4*/ 	.short	0x0001
        /*00e6*/ 	.short	0x0008
        /*00e8*/ 	.byte	0x00, 0xf4, 0x21, 0x00


	//----- nvinfo : EIATTR_KPARAM_INFO
	.align		4
.L_35:
        /*00ec*/ 	.byte	0x04, 0x17
        /*00ee*/ 	.short	(.L_37 - .L_36)
.L_36:
        /*00f0*/ 	.word	0x00000000
        /*00f4*/ 	.short	0x0000
        /*00f6*/ 	.short	0x0000
        /*00f8*/ 	.byte	0x00, 0xf4, 0x21, 0x00


	//----- nvinfo : EIATTR_MAXREG_COUNT
	.align		4
.L_37:
        /*00fc*/ 	.byte	0x03, 0x1b
        /*00fe*/ 	.short	0x00ff


	//----- nvinfo : EIATTR_NUM_BARRIERS
	.align		4
        /*0100*/ 	.byte	0x02, 0x4c
        /*0102*/ 	.byte	0x01
	.zero		1


	//----- nvinfo : EIATTR_ANNOTATIONS
	.align		4
        /*0104*/ 	.byte	0x04, 0x55
        /*0106*/ 	.short	(.L_39 - .L_38)


	//   ....[0]....
.L_38:
        /*0108*/ 	.word	0x00000001
        /*010c*/ 	.byte	0xc0, 0x04, 0x00, 0x00, 0x01, 0x00, 0x00, 0x00, 0x20, 0x05, 0x00, 0x00, 0x01, 0x00, 0x00, 0x00
        /* <DEDUP_REMOVED lines=2414> */
        /*97fc*/ 	.byte	0x50, 0x55, 0x02, 0x00, 0x01, 0x00, 0x00, 0x00, 0xa0, 0x55, 0x02, 0x00


	//----- nvinfo : EIATTR_MERCURY_ISA_VERSION
	.align		4
.L_39:
        /*9808*/ 	.byte	0x03, 0x5f
        /*980a*/ 	.short	0x0000


	//----- nvinfo : EIATTR_EXIT_INSTR_OFFSETS
	.align		4
        /*980c*/ 	.byte	0x04, 0x1c
        /*980e*/ 	.short	(.L_41 - .L_40)


	//   ....[0]....
.L_40:
        /*9810*/ 	.word	0x00056410


	//   ....[1]....
        /*9814*/ 	.word	0x00056440


	//----- nvinfo : EIATTR_REQNTID
	.align		4
.L_41:
        /*9818*/ 	.byte	0x04, 0x10
        /*981a*/ 	.short	(.L_43 - .L_42)
.L_42:
        /*981c*/ 	.word	0x00000080
        /*9820*/ 	.word	0x00000001
        /*9824*/ 	.word	0x00000001
.L_43:


//--------------------- .nv.callgraph             --------------------------
	.section	.nv.callgraph,"",@"SHT_CUDA_CALLGRAPH"
	.align	4
	.sectionentsize	8
	.align		4
        /*0000*/ 	.word	0x00000000
	.align		4
        /*0004*/ 	.word	0xffffffff
	.align		4
        /*0008*/ 	.word	0x00000000
	.align		4
        /*000c*/ 	.word	0xfffffffe
	.align		4
        /*0010*/ 	.word	0x00000000
	.align		4
        /*0014*/ 	.word	0xfffffffd
	.align		4
        /*0018*/ 	.word	0x00000000
	.align		4
        /*001c*/ 	.word	0xfffffffc


//--------------------- .nv.rel.action            --------------------------
	.section	.nv.rel.action,"",@"SHT_CUDA_RELOCINFO"
	.align	8
	.sectionentsize	8
        /*0000*/ 	.byte	0x73, 0x00, 0x00, 0x00, 0x00, 0x00, 0x00, 0x00, 0x00, 0x00, 0x00, 0x11, 0x25, 0x00, 0x05, 0x36


//--------------------- .nv.constant0.matmul_kernel --------------------------
	.section	.nv.constant0.matmul_kernel,"a",@progbits
	.sectionflags	@""
	.align	4
.nv.constant0.matmul_kernel:
	.zero		432


//--------------------- .text.matmul_kernel       --------------------------
	.section	.text.matmul_kernel,"ax",@progbits
	.sectioninfo	@"SHI_REGISTERS=32"
	.align	128
        .global         matmul_kernel
        .type           matmul_kernel,@function
        .size           matmul_kernel,(.L_x_5 - matmul_kernel)
        .other          matmul_kernel,@"STO_CUDA_ENTRY STV_DEFAULT"
matmul_kernel:
.text.matmul_kernel:
[----:B------:R-:W-:-:S04]  /*0000*/  IMAD.MOV.U32 R1, RZ, RZ, c[0x0][0x28] ;  /* 0x00000a00ff017624 */ /* 0x000fc800078e00ff */
[----:B------:R-:W-:Y:S01]  /*0010*/  IMAD.MOV.U32 R0, RZ, RZ, c[0x0][0x17c] ;  /* 0x00005f00ff007624 */ /* 0x000fe200078e00ff */
[----:B------:R-:W-:Y:S01]  /*0020*/  IADD3 R1, R1, -0x3cb8, RZ ;  /* 0xffffc34801017810 */ /* 0x000fe20007ffe0ff */
[----:B------:R-:W0:Y:S01]  /*0030*/  S2R R12, SR_TID.X ;  /* 0x00000000000c7919 */ /* 0x000e220000002100 */
[----:B------:R-:W-:Y:S02]  /*0040*/  ULDC.64 UR6, c[0x0][0x118] ;  /* 0x0000460000067ab9 */ /* 0x000fe40000000a00 */
[----:B------:R-:W-:-:S04]  /*0050*/  IADD3 R0, R0, 0x7f, RZ ;  /* 0x0000007f00007810 */ /* 0x000fc80007ffe0ff */
[----:B------:R-:W-:-:S04]  /*0060*/  SHF.R.S32.HI R3, RZ, 0x1f, R0 ;  /* 0x0000001fff037819 */ /* 0x000fc80000011400 */
[----:B------:R-:W-:Y:S02]  /*0070*/  LEA.HI R0, R3, R0, RZ, 0x7 ;  /* 0x0000000003007211 */ /* 0x000fe400078f38ff */
[----:B------:R-:W1:Y:S02]  /*0080*/  S2R R3, SR_CTAID.X ;  /* 0x0000000000037919 */ /* 0x000e640000002500 */
[----:B------:R-:W-:-:S04]  /*0090*/  SHF.R.S32.HI R0, RZ, 0x7, R0 ;  /* 0x00000007ff007819 */ /* 0x000fc80000011400 */
[-C--:B------:R-:W-:Y:S02]  /*00a0*/  IABS R7, R0.reuse ;  /* 0x0000000000077213 */ /* 0x080fe40000000000 */
[----:B------:R-:W-:Y:S02]  /*00b0*/  IABS R10, R0 ;  /* 0x00000000000a7213 */ /* 0x000fe40000000000 */
[----:B------:R-:W2:Y:S01]  /*00c0*/  I2F.RP R2, R7 ;  /* 0x0000000700027306 */ /* 0x000ea20000209400 */
[----:B0-----:R-:W-:Y:S02]  /*00d0*/  LOP3.LUT R14, R12, 0x7f, RZ, 0xc0, !PT ;  /* 0x0000007f0c0e7812 */ /* 0x001fe400078ec0ff */
[----:B-1----:R-:W-:-:S05]  /*00e0*/  IABS R8, R3 ;  /* 0x0000000300087213 */ /* 0x002fca0000000000 */
[----:B--2---:R-:W0:Y:S02]  /*00f0*/  MUFU.RCP R2, R2 ;  /* 0x0000000200027308 */ /* 0x004e240000001000 */
[----:B0-----:R-:W-:-:S06]  /*0100*/  IADD3 R4, R2, 0xffffffe, RZ ;  /* 0x0ffffffe02047810 */ /* 0x001fcc0007ffe0ff */
[----:B------:R0:W1:Y:S02]  /*0110*/  F2I.FTZ.U32.TRUNC.NTZ R5, R4 ;  /* 0x0000000400057305 */ /* 0x000064000021f000 */
[----:B0-----:R-:W-:Y:S02]  /*0120*/  IMAD.MOV.U32 R4, RZ, RZ, RZ ;  /* 0x000000ffff047224 */ /* 0x001fe400078e00ff */
[----:B-1----:R-:W-:-:S04]  /*0130*/  IMAD.MOV R6, RZ, RZ, -R5 ;  /* 0x000000ffff067224 */ /* 0x002fc800078e0a05 */
[----:B------:R-:W-:Y:S02]  /*0140*/  IMAD R9, R6, R7, RZ ;  /* 0x0000000706097224 */ /* 0x000fe400078e02ff */
[----:B------:R-:W-:Y:S02]  /*0150*/  IMAD.MOV.U32 R6, RZ, RZ, R8 ;  /* 0x000000ffff067224 */ /* 0x000fe400078e0008 */
[----:B------:R-:W-:-:S04]  /*0160*/  IMAD.HI.U32 R5, R5, R9, R4 ;  /* 0x0000000905057227 */ /* 0x000fc800078e0004 */
[----:B------:R-:W-:Y:S02]  /*0170*/  IMAD.MOV R9, RZ, RZ, -R10 ;  /* 0x000000ffff097224 */ /* 0x000fe400078e0a0a */
[----:B------:R-:W-:-:S04]  /*0180*/  IMAD.HI.U32 R2, R5, R6, RZ ;  /* 0x0000000605027227 */ /* 0x000fc800078e00ff */
[----:B------:R-:W-:-:S05]  /*0190*/  IMAD R4, R2, R9, R6 ;  /* 0x0000000902047224 */ /* 0x000fca00078e0206 */
[----:B------:R-:W-:-:S13]  /*01a0*/  ISETP.GT.U32.AND P1, PT, R7, R4, PT ;  /* 0x000000040700720c */ /* 0x000fda0003f24070 */
[----:B------:R-:W-:Y:S01]  /*01b0*/  @!P1 IMAD.IADD R4, R4, 0x1, -R7 ;  /* 0x0000000104049824 */ /* 0x000fe200078e0a07 */
[----:B------:R-:W-:Y:S02]  /*01c0*/  @!P1 IADD3 R2, R2, 0x1, RZ ;  /* 0x0000000102029810 */ /* 0x000fe40007ffe0ff */
[----:B------:R-:W-:Y:S02]  /*01d0*/  ISETP.NE.AND P1, PT, R0, RZ, PT ;  /* 0x000000ff0000720c */ /* 0x000fe40003f25270 */
[----:B------:R-:W-:Y:S02]  /*01e0*/  ISETP.GE.U32.AND P0, PT, R4, R7, PT ;  /* 0x000000070400720c */ /* 0x000fe40003f06070 */
[----:B------:R-:W-:-:S04]  /*01f0*/  LOP3.LUT R4, R3, R0, RZ, 0x3c, !PT ;  /* 0x0000000003047212 */ /* 0x000fc800078e3cff */
[----:B------:R-:W-:Y:S01]  /*0200*/  ISETP.GE.AND P2, PT, R4, RZ, PT ;  /* 0x000000ff0400720c */ /* 0x000fe20003f46270 */
[----:B------:R-:W-:-:S05]  /*0210*/  IMAD.MOV.U32 R4, RZ, RZ, c[0x0][0x178] ;  /* 0x00005e00ff047624 */ /* 0x000fca00078e00ff */
[----:B------:R-:W-:Y:S02]  /*0220*/  IADD3 R4, R4, 0xff, RZ ;  /* 0x000000ff04047810 */ /* 0x000fe40007ffe0ff */
[----:B------:R-:W-:Y:S02]  /*0230*/  @P0 IADD3 R2, R2, 0x1, RZ ;  /* 0x0000000102020810 */ /* 0x000fe40007ffe0ff */
[----:B------:R-:W-:-:S03]  /*0240*/  SHF.R.S32.HI R5, RZ, 0x1f, R4 ;  /* 0x0000001fff057819 */ /* 0x000fc60000011404 */
[----:B------:R-:W-:Y:S01]  /*0250*/  @!P2 IMAD.MOV R2, RZ, RZ, -R2 ;  /* 0x000000ffff02a224 */ /* 0x000fe200078e0a02 */
[----:B------:R-:W-:Y:S02]  /*0260*/  LEA.HI R5, R5, R4, RZ, 0x8 ;  /* 0x0000000405057211 */ /* 0x000fe400078f40ff */
[----:B------:R-:W-:-:S04]  /*0270*/  @!P1 LOP3.LUT R2, RZ, R0, RZ, 0x33, !PT ;  /* 0x00000000ff029212 */ /* 0x000fc800078e33ff */
[----:B------:R-:W-:Y:S01]  /*0280*/  LEA.HI.SX32 R5, R5, -R2, 0x18 ;  /* 0x8000000205057211 */ /* 0x000fe200078fc2ff */
[----:B------:R-:W-:-:S03]  /*0290*/  IMAD.MOV R7, RZ, RZ, -R2 ;  /* 0x000000ffff077224 */ /* 0x000fc600078e0a02 */
[----:B------:R-:W-:Y:S01]  /*02a0*/  IMNMX R8, R5, 0x1, PT ;  /* 0x0000000105087817 */ /* 0x000fe20003800200 */
[----:B------:R-:W-:-:S03]  /*02b0*/  IMAD R7, R0, R7, R3 ;  /* 0x0000000700077224 */ /* 0x000fc600078e0203 */
[-C--:B------:R-:W-:Y:S02]  /*02c0*/  IABS R9, R8.reuse ;  /* 0x0000000800097213 */ /* 0x080fe40000000000 */
[----:B------:R-:W-:Y:S02]  /*02d0*/  IABS R11, R8 ;  /* 0x00000008000b7213 */ /* 0x000fe40000000000 */
[----:B------:R-:W0:Y:S08]  /*02e0*/  I2F.RP R6, R9 ;  /* 0x0000000900067306 */ /* 0x000e300000209400 */
[----:B0-----:R-:W0:Y:S02]  /*02f0*/  MUFU.RCP R6, R6 ;  /* 0x0000000600067308 */ /* 0x001e240000001000 */
[----:B0-----:R-:W-:Y:S01]  /*0300*/  IADD3 R4, R6, 0xffffffe, RZ ;  /* 0x0ffffffe06047810 */ /* 0x001fe20007ffe0ff */
[----:B------:R-:W-:-:S05]  /*0310*/  IMAD.MOV.U32 R6, RZ, RZ, 0x7f ;  /* 0x0000007fff067424 */ /* 0x000fca00078e00ff */
[----:B------:R0:W1:Y:S01]  /*0320*/  F2I.FTZ.U32.TRUNC.NTZ R5, R4 ;  /* 0x0000000400057305 */ /* 0x000062000021f000 */
[----:B------:R-:W-:Y:S01]  /*0330*/  IADD3 R6, R6, c[0x0][0x180], RZ ;  /* 0x0000600006067a10 */ /* 0x000fe20007ffe0ff */
[----:B0-----:R-:W-:Y:S02]  /*0340*/  IMAD.MOV.U32 R4, RZ, RZ, RZ ;  /* 0x000000ffff047224 */ /* 0x001fe400078e00ff */
[----:B-1----:R-:W-:-:S04]  /*0350*/  IMAD.MOV R10, RZ, RZ, -R5 ;  /* 0x000000ffff0a7224 */ /* 0x002fc800078e0a05 */
[----:B------:R-:W-:Y:S01]  /*0360*/  IMAD.MOV.U32 R0, RZ, RZ, R10 ;  /* 0x000000ffff007224 */ /* 0x000fe200078e000a */
[----:B------:R-:W-:-:S03]  /*0370*/  IABS R10, R7 ;  /* 0x00000007000a7213 */ /* 0x000fc60000000000 */
        /* <DEDUP_REMOVED lines=12> */
[----:B------:R-:W-:-:S07]  /*0440*/  ISETP.GE.AND P2, PT, R0, RZ, PT ;  /* 0x000000ff0000720c */ /* 0x000fce0003f46270 */
[----:B------:R-:W-:Y:S02]  /*0450*/  @P0 IADD3 R5, R5, 0x1, RZ ;  /* 0x0000000105050810 */ /* 0x000fe40007ffe0ff */
[----:B------:R-:W-:-:S04]  /*0460*/  ISETP.GT.AND P0, PT, R6, 0x7f, PT ;  /* 0x0000007f0600780c */ /* 0x000fc80003f04270 */
[----:B------:R-:W-:Y:S01]  /*0470*/  @!P2 IMAD.MOV R5, RZ, RZ, -R5 ;  /* 0x000000ffff05a224 */ /* 0x000fe200078e0a05 */
[----:B------:R-:W-:-:S05]  /*0480*/  @!P1 LOP3.LUT R5, RZ, R8, RZ, 0x33, !PT ;  /* 0x00000008ff059212 */ /* 0x000fca00078e33ff */
[----:B------:R-:W-:Y:S02]  /*0490*/  IMAD.MOV R3, RZ, RZ, -R5 ;  /* 0x000000ffff037224 */ /* 0x000fe400078e0a05 */
[----:B------:R-:W-:Y:S02]  /*04a0*/  IMAD.SHL.U32 R13, R5, 0x80, RZ ;  /* 0x00000080050d7824 */ /* 0x000fe400078e00ff */
[----:B------:R-:W-:-:S03]  /*04b0*/  IMAD R3, R8, R3, R7 ;  /* 0x0000000308037224 */ /* 0x000fc600078e0207 */
[----:B------:R-:W-:Y:S01]  /*04c0*/  STL [R1+0x7c0], R13 ;  /* 0x0007c00d01007387 */ /* 0x000fe20000100800 */
[----:B------:R-:W-:Y:S01]  /*04d0*/  IMAD.IADD R0, R2, 0x1, R3 ;  /* 0x0000000102007824 */ /* 0x000fe200078e0203 */
[C---:B------:R-:W-:Y:S02]  /*04e0*/  IADD3 R3, R13.reuse, 0x1, RZ ;  /* 0x000000010d037810 */ /* 0x040fe40007ffe0ff */
[C---:B------:R-:W-:Y:S01]  /*04f0*/  IADD3 R2, R13.reuse, 0x2, RZ ;  /* 0x000000020d027810 */ /* 0x040fe20007ffe0ff */
[----:B------:R-:W-:Y:S01]  /*0500*/  IMAD R0, R0, 0x100, R14 ;  /* 0x0000010000007824 */ /* 0x000fe200078e020e */
[C---:B------:R-:W-:Y:S01]  /*0510*/  IADD3 R4, R13.reuse, 0x3, RZ ;  /* 0x000000030d047810 */ /* 0x040fe20007ffe0ff */
[----:B------:R0:W-:Y:S01]  /*0520*/  STL [R1+0x13fc], R3 ;  /* 0x0013fc0301007387 */ /* 0x0001e20000100800 */
[C---:B------:R-:W-:Y:S02]  /*0530*/  IADD3 R28, R13.reuse, 0x1b, RZ ;  /* 0x0000001b0d1c7810 */ /* 0x040fe40007ffe0ff */
[C---:B------:R-:W-:Y:S01]  /*0540*/  IADD3 R5, R13.reuse, 0x77, RZ ;  /* 0x000000770d057810 */ /* 0x040fe20007ffe0ff */
[----:B------:R1:W-:Y:S01]  /*0550*/  STL [R1+0x13f8], R2 ;  /* 0x0013f80201007387 */ /* 0x0003e20000100800 */
[----:B------:R-:W-:-:S03]  /*0560*/  IADD3 R29, R13, 0x7f, RZ ;  /* 0x0000007f0d1d7810 */ /* 0x000fc60007ffe0ff */
[----:B------:R2:W-:Y:S01]  /*0570*/  STL [R1+0x13f4], R4 ;  /* 0x0013f40401007387 */ /* 0x0005e20000100800 */
[C---:B0-----:R-:W-:Y:S02]  /*0580*/  IADD3 R3, R13.reuse, 0x4, RZ ;  /* 0x000000040d037810 */ /* 0x041fe40007ffe0ff */
[----:B-1----:R-:W-:-:S03]  /*0590*/  IADD3 R2, R13, 0x5, RZ ;  /* 0x000000050d027810 */ /* 0x002fc60007ffe0ff */
[----:B------:R0:W-:Y:S01]  /*05a0*/  STL [R1+0x13f0], R3 ;  /* 0x0013f00301007387 */ /* 0x0001e20000100800 */
[----:B--2---:R-:W-:-:S03]  /*05b0*/  IADD3 R4, R13, 0x6, RZ ;  /* 0x000000060d047810 */ /* 0x004fc60007ffe0ff */
[----:B------:R1:W-:Y:S04]  /*05c0*/  STL [R1+0x13ec], R2 ;  /* 0x0013ec0201007387 */ /* 0x0003e80000100800 */
        /* <DEDUP_REMOVED lines=43> */
[----:B0-----:R-:W-:-:S03]  /*0880*/  IADD3 R3, R13, 0x1d, RZ ;  /* 0x0000001d0d037810 */ /* 0x001fc60007ffe0ff */
[----:B------:R-:W-:Y:S01]  /*0890*/  STL [R1+0x1454], R28 ;  /* 0x0014541c01007387 */ /* 0x000fe20000100800 */
[----:B-1----:R-:W-:-:S03]  /*08a0*/  IADD3 R2, R13, 0x1e, RZ ;  /* 0x0000001e0d027810 */ /* 0x002fc60007ffe0ff */
[----:B------:R0:W-:Y:S01]  /*08b0*/  STL [R1+0x145c], R3 ;  /* 0x00145c0301007387 */ /* 0x0001e20000100800 */
[----:B--2---:R-:W-:-:S03]  /*08c0*/  IADD3 R4, R13, 0x20, RZ ;  /* 0x000000200d047810 */ /* 0x004fc60007ffe0ff */
[----:B------:R1:W-:Y:S01]  /*08d0*/  STL [R1+0x1458], R2 ;  /* 0x0014580201007387 */ /* 0x0003e20000100800 */
[C---:B0-----:R-:W-:Y:S02]  /*08e0*/  IADD3 R3, R13.reuse, 0x1f, RZ ;  /* 0x0000001f0d037810 */ /* 0x041fe40007ffe0ff */
[----:B-1----:R-:W-:-:S03]  /*08f0*/  IADD3 R2, R13, 0x21, RZ ;  /* 0x000000210d027810 */ /* 0x002fc60007ffe0ff */
[----:B------:R0:W-:Y:S04]  /*0900*/  STL [R1+0x1464], R3 ;  /* 0x0014640301007387 */ /* 0x0001e80000100800 */
        /* <DEDUP_REMOVED lines=171> */
[----:B------:R0:W-:Y:S01]  /*13c0*/  STL [R1+0x15c4], R5 ;  /* 0x0015c40501007387 */ /* 0x0001e20000100800 */
[----:B-1----:R-:W-:-:S03]  /*13d0*/  IADD3 R4, R13, 0x79, RZ ;  /* 0x000000790d047810 */ /* 0x002fc60007ffe0ff */
[----:B------:R-:W-:Y:S01]  /*13e0*/  STL [R1+0x15bc], R3 ;  /* 0x0015bc0301007387 */ /* 0x000fe20000100800 */
[C---:B--2---:R-:W-:Y:S02]  /*13f0*/  IADD3 R2, R13.reuse, 0x78, RZ ;  /* 0x000000780d027810 */ /* 0x044fe40007ffe0ff */
[----:B0-----:R-:W-:-:S03]  /*1400*/  IADD3 R5, R13, 0x7b, RZ ;  /* 0x0000007b0d057810 */ /* 0x001fc60007ffe0ff */
[----:B------:R0:W-:Y:S04]  /*1410*/  STL [R1+0x15c0], R2 ;  /* 0x0015c00201007387 */ /* 0x0001e80000100800 */
[----:B------:R1:W-:Y:S04]  /*1420*/  STL [R1+0x15cc], R4 ;  /* 0x0015cc0401007387 */ /* 0x0003e80000100800 */
[----:B------:R2:W-:Y:S01]  /*1430*/  STL [R1+0x15d4], R5 ;  /* 0x0015d40501007387 */ /* 0x0005e20000100800 */
[C---:B0-----:R-:W-:Y:S02]  /*1440*/  IADD3 R2, R13.reuse, 0x7a, RZ ;  /* 0x0000007a0d027810 */ /* 0x041fe40007ffe0ff */
[----:B-1----:R-:W-:-:S03]  /*1450*/  IADD3 R4, R13, 0x7c, RZ ;  /* 0x0000007c0d047810 */ /* 0x002fc60007ffe0ff */
[----:B------:R-:W-:Y:S01]  /*1460*/  STL [R1+0x15c8], R2 ;  /* 0x0015c80201007387 */ /* 0x000fe20000100800 */
[----:B--2---:R-:W-:-:S03]  /*1470*/  IADD3 R5, R13, 0x7d, RZ ;  /* 0x0000007d0d057810 */ /* 0x004fc60007ffe0ff */
[----:B------:R0:W-:Y:S04]  /*1480*/  STL [R1+0x15d0], R4 ;  /* 0x0015d00401007387 */ /* 0x0001e80000100800 */
[----:B------:R1:W-:Y:S04]  /*1490*/  STL [R1+0x7c4], R0 ;  /* 0x0007c40001007387 */ /* 0x0003e80000100800 */
[----:B------:R2:W-:Y:S01]  /*14a0*/  STL [R1+0x15e0], R5 ;  /* 0x0015e00501007387 */ /* 0x0005e20000100800 */
[----:B0-----:R-:W-:Y:S02]  /*14b0*/  IADD3 R4, R13, 0x7e, RZ ;  /* 0x0000007e0d047810 */ /* 0x001fe40007ffe0ff */
[----:B-1----:R-:W-:-:S03]  /*14c0*/  IADD3 R0, R0, 0x80, RZ ;  /* 0x0000008000007810 */ /* 0x002fc60007ffe0ff */
[----:B------:R2:W-:Y:S04]  /*14d0*/  STL [R1+0x15dc], R4 ;  /* 0x0015dc0401007387 */ /* 0x0005e80000100800 */
[----:B------:R2:W-:Y:S04]  /*14e0*/  STL [R1+0x15d8], R29 ;  /* 0x0015d81d01007387 */ /* 0x0005e80000100800 */
[----:B------:R2:W-:Y:S01]  /*14f0*/  STL [R1+0x7c8], R0 ;  /* 0x0007c80001007387 */ /* 0x0005e20000100800 */
[----:B------:R-:W-:Y:S05]  /*1500*/  @P0 BRA `(.L_x_0) ;  /* 0x0000078000000947 */ /* 0x000fea0003800000 */
[----:B------:R0:W-:Y:S01]  /*1510*/  STL [R1], RZ ;  /* 0x000000ff01007387 */ /* 0x0001e20000100800 */
[----:B--2---:R-:W-:Y:S01]  /*1520*/  IMAD.SHL.U32 R0, R12, 0x40, RZ ;  /* 0x000000400c007824 */ /* 0x004fe200078e00ff */
[----:B------:R-:W-:Y:S01]  /*1530*/  CS2R R24, SRZ ;  /* 0x0000000000187805 */ /* 0x000fe2000001ff00 */
[----:B------:R-:W-:Y:S01]  /*1540*/  CS2R R26, SRZ ;  /* 0x00000000001a7805 */ /* 0x000fe2000001ff00 */
[----:B------:R0:W-:Y:S01]  /*1550*/  STL [R1+0x4], RZ ;  /* 0x000004ff01007387 */ /* 0x0001e20000100800 */
[----:B------:R-:W-:Y:S01]  /*1560*/  CS2R R20, SRZ ;  /* 0x0000000000147805 */ /* 0x000fe2000001ff00 */
[----:B------:R-:W-:Y:S01]  /*1570*/  LOP3.LUT R0, R0, 0x800, RZ, 0xc0, !PT ;  /* 0x0000080000007812 */ /* 0x000fe200078ec0ff */
[----:B------:R-:W-:Y:S01]  /*1580*/  CS2R R22, SRZ ;  /* 0x0000000000167805 */ /* 0x000fe2000001ff00 */
[----:B------:R0:W-:Y:S01]  /*1590*/  STL [R1+0x8], RZ ;  /* 0x000008ff01007387 */ /* 0x0001e20000100800 */
[----:B------:R-:W-:Y:S01]  /*15a0*/  CS2R R16, SRZ ;  /* 0x0000000000107805 */ /* 0x000fe2000001ff00 */
[----:B------:R-:W-:Y:S01]  /*15b0*/  CS2R R18, SRZ ;  /* 0x0000000000127805 */ /* 0x000fe2000001ff00 */
[----:B------:R-:W-:Y:S01]  /*15c0*/  CS2R R12, SRZ ;  /* 0x00000000000c7805 */ /* 0x000fe2000001ff00 */
[----:B------:R0:W-:Y:S01]  /*15d0*/  STL [R1+0xc], RZ ;  /* 0x00000cff01007387 */ /* 0x0001e20000100800 */
[----:B------:R-:W-:Y:S01]  /*15e0*/  CS2R R14, SRZ ;  /* 0x00000000000e7805 */ /* 0x000fe2000001ff00 */
[----:B------:R-:W-:Y:S01]  /*15f0*/  CS2R R8, SRZ ;  /* 0x0000000000087805 */ /* 0x000fe2000001ff00 */
[----:B------:R-:W-:Y:S01]  /*1600*/  CS2R R10, SRZ ;  /* 0x00000000000a7805 */ /* 0x000fe2000001ff00 */
[----:B------:R0:W-:Y:S01]  /*1610*/  STL [R1+0x10], RZ ;  /* 0x000010ff01007387 */ /* 0x0001e20000100800 */
[----:B------:R-:W-:Y:S01]  /*1620*/  CS2R R4, SRZ ;  /* 0x0000000000047805 */ /* 0x000fe2000001ff00 */
[----:B------:R-:W-:-:S02]  /*1630*/  CS2R R6, SRZ ;  /* 0x0000000000067805 */ /* 0x000fc4000001ff00 */
[----:B------:R0:W-:Y:S04]  /*1640*/  STL [R1+0x14], RZ ;  /* 0x000014ff01007387 */ /* 0x0001e80000100800 */
        /* <DEDUP_REMOVED lines=79> */
[----:B------:R0:W-:Y:S04]  /*1b40*/  STL [R1+0x13e4], R0 ;  /* 0x0013e40001007387 */ /* 0x0001e80000100800 */
        /* <DEDUP_REMOVED lines=18> */
[----:B------:R0:W-:Y:S01]  /*1c70*/  STL [R1+0x19c], RZ ;  /* 0x00019cff01007387 */ /* 0x0001e20000100800 */
[----:B------:R-:W-:Y:S05]  /*1c80*/  BRA `(.L_x_1) ;  /* 0x0004d8e000007947 */ /* 0x000fea0003800000 */
.L_x_0:
[----:B------:R-:W3:Y:S01]  /*1c90*/  LDL R9, [R1+0x15d4] ;  /* 0x0015d40001097983 */ /* 0x000ee20000100800 */
[----:B------:R-:W-:-:S03]  /*1ca0*/  SHF.R.S32.HI R8, RZ, 0x1f, R6 ;  /* 0x0000001fff087819 */ /* 0x000fc60000011406 */
[----:B------:R-:W4:Y:S01]  /*1cb0*/  LDL R7, [R1+0x15b8] ;  /* 0x0015b80001077983 */ /* 0x000f220000100800 */
[----:B------:R-:W-:-:S03]  /*1cc0*/  LEA.HI R8, R8, R6, RZ, 0x7 ;  /* 0x0000000608087211 */ /* 0x000fc600078f38ff */
[----:B------:R-:W5:Y:S04]  /*1cd0*/  LDL R27, [R1+0x7c8] ;  /* 0x0007c800011b7983 */ /* 0x000f680000100800 */
[----:B--2---:R-:W2:Y:S04]  /*1ce0*/  LDL R6, [R1+0x7c4] ;  /* 0x0007c40001067983 */ /* 0x004ea80000100800 */
[----:B------:R-:W2:Y:S04]  /*1cf0*/  LDL R24, [R1+0x7c0] ;  /* 0x0007c00001187983 */ /* 0x000ea80000100800 */
[----:B------:R-:W2:Y:S04]  /*1d00*/  LDL R20, [R1+0x15dc] ;  /* 0x0015dc0001147983 */ /* 0x000ea80000100800 */
[----:B------:R-:W2:Y:S04]  /*1d10*/  LDL R21, [R1+0x15e0] ;  /* 0x0015e00001157983 */ /* 0x000ea80000100800 */
[----:B------:R-:W2:Y:S04]  /*1d20*/  LDL R22, [R1+0x15d0] ;  /* 0x0015d00001167983 */ /* 0x000ea80000100800 */
[----:B------:R-:W2:Y:S01]  /*1d30*/  LDL R14, [R1+0x15c4] ;  /* 0x0015c400010e7983 */ /* 0x000ea20000100800 */
[----:B------:R-:W-:Y:S01]  /*1d40*/  IABS R26, c[0x0][0x178] ;  /* 0x00005e00001a7a13 */ /* 0x000fe20000000000 */
[----:B------:R-:W-:-:S02]  /*1d50*/  IMAD.MOV.U32 R16, RZ, RZ, R2 ;  /* 0x000000ffff107224 */ /* 0x000fc400078e0002 */
[----:B------:R-:W-:Y:S01]  /*1d60*/  IMAD.MOV.U32 R25, RZ, RZ, R29 ;  /* 0x000000ffff197224 */ /* 0x000fe200078e001d */
[----:B------:R-:W0:Y:S01]  /*1d70*/  I2F.RP R2, R26 ;  /* 0x0000001a00027306 */ /* 0x000e220000209400 */
[----:B------:R-:W-:Y:S01]  /*1d80*/  IABS R29, c[0x0][0x17c] ;  /* 0x00005f00001d7a13 */ /* 0x000fe20000000000 */
[----:B------:R-:W2:Y:S04]  /*1d90*/  LDL R18, [R1+0x15c0] ;  /* 0x0015c00001127983 */ /* 0x000ea80000100800 */
[----:B------:R-:W2:Y:S02]  /*1da0*/  LDL R11, [R1+0x15ac] ;  /* 0x0015ac00010b7983 */ /* 0x000ea40000100800 */
[----:B------:R-:W1:Y:S02]  /*1db0*/  I2F.RP R0, R29 ;  /* 0x0000001d00007306 */ /* 0x000e640000209400 */
[----:B------:R-:W1:Y:S04]  /*1dc0*/  S2R R10, SR_TID.X ;  /* 0x00000000000a7919 */ /* 0x000e680000002100 */
[----:B------:R-:W2:Y:S02]  /*1dd0*/  LDL R17, [R1+0x15cc] ;  /* 0x0015cc0001117983 */ /* 0x000ea40000100800 */
[----:B0-----:R-:W0:Y:S02]  /*1de0*/  MUFU.RCP R2, R2 ;  /* 0x0000000200027308 */ /* 0x001e240000001000 */
[----:B------:R-:W2:Y:S04]  /*1df0*/  LDL R13, [R1+0x15b4] ;  /* 0x0015b400010d7983 */ /* 0x000ea80000100800 */
[----:B------:R-:W2:Y:S02]  /*1e00*/  LDL R19, [R1+0x15b0] ;  /* 0x0015b00001137983 */ /* 0x000ea40000100800 */
[----:B-1----:R-:W1:Y:S01]  /*1e10*/  MUFU.RCP R0, R0 ;  /* 0x0000000000007308 */ /* 0x002e620000001000 */
[----:B------:R-:W-:Y:S01]  /*1e20*/  IMAD.MOV.U32 R15, RZ, RZ, R3 ;  /* 0x000000ffff0f7224 */ /* 0x000fe200078e0003 */
[----:B0-----:R-:W-:-:S06]  /*1e30*/  IADD3 R2, R2, 0xffffffe, RZ ;  /* 0x0ffffffe02027810 */ /* 0x001fcc0007ffe0ff */
[----:B------:R0:W-:Y:S01]  /*1e40*/  F2I.FTZ.U32.TRUNC.NTZ R3, R2 ;  /* 0x0000000200037305 */ /* 0x0001e2000021f000 */
[----:B-1----:R-:W-:-:S07]  /*1e50*/  IADD3 R0, R0, 0xffffffe, RZ ;  /* 0x0ffffffe00007810 */ /* 0x002fce0007ffe0ff */
[----:B------:R1:W1:Y:S01]  /*1e60*/  F2I.FTZ.U32.TRUNC.NTZ R5, R0 ;  /* 0x0000000000057305 */ /* 0x000262000021f000 */
[C---:B0-----:R-:W-:Y:S01]  /*1e70*/  IMAD.SHL.U32 R2, R10.reuse, 0x2, RZ ;  /* 0x000000020a027824 */ /* 0x041fe200078e00ff */
[----:B-1----:R-:W-:Y:S01]  /*1e80*/  LOP3.LUT R0, R10, 0x7, RZ, 0xc0, !PT ;  /* 0x000000070a007812 */ /* 0x002fe200078ec0ff */
[----:B------:R0:W-:Y:S04]  /*1e90*/  STL [R1+0x1ec], R8 ;  /* 0x0001ec0801007387 */ /* 0x0001e80000100800 */
[----:B------:R-:W-:-:S05]  /*1ea0*/  IMAD R4, R0, 0x110, RZ ;  /* 0x0000011000047824 */ /* 0x000fca00078e02ff */
[----:B0-----:R-:W-:Y:S01]  /*1eb0*/  LOP3.LUT R8, R4, 0x30, R2, 0x78, !PT ;  /* 0x0000003004087812 */ /* 0x001fe200078e7802 */
[----:B------:R-:W-:-:S04]  /*1ec0*/  IMAD.MOV R4, RZ, RZ, -R5 ;  /* 0x000000ffff047224 */ /* 0x000fc800078e0a05 */
[----:B------:R5:W-:Y:S01]  /*1ed0*/  STL [R1+0x1f0], R8 ;  /* 0x0001f00801007387 */ /* 0x000be20000100800 */
[----:B------:R-:W-:Y:S01]  /*1ee0*/  SHF.R.U32.HI R10, RZ, 0x1, R10 ;  /* 0x00000001ff0a7819 */ /* 0x000fe2000001160a */
[----:B---3--:R-:W-:Y:S02]  /*1ef0*/  IMAD.MOV.U32 R23, RZ, RZ, R9 ;  /* 0x000000ffff177224 */ /* 0x008fe400078e0009 */
[----:B------:R-:W-:Y:S02]  /*1f00*/  IMAD.MOV R9, RZ, RZ, -R3 ;  /* 0x000000ffff097224 */ /* 0x000fe400078e0a03 */
[----:B----4-:R-:W-:Y:S01]  /*1f10*/  IMAD.MOV.U32 R12, RZ, RZ, R7 ;  /* 0x000000ffff0c7224 */ /* 0x010fe200078e0007 */
[----:B------:R-:W-:Y:S01]  /*1f20*/  LOP3.LUT R7, R2, 0x10, RZ, 0xc0, !PT ;  /* 0x0000001002077812 */ /* 0x000fe200078ec0ff */
[----:B------:R-:W-:Y:S02]  /*1f30*/  IMAD R9, R9, R26, RZ ;  /* 0x0000001a09097224 */ /* 0x000fe400078e02ff */
[----:B------:R-:W-:Y:S01]  /*1f40*/  IMAD.MOV.U32 R2, RZ, RZ, RZ ;  /* 0x000000ffff027224 */ /* 0x000fe200078e00ff */
[----:B-----5:R-:W-:Y:S01]  /*1f50*/  IABS R8, R27 ;  /* 0x0000001b00087213 */ /* 0x020fe20000000000 */
[----:B------:R-:W-:-:S02]  /*1f60*/  IMAD R27, R4, R29, RZ ;  /* 0x0000001d041b7224 */ /* 0x000fc400078e02ff */
[----:B------:R-:W-:Y:S01]  /*1f70*/  IMAD.HI.U32 R3, R3, R9, R2 ;  /* 0x0000000903037227 */ /* 0x000fe200078e0002 */
[----:B--2---:R-:W-:-:S03]  /*1f80*/  IABS R6, R6 ;  /* 0x0000000600067213 */ /* 0x004fc60000000000 */
[----:B------:R-:W-:Y:S02]  /*1f90*/  IMAD.MOV.U32 R4, RZ, RZ, RZ ;  /* 0x000000ffff047224 */ /* 0x000fe400078e00ff */
[----:B------:R-:W-:Y:S02]  /*1fa0*/  IMAD.MOV.U32 R2, RZ, RZ, R8 ;  /* 0x000000ffff027224 */ /* 0x000fe400078e0008 */
[----:B------:R-:W-:Y:S01]  /*1fb0*/  IMAD.HI.U32 R8, R3, R6, RZ ;  /* 0x0000000603087227 */ /* 0x000fe200078e00ff */
[----:B------:R-:W-:-:S03]  /*1fc0*/  IABS R9, R24 ;  /* 0x0000001800097213 */ /* 0x000fc60000000000 */
[----:B------:R-:W-:Y:S01]  /*1fd0*/  IMAD.HI.U32 R27, R5, R27, R4 ;  /* 0x0000001b051b7227 */ /* 0x000fe200078e0004 */
[----:B------:R-:W-:-:S03]  /*1fe0*/  LOP3.LUT R7, R7, 0x20, R10, 0xf8, !PT ;  /* 0x0000002007077812 */ /* 0x000fc600078ef80a */
[----:B------:R-:W-:-:S04]  /*1ff0*/  IMAD.HI.U32 R5, R3, R2, RZ ;  /* 0x0000000203057227 */ /* 0x000fc800078e00ff */
[----:B------:R-:W-:Y:S02]  /*2000*/  IMAD R3, R0, 0x210, RZ ;  /* 0x0000021000037824 */ /* 0x000fe400078e02ff */
[----:B------:R-:W-:Y:S02]  /*2010*/  IMAD.MOV R8, RZ, RZ, -R8 ;  /* 0x000000ffff087224 */ /* 0x000fe400078e0a08 */
[----:B------:R-:W-:Y:S01]  /*2020*/  IMAD.MOV R5, RZ, RZ, -R5 ;  /* 0x000000ffff057224 */ /* 0x000fe200078e0a05 */
[----:B------:R-:W-:Y:S01]  /*2030*/  IABS R4, R25 ;  /* 0x0000001900047213 */ /* 0x000fe20000000000 */
[----:B------:R-:W-:Y:S01]  /*2040*/  IMAD.MOV.U32 R0, RZ, RZ, R9 ;  /* 0x000000ffff007224 */ /* 0x000fe200078e0009 */
[----:B------:R-:W-:Y:S01]  /*2050*/  LOP3.LUT R7, R3, R7, RZ, 0x3c, !PT ;  /* 0x0000000703077212 */ /* 0x000fe200078e3cff */
[C---:B------:R-:W-:Y:S02]  /*2060*/  IMAD R6, R26.reuse, R8, R6 ;  /* 0x000000081a067224 */ /* 0x040fe400078e0206 */
[----:B------:R-:W-:-:S02]  /*2070*/  IMAD R2, R26, R5, R2 ;  /* 0x000000051a027224 */ /* 0x000fc400078e0202 */
[C---:B------:R-:W-:Y:S01]  /*2080*/  IMAD.HI.U32 R3, R27.reuse, R0, RZ ;  /* 0x000000001b037227 */ /* 0x040fe200078e00ff */
[----:B------:R0:W-:Y:S03]  /*2090*/  STL [R1+0x194], R7 ;  /* 0x0001940701007387 */ /* 0x0001e60000100800 */
[C---:B------:R-:W-:Y:S01]  /*20a0*/  IMAD.HI.U32 R5, R27.reuse, R4, RZ ;  /* 0x000000041b057227 */ /* 0x040fe200078e00ff */
[----:B------:R1:W-:Y:S04]  /*20b0*/  STL [R1+0x68], R6 ;  /* 0x0000680601007387 */ /* 0x0003e80000100800 */
[----:B------:R2:W-:Y:S01]  /*20c0*/  STL [R1+0x64], R2 ;  /* 0x0000640201007387 */ /* 0x0005e20000100800 */
[----:B0-----:R-:W-:Y:S01]  /*20d0*/  IABS R7, R20 ;  /* 0x0000001400077213 */ /* 0x001fe20000000000 */
[----:B------:R-:W-:Y:S01]  /*20e0*/  IMAD.MOV R5, RZ, RZ, -R5 ;  /* 0x000000ffff057224 */ /* 0x000fe200078e0a05 */
[----:B-1----:R-:W-:Y:S01]  /*20f0*/  IABS R6, R21 ;  /* 0x0000001500067213 */ /* 0x002fe20000000000 */
[----:B--2---:R-:W-:Y:S01]  /*2100*/  IMAD.MOV R2, RZ, RZ, -R3 ;  /* 0x000000ffff027224 */ /* 0x004fe200078e0a03 */
[----:B------:R-:W-:Y:S01]  /*2110*/  IABS R3, R22 ;  /* 0x0000001600037213 */ /* 0x000fe20000000000 */
[----:B------:R-:W-:-:S04]  /*2120*/  IMAD.HI.U32 R9, R27, R7, RZ ;  /* 0x000000071b097227 */ /* 0x000fc800078e00ff */
[----:B------:R-:W-:-:S04]  /*2130*/  IMAD.HI.U32 R8, R27, R6, RZ ;  /* 0x000000061b087227 */ /* 0x000fc800078e00ff */
[----:B------:R-:W-:Y:S02]  /*2140*/  IMAD R4, R29, R5, R4 ;  /* 0x000000051d047224 */ /* 0x000fe400078e0204 */
[----:B------:R-:W-:-:S04]  /*2150*/  IMAD.HI.U32 R5, R27, R3, RZ ;  /* 0x000000031b057227 */ /* 0x000fc800078e00ff */
[----:B------:R-:W-:Y:S02]  /*2160*/  IMAD.MOV R9, RZ, RZ, -R9 ;  /* 0x000000ffff097224 */ /* 0x000fe400078e0a09 */
[----:B------:R-:W-:Y:S02]  /*2170*/  IMAD.MOV R8, RZ, RZ, -R8 ;  /* 0x000000ffff087224 */ /* 0x000fe400078e0a08 */
[----:B------:R-:W-:Y:S02]  /*2180*/  IMAD.MOV R5, RZ, RZ, -R5 ;  /* 0x000000ffff057224 */ /* 0x000fe400078e0a05 */
[C---:B------:R-:W-:Y:S02]  /*2190*/  IMAD R9, R29.reuse, R9, R7 ;  /* 0x000000091d097224 */ /* 0x040fe400078e0207 */
[C---:B------:R-:W-:Y:S02]  /*21a0*/  IMAD R6, R29.reuse, R8, R6 ;  /* 0x000000081d067224 */ /* 0x040fe400078e0206 */
[----:B------:R-:W-:Y:S01]  /*21b0*/  IMAD R3, R29, R5, R3 ;  /* 0x000000051d037224 */ /* 0x000fe200078e0203 */
[----:B------:R-:W-:Y:S04]  /*21c0*/  STL [R1+0x60], R4 ;  /* 0x0000600401007387 */ /* 0x000fe80000100800 */
[----:B------:R-:W-:Y:S04]  /*21d0*/  STL [R1+0x5c], R9 ;  /* 0x00005c0901007387 */ /* 0x000fe80000100800 */
[----:B------:R-:W-:Y:S04]  /*21e0*/  STL [R1+0x58], R6 ;  /* 0x0000580601007387 */ /* 0x000fe80000100800 */
[----:B------:R0:W-:Y:S02]  /*21f0*/  STL [R1+0x54], R3 ;  /* 0x0000540301007387 */ /* 0x0001e40000100800 */
[----:B0-----:R-:W-:-:S02]  /*2200*/  IABS R3, R14 ;  /* 0x0000000e00037213 */ /* 0x001fc40000000000 */
[----:B------:R-:W2:Y:S01]  /*2210*/  LDL R14, [R1+0x15a8] ;  /* 0x0015a800010e7983 */ /* 0x000ea20000100800 */
[----:B------:R-:W-:Y:S01]  /*2220*/  IMAD R0, R29, R2, R0 ;  /* 0x000000021d007224 */ /* 0x000fe200078e0200 */
[----:B------:R-:W-:Y:S02]  /*2230*/  IABS R2, R23 ;  /* 0x0000001700027213 */ /* 0x000fe40000000000 */
[----:B------:R-:W-:-:S03]  /*2240*/  IABS R4, R16 ;  /* 0x0000001000047213 */ /* 0x000fc60000000000 */
[C---:B------:R-:W-:Y:S01]  /*2250*/  IMAD.HI.U32 R7, R27.reuse, R2, RZ ;  /* 0x000000021b077227 */ /* 0x040fe200078e00ff */
[----:B------:R-:W-:Y:S02]  /*2260*/  IABS R8, R17 ;  /* 0x0000001100087213 */ /* 0x000fe40000000000 */
[----:B------:R-:W-:Y:S01]  /*2270*/  IABS R6, R18 ;  /* 0x0000001200067213 */ /* 0x000fe20000000000 */
[----:B------:R-:W-:Y:S02]  /*2280*/  IMAD.MOV R7, RZ, RZ, -R7 ;  /* 0x000000ffff077224 */ /* 0x000fe400078e0a07 */
[----:B------:R-:W-:-:S04]  /*2290*/  IMAD.HI.U32 R5, R27, R4, RZ ;  /* 0x000000041b057227 */ /* 0x000fc800078e00ff */
[----:B------:R-:W-:Y:S02]  /*22a0*/  IMAD R2, R29, R7, R2 ;  /* 0x000000071d027224 */ /* 0x000fe400078e0202 */
[----:B------:R-:W-:-:S04]  /*22b0*/  IMAD.HI.U32 R9, R27, R8, RZ ;  /* 0x000000081b097227 */ /* 0x000fc800078e00ff */
[----:B------:R-:W-:-:S04]  /*22c0*/  IMAD.HI.U32 R7, R27, R6, RZ ;  /* 0x000000061b077227 */ /* 0x000fc800078e00ff */
[----:B------:R-:W-:Y:S02]  /*22d0*/  IMAD.MOV R5, RZ, RZ, -R5 ;  /* 0x000000ffff057224 */ /* 0x000fe400078e0a05 */
[----:B------:R-:W-:Y:S02]  /*22e0*/  IMAD.MOV R9, RZ, RZ, -R9 ;  /* 0x000000ffff097224 */ /* 0x000fe400078e0a09 */
[----:B------:R-:W-:Y:S02]  /*22f0*/  IMAD.MOV R7, RZ, RZ, -R7 ;  /* 0x000000ffff077224 */ /* 0x000fe400078e0a07 */
[----:B------:R-:W-:Y:S02]  /*2300*/  IMAD R4, R29, R5, R4 ;  /* 0x000000051d047224 */ /* 0x000fe400078e0204 */
[----:B------:R-:W-:Y:S01]  /*2310*/  IMAD.HI.U32 R5, R27, R3, RZ ;  /* 0x000000031b057227 */ /* 0x000fe200078e00ff */
[----:B------:R0:W-:Y:S03]  /*2320*/  STL [R1+0x50], R2 ;  /* 0x0000500201007387 */ /* 0x0001e60000100800 */
[----:B------:R-:W-:-:S02]  /*2330*/  IMAD R9, R29, R9, R8 ;  /* 0x000000091d097224 */ /* 0x000fc400078e0208 */
[C---:B------:R-:W-:Y:S02]  /*2340*/  IMAD R6, R29.reuse, R7, R6 ;  /* 0x000000071d067224 */ /* 0x040fe400078e0206 */
[----:B------:R-:W-:Y:S01]  /*2350*/  IMAD.MOV R5, RZ, RZ, -R5 ;  /* 0x000000ffff057224 */ /* 0x000fe200078e0a05 */
[----:B0-----:R-:W-:Y:S02]  /*2360*/  IABS R2, R15 ;  /* 0x0000000f00027213 */ /* 0x001fe40000000000 */
[----:B------:R-:W3:Y:S01]  /*2370*/  LDL R15, [R1+0x15a4] ;  /* 0x0015a400010f7983 */ /* 0x000ee20000100800 */
[----:B------:R-:W-:-:S03]  /*2380*/  IMAD R3, R29, R5, R3 ;  /* 0x000000051d037224 */ /* 0x000fc600078e0203 */
[----:B------:R0:W-:Y:S04]  /*2390*/  STL [R1+0x4c], R4 ;  /* 0x00004c0401007387 */ /* 0x0001e80000100800 */
[----:B------:R-:W-:Y:S04]  /*23a0*/  STL [R1+0x48], R9 ;  /* 0x0000480901007387 */ /* 0x000fe80000100800 */
[----:B------:R1:W-:Y:S01]  /*23b0*/  STL [R1+0x44], R6 ;  /* 0x0000440601007387 */ /* 0x0003e20000100800 */
[----:B0-----:R-:W-:-:S03]  /*23c0*/  IABS R4, R12 ;  /* 0x0000000c00047213 */ /* 0x001fc60000000000 */
[----:B------:R-:W4:Y:S01]  /*23d0*/  LDL R12, [R1+0x15a0] ;  /* 0x0015a000010c7983 */ /* 0x000f220000100800 */
[----:B------:R-:W-:-:S03]  /*23e0*/  IABS R7, R13 ;  /* 0x0000000d00077213 */ /* 0x000fc60000000000 */
[----:B------:R0:W-:Y:S01]  /*23f0*/  STL [R1+0x40], R3 ;  /* 0x0000400301007387 */ /* 0x0001e20000100800 */
[----:B------:R-:W-:-:S03]  /*2400*/  IMAD.HI.U32 R8, R27, R2, RZ ;  /* 0x000000021b087227 */ /* 0x000fc600078e00ff */
[----:B------:R-:W5:Y:S01]  /*2410*/  LDL R13, [R1+0x159c] ;  /* 0x00159c00010d7983 */ /* 0x000f620000100800 */
[----:B------:R-:W-:Y:S01]  /*2420*/  IMAD.MOV R8, RZ, RZ, -R8 ;  /* 0x000000ffff087224 */ /* 0x000fe200078e0a08 */
[----:B-1----:R-:W-:Y:S02]  /*2430*/  IABS R6, R19 ;  /* 0x0000001300067213 */ /* 0x002fe40000000000 */
[----:B------:R-:W5:Y:S01]  /*2440*/  LDL R19, [R1+0x1598] ;  /* 0x0015980001137983 */ /* 0x000f620000100800 */
[----:B------:R-:W-:Y:S01]  /*2450*/  IMAD R2, R29, R8, R2 ;  /* 0x000000081d027224 */ /* 0x000fe200078e0202 */
[----:B0-----:R-:W-:Y:S02]  /*2460*/  IABS R3, R11 ;  /* 0x0000000b00037213 */ /* 0x001fe40000000000 */
[----:B------:R-:W5:Y:S04]  /*2470*/  LDL R11, [R1+0x1594] ;  /* 0x00159400010b7983 */ /* 0x000f680000100800 */
[----:B------:R2:W-:Y:S02]  /*2480*/  STL [R1+0x3c], R2 ;  /* 0x00003c0201007387 */ /* 0x0005e40000100800 */
[----:B--2---:R-:W-:-:S02]  /*2490*/  IABS R2, R14 ;  /* 0x0000000e00027213 */ /* 0x004fc40000000000 */
[----:B------:R-:W2:Y:S01]  /*24a0*/  LDL R14, [R1+0x1590] ;  /* 0x00159000010e7983 */ /* 0x000ea20000100800 */
[----:B------:R-:W-:-:S04]  /*24b0*/  IMAD.HI.U32 R5, R27, R4, RZ ;  /* 0x000000041b057227 */ /* 0x000fc800078e00ff */
[----:B------:R-:W-:Y:S02]  /*24c0*/  IMAD.MOV R5, RZ, RZ, -R5 ;  /* 0x000000ffff057224 */ /* 0x000fe400078e0a05 */
[----:B------:R-:W-:-:S04]  /*24d0*/  IMAD.HI.U32 R9, R27, R7, RZ ;  /* 0x000000071b097227 */ /* 0x000fc800078e00ff */
[----:B------:R-:W-:-:S04]  /*24e0*/  IMAD.HI.U32 R8, R27, R6, RZ ;  /* 0x000000061b087227 */ /* 0x000fc800078e00ff */
[----:B------:R-:W-:Y:S02]  /*24f0*/  IMAD R4, R29, R5, R4 ;  /* 0x000000051d047224 */ /* 0x000fe400078e0204 */
[----:B------:R-:W-:Y:S02]  /*2500*/  IMAD.MOV R9, RZ, RZ, -R9 ;  /* 0x000000ffff097224 */ /* 0x000fe400078e0a09 */
[----:B------:R-:W-:-:S04]  /*2510*/  IMAD.HI.U32 R5, R27, R3, RZ ;  /* 0x000000031b057227 */ /* 0x000fc800078e00ff */
[----:B------:R-:W-:Y:S02]  /*2520*/  IMAD.MOV R8, RZ, RZ, -R8 ;  /* 0x000000ffff087224 */ /* 0x000fe400078e0a08 */
[C---:B------:R-:W-:Y:S02]  /*2530*/  IMAD R9, R29.reuse, R9, R7 ;  /* 0x000000091d097224 */ /* 0x040fe400078e0207 */
[----:B------:R-:W-:Y:S02]  /*2540*/  IMAD.MOV R5, RZ, RZ, -R5 ;  /* 0x000000ffff057224 */ /* 0x000fe400078e0a05 */
[C---:B------:R-:W-:Y:S01]  /*2550*/  IMAD R6, R29.reuse, R8, R6 ;  /* 0x000000081d067224 */ /* 0x040fe200078e0206 */
[----:B------:R3:W-:Y:S01]  /*2560*/  STL [R1+0x38], R4 ;  /* 0x0000380401007387 */ /* 0x0007e20000100800 */
[----:B------:R-:W-:-:S03]  /*2570*/  IMAD R3, R29, R5, R3 ;  /* 0x000000051d037224 */ /* 0x000fc600078e0203 */
[----:B------:R-:W-:Y:S04]  /*2580*/  STL [R1+0x34], R9 ;  /* 0x0000340901007387 */ /* 0x000fe80000100800 */
[----:B------:R5:W-:Y:S01]  /*2590*/  STL [R1+0x30], R6 ;  /* 0x0000300601007387 */ /* 0x000be20000100800 */
[----:B------:R-:W-:Y:S01]  /*25a0*/  IMAD.HI.U32 R7, R27, R2, RZ ;  /* 0x000000021b077227 */ /* 0x000fe200078e00ff */
[----:B---3--:R-:W-:Y:S02]  /*25b0*/  IABS R4, R15 ;  /* 0x0000000f00047213 */ /* 0x008fe40000000000 */
[----:B------:R-:W3:Y:S04]  /*25c0*/  LDL R15, [R1+0x158c] ;  /* 0x00158c00010f7983 */ /* 0x000ee80000100800 */
[----:B------:R0:W-:Y:S01]  /*25d0*/  STL [R1+0x188], R3 ;  /* 0x0001880301007387 */ /* 0x0001e20000100800 */
[----:B------:R-:W-:Y:S01]  /*25e0*/  IMAD.MOV R7, RZ, RZ, -R7 ;  /* 0x000000ffff077224 */ /* 0x000fe200078e0a07 */
[----:B----4-:R-:W-:-:S02]  /*25f0*/  IABS R8, R12 ;  /* 0x0000000c00087213 */ /* 0x010fc40000000000 */
[----:B------:R-:W4:Y:S01]  /*2600*/  LDL R12, [R1+0x1588] ;  /* 0x00158800010c7983 */ /* 0x000f220000100800 */
[----:B------:R-:W-:Y:S01]  /*2610*/  IMAD.HI.U32 R5, R27, R4, RZ ;  /* 0x000000041b057227 */ /* 0x000fe200078e00ff */
[----:B-----5:R-:W-:Y:S02]  /*2620*/  IABS R6, R13 ;  /* 0x0000000d00067213 */ /* 0x020fe40000000000 */
[----:B------:R-:W5:Y:S01]  /*2630*/  LDL R13, [R1+0x1584] ;  /* 0x00158400010d7983 */ /* 0x000f620000100800 */
[----:B------:R-:W-:Y:S02]  /*2640*/  IMAD R2, R29, R7, R2 ;  /* 0x000000071d027224 */ /* 0x000fe400078e0202 */
[C---:B------:R-:W-:Y:S01]  /*2650*/  IMAD.HI.U32 R9, R27.reuse, R8, RZ ;  /* 0x000000081b097227 */ /* 0x040fe200078e00ff */
[----:B0-----:R-:W-:Y:S02]  /*2660*/  IABS R3, R19 ;  /* 0x0000001300037213 */ /* 0x001fe40000000000 */
[----:B------:R-:W5:Y:S01]  /*2670*/  LDL R19, [R1+0x1580] ;  /* 0x0015800001137983 */ /* 0x000f620000100800 */
[----:B------:R-:W-:-:S04]  /*2680*/  IMAD.HI.U32 R7, R27, R6, RZ ;  /* 0x000000061b077227 */ /* 0x000fc800078e00ff */
[----:B------:R-:W-:Y:S02]  /*2690*/  IMAD.MOV R5, RZ, RZ, -R5 ;  /* 0x000000ffff057224 */ /* 0x000fe400078e0a05 */
[----:B------:R-:W-:Y:S02]  /*26a0*/  IMAD.MOV R9, RZ, RZ, -R9 ;  /* 0x000000ffff097224 */ /* 0x000fe400078e0a09 */
[----:B------:R-:W-:Y:S01]  /*26b0*/  IMAD.MOV R7, RZ, RZ, -R7 ;  /* 0x000000ffff077224 */ /* 0x000fe200078e0a07 */
[----:B------:R0:W-:Y:S01]  /*26c0*/  STL [R1+0x190], R2 ;  /* 0x0001900201007387 */ /* 0x0001e20000100800 */
[C---:B------:R-:W-:Y:S02]  /*26d0*/  IMAD R4, R29.reuse, R5, R4 ;  /* 0x000000051d047224 */ /* 0x040fe400078e0204 */
[C---:B------:R-:W-:Y:S02]  /*26e0*/  IMAD R9, R29.reuse, R9, R8 ;  /* 0x000000091d097224 */ /* 0x040fe400078e0208 */
[----:B------:R-:W-:Y:S01]  /*26f0*/  IMAD R6, R29, R7, R6 ;  /* 0x000000071d067224 */ /* 0x000fe200078e0206 */
[----:B0-----:R-:W-:-:S02]  /*2700*/  IABS R2, R11 ;  /* 0x0000000b00027213 */ /* 0x001fc40000000000 */
[----:B------:R-:W5:Y:S04]  /*2710*/  LDL R11, [R1+0x157c] ;  /* 0x00157c00010b7983 */ /* 0x000f680000100800 */
[----:B------:R2:W-:Y:S04]  /*2720*/  STL [R1+0x180], R4 ;  /* 0x0001800401007387 */ /* 0x0005e80000100800 */
[----:B------:R0:W-:Y:S04]  /*2730*/  STL [R1+0x164], R9 ;  /* 0x0001640901007387 */ /* 0x0001e80000100800 */
[----:B------:R4:W-:Y:S01]  /*2740*/  STL [R1+0x178], R6 ;  /* 0x0001780601007387 */ /* 0x0009e20000100800 */
[----:B--2---:R-:W-:-:S03]  /*2750*/  IABS R4, R14 ;  /* 0x0000000e00047213 */ /* 0x004fc60000000000 */
[----:B------:R-:W2:Y:S01]  /*2760*/  LDL R14, [R1+0x1578] ;  /* 0x00157800010e7983 */ /* 0x000ea20000100800 */
[----:B------:R-:W-:-:S04]  /*2770*/  IMAD.HI.U32 R5, R27, R3, RZ ;  /* 0x000000031b057227 */ /* 0x000fc800078e00ff */
[----:B------:R-:W-:-:S04]  /*2780*/  IMAD.MOV R5, RZ, RZ, -R5 ;  /* 0x000000ffff057224 */ /* 0x000fc800078e0a05 */
[----:B------:R-:W-:Y:S02]  /*2790*/  IMAD R3, R29, R5, R3 ;  /* 0x000000051d037224 */ /* 0x000fe400078e0203 */
[----:B------:R-:W-:-:S03]  /*27a0*/  IMAD.HI.U32 R8, R27, R2, RZ ;  /* 0x000000021b087227 */ /* 0x000fc600078e00ff */
[----:B------:R5:W-:Y:S01]  /*27b0*/  STL [R1+0x17c], R3 ;  /* 0x00017c0301007387 */ /* 0x000be20000100800 */
[----:B------:R-:W-:Y:S02]  /*27c0*/  IMAD.MOV R8, RZ, RZ, -R8 ;  /* 0x000000ffff087224 */ /* 0x000fe400078e0a08 */
[----:B------:R-:W-:-:S04]  /*27d0*/  IMAD.HI.U32 R5, R27, R4, RZ ;  /* 0x000000041b057227 */ /* 0x000fc800078e00ff */
[----:B------:R-:W-:Y:S02]  /*27e0*/  IMAD R2, R29, R8, R2 ;  /* 0x000000081d027224 */ /* 0x000fe400078e0202 */
[----:B------:R-:W-:-:S04]  /*27f0*/  IMAD.MOV R5, RZ, RZ, -R5 ;  /* 0x000000ffff057224 */ /* 0x000fc800078e0a05 */
[----:B------:R-:W-:Y:S01]  /*2800*/  IMAD R4, R29, R5, R4 ;  /* 0x000000051d047224 */ /* 0x000fe200078e0204 */
[----:B---3--:R-:W-:Y:S02]  /*2810*/  IABS R7, R15 ;  /* 0x0000000f00077213 */ /* 0x008fe40000000000 */
[----:B------:R-:W3:Y:S03]  /*2820*/  LDL R15, [R1+0x1574] ;  /* 0x00157400010f7983 */ /* 0x000ee60000100800 */
[C---:B0-----:R-:W-:Y:S01]  /*2830*/  IMAD.HI.U32 R9, R27.reuse, R7, RZ ;  /* 0x000000071b097227 */ /* 0x041fe200078e00ff */
[----:B----4-:R-:W-:Y:S02]  /*2840*/  IABS R6, R12 ;  /* 0x0000000c00067213 */ /* 0x010fe40000000000 */
[----:B------:R-:W4:Y:S03]  /*2850*/  LDL R12, [R1+0x1570] ;  /* 0x00157000010c7983 */ /* 0x000f260000100800 */
[----:B------:R-:W-:Y:S01]  /*2860*/  IMAD.HI.U32 R8, R27, R6, RZ ;  /* 0x000000061b087227 */ /* 0x000fe200078e00ff */
[----:B-----5:R-:W-:-:S03]  /*2870*/  IABS R3, R13 ;  /* 0x0000000d00037213 */ /* 0x020fc60000000000 */
[----:B------:R-:W-:Y:S01]  /*2880*/  IMAD.MOV R9, RZ, RZ, -R9 ;  /* 0x000000ffff097224 */ /* 0x000fe200078e0a09 */
[----:B------:R-:W5:Y:S01]  /*2890*/  LDL R13, [R1+0x156c] ;  /* 0x00156c00010d7983 */ /* 0x000f620000100800 */
[----:B------:R-:W-:Y:S02]  /*28a0*/  IMAD.MOV R8, RZ, RZ, -R8 ;  /* 0x000000ffff087224 */ /* 0x000fe400078e0a08 */
[----:B------:R-:W-:Y:S01]  /*28b0*/  IMAD.HI.U32 R5, R27, R3, RZ ;  /* 0x000000031b057227 */ /* 0x000fe200078e00ff */
[----:B------:R0:W-:Y:S03]  /*28c0*/  STL [R1+0x16c], R2 ;  /* 0x00016c0201007387 */ /* 0x0001e60000100800 */
[C---:B------:R-:W-:Y:S02]  /*28d0*/  IMAD R9, R29.reuse, R9, R7 ;  /* 0x000000091d097224 */ /* 0x040fe400078e0207 */
[----:B------:R-:W-:-:S02]  /*28e0*/  IMAD R6, R29, R8, R6 ;  /* 0x000000081d067224 */ /* 0x000fc400078e0206 */
[----:B------:R-:W-:Y:S01]  /*28f0*/  IMAD.MOV R5, RZ, RZ, -R5 ;  /* 0x000000ffff057224 */ /* 0x000fe200078e0a05 */
[----:B0-----:R-:W-:Y:S02]  /*2900*/  IABS R2, R19 ;  /* 0x0000001300027213 */ /* 0x001fe40000000000 */
[----:B------:R-:W5:Y:S01]  /*2910*/  LDL R19, [R1+0x1568] ;  /* 0x0015680001137983 */ /* 0x000f620000100800 */
[----:B------:R-:W-:-:S03]  /*2920*/  IMAD R3, R29, R5, R3 ;  /* 0x000000051d037224 */ /* 0x000fc600078e0203 */
[----:B------:R0:W-:Y:S04]  /*2930*/  STL [R1+0x168], R4 ;  /* 0x0001680401007387 */ /* 0x0001e80000100800 */
[----:B------:R1:W-:Y:S04]  /*2940*/  STL [R1+0x148], R9 ;  /* 0x0001480901007387 */ /* 0x0003e80000100800 */
[----:B------:R3:W-:Y:S01]  /*2950*/  STL [R1+0x15c], R6 ;  /* 0x00015c0601007387 */ /* 0x0007e20000100800 */
[----:B0-----:R-:W-:-:S03]  /*2960*/  IABS R4, R11 ;  /* 0x0000000b00047213 */ /* 0x001fc60000000000 */
[----:B------:R-:W5:Y:S04]  /*2970*/  LDL R11, [R1+0x1564] ;  /* 0x00156400010b7983 */ /* 0x000f680000100800 */
[----:B------:R4:W-:Y:S01]  /*2980*/  STL [R1+0x160], R3 ;  /* 0x0001600301007387 */ /* 0x0009e20000100800 */
[----:B--2---:R-:W-:-:S03]  /*2990*/  IABS R8, R14 ;  /* 0x0000000e00087213 */ /* 0x004fc60000000000 */
[----:B------:R-:W2:Y:S01]  /*29a0*/  LDL R14, [R1+0x1560] ;  /* 0x00156000010e7983 */ /* 0x000ea20000100800 */
[----:B------:R-:W-:-:S04]  /*29b0*/  IMAD.HI.U32 R7, R27, R2, RZ ;  /* 0x000000021b077227 */ /* 0x000fc800078e00ff */
[----:B------:R-:W-:Y:S02]  /*29c0*/  IMAD.MOV R7, RZ, RZ, -R7 ;  /* 0x000000ffff077224 */ /* 0x000fe400078e0a07 */
[----:B------:R-:W-:-:S04]  /*29d0*/  IMAD.HI.U32 R5, R27, R4, RZ ;  /* 0x000000041b057227 */ /* 0x000fc800078e00ff */
[----:B------:R-:W-:Y:S02]  /*29e0*/  IMAD R2, R29, R7, R2 ;  /* 0x000000071d027224 */ /* 0x000fe400078e0202 */
[----:B------:R-:W-:Y:S02]  /*29f0*/  IMAD.MOV R5, RZ, RZ, -R5 ;  /* 0x000000ffff057224 */ /* 0x000fe400078e0a05 */
[----:B-1----:R-:W-:-:S04]  /*2a00*/  IMAD.HI.U32 R9, R27, R8, RZ ;  /* 0x000000081b097227 */ /* 0x002fc800078e00ff */
[----:B------:R-:W-:Y:S02]  /*2a10*/  IMAD R4, R29, R5, R4 ;  /* 0x000000051d047224 */ /* 0x000fe400078e0204 */
[----:B------:R-:W-:-:S04]  /*2a20*/  IMAD.MOV R9, RZ, RZ, -R9 ;  /* 0x000000ffff097224 */ /* 0x000fc800078e0a09 */
[----:B------:R-:W-:Y:S01]  /*2a30*/  IMAD R9, R29, R9, R8 ;  /* 0x000000091d097224 */ /* 0x000fe200078e0208 */
[----:B---3--:R-:W-:Y:S02]  /*2a40*/  IABS R6, R15 ;  /* 0x0000000f00067213 */ /* 0x008fe40000000000 */
[----:B------:R-:W3:Y:S03]  /*2a50*/  LDL R15, [R1+0x155c] ;  /* 0x00155c00010f7983 */ /* 0x000ee60000100800 */
[----:B------:R-:W-:-:S04]  /*2a60*/  IMAD.HI.U32 R7, R27, R6, RZ ;  /* 0x000000061b077227 */ /* 0x000fc800078e00ff */
[----:B------:R-:W-:Y:S01]  /*2a70*/  IMAD.MOV R7, RZ, RZ, -R7 ;  /* 0x000000ffff077224 */ /* 0x000fe200078e0a07 */
[----:B----4-:R-:W-:Y:S02]  /*2a80*/  IABS R3, R12 ;  /* 0x0000000c00037213 */ /* 0x010fe40000000000 */
[----:B------:R-:W4:Y:S03]  /*2a90*/  LDL R12, [R1+0x1558] ;  /* 0x00155800010c7983 */ /* 0x000f260000100800 */
[----:B------:R-:W-:Y:S01]  /*2aa0*/  IMAD.HI.U32 R5, R27, R3, RZ ;  /* 0x000000031b057227 */ /* 0x000fe200078e00ff */
[----:B------:R5:W-:Y:S03]  /*2ab0*/  STL [R1+0x158], R2 ;  /* 0x0001580201007387 */ /* 0x000be60000100800 */
[----:B------:R-:W-:-:S02]  /*2ac0*/  IMAD.MOV R5, RZ, RZ, -R5 ;  /* 0x000000ffff057224 */ /* 0x000fc400078e0a05 */
[C---:B------:R-:W-:Y:S01]  /*2ad0*/  IMAD R6, R29.reuse, R7, R6 ;  /* 0x000000071d067224 */ /* 0x040fe200078e0206 */
[----:B-----5:R-:W-:Y:S02]  /*2ae0*/  IABS R2, R13 ;  /* 0x0000000d00027213 */ /* 0x020fe40000000000 */
[----:B------:R-:W5:Y:S01]  /*2af0*/  LDL R13, [R1+0x1554] ;  /* 0x00155400010d7983 */ /* 0x000f620000100800 */
[----:B------:R-:W-:-:S03]  /*2b00*/  IMAD R3, R29, R5, R3 ;  /* 0x000000051d037224 */ /* 0x000fc600078e0203 */
[----:B------:R0:W-:Y:S04]  /*2b10*/  STL [R1+0x154], R4 ;  /* 0x0001540401007387 */ /* 0x0001e80000100800 */
[----:B------:R-:W-:Y:S04]  /*2b20*/  STL [R1+0x128], R9 ;  /* 0x0001280901007387 */ /* 0x000fe80000100800 */
[----:B------:R2:W-:Y:S01]  /*2b30*/  STL [R1+0x13c], R6 ;  /* 0x00013c0601007387 */ /* 0x0005e20000100800 */
[----:B0-----:R-:W-:-:S03]  /*2b40*/  IABS R4, R19 ;  /* 0x0000001300047213 */ /* 0x001fc60000000000 */
[----:B------:R-:W5:Y:S04]  /*2b50*/  LDL R19, [R1+0x1550] ;  /* 0x0015500001137983 */ /* 0x000f680000100800 */
[----:B------:R3:W-:Y:S01]  /*2b60*/  STL [R1+0x144], R3 ;  /* 0x0001440301007387 */ /* 0x0007e20000100800 */
[----:B------:R-:W-:-:S03]  /*2b70*/  IABS R7, R11 ;  /* 0x0000000b00077213 */ /* 0x000fc60000000000 */
[----:B------:R-:W5:Y:S01]  /*2b80*/  LDL R11, [R1+0x154c] ;  /* 0x00154c00010b7983 */ /* 0x000f620000100800 */
[----:B--2---:R-:W-:-:S03]  /*2b90*/  IABS R6, R14 ;  /* 0x0000000e00067213 */ /* 0x004fc60000000000 */
[----:B------:R-:W2:Y:S01]  /*2ba0*/  LDL R14, [R1+0x1548] ;  /* 0x00154800010e7983 */ /* 0x000ea20000100800 */
[----:B------:R-:W-:-:S04]  /*2bb0*/  IMAD.HI.U32 R8, R27, R2, RZ ;  /* 0x000000021b087227 */ /* 0x000fc800078e00ff */
        /* <DEDUP_REMOVED lines=8> */
[C---:B------:R-:W-:Y:S02]  /*2c40*/  IMAD R4, R29.reuse, R5, R4 ;  /* 0x000000051d047224 */ /* 0x040fe400078e0204 */
[C---:B------:R-:W-:Y:S02]  /*2c50*/  IMAD R9, R29.reuse, R9, R7 ;  /* 0x000000091d097224 */ /* 0x040fe400078e0207 */
[----:B------:R-:W-:Y:S01]  /*2c60*/  IMAD R6, R29, R8, R6 ;  /* 0x000000081d067224 */ /* 0x000fe200078e0206 */
[----:B---3--:R-:W-:-:S02]  /*2c70*/  IABS R3, R15 ;  /* 0x0000000f00037213 */ /* 0x008fc40000000000 */
[----:B------:R-:W3:Y:S04]  /*2c80*/  LDL R15, [R1+0x1544] ;  /* 0x00154400010f7983 */ /* 0x000ee80000100800 */
[----:B------:R4:W-:Y:S01]  /*2c90*/  STL [R1+0x134], R2 ;  /* 0x0001340201007387 */ /* 0x0009e20000100800 */
[----:B------:R-:W-:-:S04]  /*2ca0*/  IMAD.HI.U32 R5, R27, R3, RZ ;  /* 0x000000031b057227 */ /* 0x000fc800078e00ff */
[----:B------:R-:W-:Y:S01]  /*2cb0*/  IMAD.MOV R5, RZ, RZ, -R5 ;  /* 0x000000ffff057224 */ /* 0x000fe200078e0a05 */
[----:B----4-:R-:W-:Y:S02]  /*2cc0*/  IABS R2, R12 ;  /* 0x0000000c00027213 */ /* 0x010fe40000000000 */
[----:B------:R-:W4:Y:S04]  /*2cd0*/  LDL R12, [R1+0x1540] ;  /* 0x00154000010c7983 */ /* 0x000f280000100800 */
[----:B------:R5:W-:Y:S04]  /*2ce0*/  STL [R1+0x12c], R4 ;  /* 0x00012c0401007387 */ /* 0x000be80000100800 */
[----:B------:R-:W-:Y:S01]  /*2cf0*/  STL [R1+0x110], R9 ;  /* 0x0001100901007387 */ /* 0x000fe20000100800 */
[----:B------:R-:W-:-:S03]  /*2d00*/  IMAD R3, R29, R5, R3 ;  /* 0x000000051d037224 */ /* 0x000fc600078e0203 */
[----:B------:R0:W-:Y:S01]  /*2d10*/  STL [R1+0x120], R6 ;  /* 0x0001200601007387 */ /* 0x0001e20000100800 */
[----:B-----5:R-:W-:-:S03]  /*2d20*/  IABS R4, R13 ;  /* 0x0000000d00047213 */ /* 0x020fc60000000000 */
[----:B------:R-:W5:Y:S04]  /*2d30*/  LDL R13, [R1+0x153c] ;  /* 0x00153c00010d7983 */ /* 0x000f680000100800 */
[----:B------:R2:W-:Y:S01]  /*2d40*/  STL [R1+0x124], R3 ;  /* 0x0001240301007387 */ /* 0x0005e20000100800 */
[----:B------:R-:W-:-:S03]  /*2d50*/  IABS R8, R19 ;  /* 0x0000001300087213 */ /* 0x000fc60000000000 */
[----:B------:R-:W5:Y:S01]  /*2d60*/  LDL R19, [R1+0x1538] ;  /* 0x0015380001137983 */ /* 0x000f620000100800 */
[----:B0-----:R-:W-:-:S03]  /*2d70*/  IABS R6, R11 ;  /* 0x0000000b00067213 */ /* 0x001fc60000000000 */
        /* <DEDUP_REMOVED lines=16> */
[----:B------:R-:W-:Y:S02]  /*2e80*/  IMAD R6, R29, R7, R6 ;  /* 0x000000071d067224 */ /* 0x000fe400078e0206 */
[----:B------:R-:W-:-:S04]  /*2e90*/  IMAD.MOV R5, RZ, RZ, -R5 ;  /* 0x000000ffff057224 */ /* 0x000fc800078e0a05 */
[----:B------:R-:W-:Y:S01]  /*2ea0*/  IMAD R3, R29, R5, R3 ;  /* 0x000000051d037224 */ /* 0x000fe200078e0203 */
[----:B---3--:R-:W-:Y:S02]  /*2eb0*/  IABS R2, R15 ;  /* 0x0000000f00027213 */ /* 0x008fe40000000000 */
[----:B------:R-:W3:Y:S04]  /*2ec0*/  LDL R15, [R1+0x152c] ;  /* 0x00152c00010f7983 */ /* 0x000ee80000100800 */
[----:B------:R4:W-:Y:S04]  /*2ed0*/  STL [R1+0x114], R4 ;  /* 0x0001140401007387 */ /* 0x0009e80000100800 */
[----:B------:R-:W-:Y:S04]  /*2ee0*/  STL [R1+0xf4], R9 ;  /* 0x0000f40901007387 */ /* 0x000fe80000100800 */
[----:B------:R0:W-:Y:S01]  /*2ef0*/  STL [R1+0x104], R6 ;  /* 0x0001040601007387 */ /* 0x0001e20000100800 */
[----:B----4-:R-:W-:-:S03]  /*2f00*/  IABS R4, R12 ;  /* 0x0000000c00047213 */ /* 0x010fc60000000000 */
[----:B------:R-:W4:Y:S04]  /*2f10*/  LDL R12, [R1+0x1528] ;  /* 0x00152800010c7983 */ /* 0x000f280000100800 */
[----:B------:R1:W-:Y:S01]  /*2f20*/  STL [R1+0x10c], R3 ;  /* 0x00010c0301007387 */ /* 0x0003e20000100800 */
[----:B------:R-:W-:Y:S01]  /*2f30*/  IMAD.HI.U32 R8, R27, R2, RZ ;  /* 0x000000021b087227 */ /* 0x000fe200078e00ff */
[----:B-----5:R-:W-:Y:S02]  /*2f40*/  IABS R7, R13 ;  /* 0x0000000d00077213 */ /* 0x020fe40000000000 */
[----:B------:R-:W5:Y:S01]  /*2f50*/  LDL R13, [R1+0x1524] ;  /* 0x00152400010d7983 */ /* 0x000f620000100800 */
[----:B------:R-:W-:-:S04]  /*2f60*/  IMAD.MOV R8, RZ, RZ, -R8 ;  /* 0x000000ffff087224 */ /* 0x000fc800078e0a08 */
[----:B------:R-:W-:Y:S01]  /*2f70*/  IMAD R2, R29, R8, R2 ;  /* 0x000000081d027224 */ /* 0x000fe200078e0202 */
[----:B0-----:R-:W-:Y:S02]  /*2f80*/  IABS R6, R19 ;  /* 0x0000001300067213 */ /* 0x001fe40000000000 */
[----:B------:R-:W5:Y:S01]  /*2f90*/  LDL R19, [R1+0x1520] ;  /* 0x0015200001137983 */ /* 0x000f620000100800 */
[----:B-1----:R-:W-:-:S03]  /*2fa0*/  IABS R3, R11 ;  /* 0x0000000b00037213 */ /* 0x002fc60000000000 */
[----:B------:R-:W5:Y:S04]  /*2fb0*/  LDL R11, [R1+0x1518] ;  /* 0x00151800010b7983 */ /* 0x000f680000100800 */
[----:B------:R2:W-:Y:S02]  /*2fc0*/  STL [R1+0x100], R2 ;  /* 0x0001000201007387 */ /* 0x0005e40000100800 */
[----:B--2---:R-:W-:Y:S02]  /*2fd0*/  IABS R2, R14 ;  /* 0x0000000e00027213 */ /* 0x004fe40000000000 */
        /* <DEDUP_REMOVED lines=14> */
[----:B------:R0:W-:Y:S04]  /*30c0*/  STL [R1+0xd8], R9 ;  /* 0x0000d80901007387 */ /* 0x0001e80000100800 */
        /* <DEDUP_REMOVED lines=8> */
[----:B------:R-:W-:-:S04]  /*3150*/  IMAD.HI.U32 R5, R27, R4, RZ ;  /* 0x000000041b057227 */ /* 0x000fc800078e00ff */
[----:B------:R-:W-:Y:S02]  /*3160*/  IMAD R2, R29, R7, R2 ;  /* 0x000000071d027224 */ /* 0x000fe400078e0202 */
[C---:B0-----:R-:W-:Y:S01]  /*3170*/  IMAD.HI.U32 R9, R27.reuse, R8, RZ ;  /* 0x000000081b097227 */ /* 0x041fe200078e00ff */
[----:B-----5:R-:W-:Y:S02]  /*3180*/  IABS R6, R13 ;  /* 0x0000000d00067213 */ /* 0x020fe40000000000 */
[----:B------:R-:W5:Y:S01]  /*3190*/  LDL R13, [R1+0x150c] ;  /* 0x00150c00010d7983 */ /* 0x000f620000100800 */
[----:B------:R-:W-:Y:S02]  /*31a0*/  IMAD.MOV R5, RZ, RZ, -R5 ;  /* 0x000000ffff057224 */ /* 0x000fe400078e0a05 */
[----:B------:R-:W-:-:S04]  /*31b0*/  IMAD.HI.U32 R7, R27, R6, RZ ;  /* 0x000000061b077227 */ /* 0x000fc800078e00ff */
[----:B------:R-:W-:Y:S02]  /*31c0*/  IMAD.MOV R9, RZ, RZ, -R9 ;  /* 0x000000ffff097224 */ /* 0x000fe400078e0a09 */
[----:B------:R-:W-:Y:S02]  /*31d0*/  IMAD.MOV R7, RZ, RZ, -R7 ;  /* 0x000000ffff077224 */ /* 0x000fe400078e0a07 */
[C---:B------:R-:W-:Y:S01]  /*31e0*/  IMAD R4, R29.reuse, R5, R4 ;  /* 0x000000051d047224 */ /* 0x040fe200078e0204 */
[----:B-1----:R-:W-:Y:S02]  /*31f0*/  IABS R3, R19 ;  /* 0x0000001300037213 */ /* 0x002fe40000000000 */
[----:B------:R-:W5:Y:S01]  /*3200*/  LDL R19, [R1+0x1508] ;  /* 0x0015080001137983 */ /* 0x000f620000100800 */
[----:B------:R-:W-:-:S03]  /*3210*/  IMAD R9, R29, R9, R8 ;  /* 0x000000091d097224 */ /* 0x000fc600078e0208 */
[----:B------:R0:W-:Y:S01]  /*3220*/  STL [R1+0xe8], R2 ;  /* 0x0000e80201007387 */ /* 0x0001e20000100800 */
[----:B------:R-:W-:Y:S01]  /*3230*/  IMAD R6, R29, R7, R6 ;  /* 0x000000071d067224 */ /* 0x000fe200078e0206 */
[----:B0-----:R-:W-:Y:S02]  /*3240*/  IABS R2, R11 ;  /* 0x0000000b00027213 */ /* 0x001fe40000000000 */
        /* <DEDUP_REMOVED lines=21> */
[----:B------:R-:W-:-:S04]  /*33a0*/  IMAD.HI.U32 R8, R27, R6, RZ ;  /* 0x000000061b087227 */ /* 0x000fc800078e00ff */
[----:B------:R-:W-:Y:S02]  /*33b0*/  IMAD.MOV R9, RZ, RZ, -R9 ;  /* 0x000000ffff097224 */ /* 0x000fe400078e0a09 */
[----:B------:R-:W-:Y:S01]  /*33c0*/  IMAD.MOV R8, RZ, RZ, -R8 ;  /* 0x000000ffff087224 */ /* 0x000fe200078e0a08 */
[----:B-----5:R-:W-:Y:S02]  /*33d0*/  IABS R3, R13 ;  /* 0x0000000d00037213 */ /* 0x020fe40000000000 */
[----:B------:R-:W5:Y:S01]  /*33e0*/  LDL R13, [R1+0x14f4] ;  /* 0x0014f400010d7983 */ /* 0x000f620000100800 */
[----:B------:R-:W-:Y:S02]  /*33f0*/  IMAD R9, R29, R9, R7 ;  /* 0x000000091d097224 */ /* 0x000fe400078e0207 */
[----:B------:R-:W-:Y:S01]  /*3400*/  IMAD.HI.U32 R5, R27, R3, RZ ;  /* 0x000000031b057227 */ /* 0x000fe200078e00ff */
[----:B------:R0:W-:Y:S03]  /*3410*/  STL [R1+0xc8], R2 ;  /* 0x0000c80201007387 */ /* 0x0001e60000100800 */
        /* <DEDUP_REMOVED lines=175> */
[----:B-----5:R-:W-:Y:S01]  /*3f10*/  IABS R3, R13 ;  /* 0x0000000d00037213 */ /* 0x020fe20000000000 */
[C---:B------:R-:W-:Y:S01]  /*3f20*/  IMAD R9, R29.reuse, R9, R7 ;  /* 0x000000091d097224 */ /* 0x040fe200078e0207 */
[----:B------:R-:W5:Y:S01]  /*3f30*/  LDL R13, [R1+0x1478] ;  /* 0x00147800010d7983 */ /* 0x000f620000100800 */
[----:B------:R-:W-:Y:S02]  /*3f40*/  IMAD R6, R29, R8, R6 ;  /* 0x000000081d067224 */ /* 0x000fe400078e0206 */
[----:B------:R-:W-:Y:S01]  /*3f50*/  IMAD.HI.U32 R5, R27, R3, RZ ;  /* 0x000000031b057227 */ /* 0x000fe200078e00ff */
[----:B------:R0:W-:Y:S03]  /*3f60*/  STL [R1+0x140], R2 ;  /* 0x0001400201007387 */ /* 0x0001e60000100800 */
[----:B------:R-:W-:Y:S01]  /*3f70*/  IMAD.MOV R5, RZ, RZ, -R5 ;  /* 0x000000ffff057224 */ /* 0x000fe200078e0a05 */
[----:B0-----:R-:W-:-:S02]  /*3f80*/  IABS R2, R19 ;  /* 0x0000001300027213 */ /* 0x001fc40000000000 */
        /* <DEDUP_REMOVED lines=11> */
[----:B------:R-:W-:-:S04]  /*4040*/  IMAD.HI.U32 R5, R27, R4, RZ ;  /* 0x000000041b057227 */ /* 0x000fc800078e00ff */
[----:B------:R-:W-:Y:S02]  /*4050*/  IMAD.MOV R7, RZ, RZ, -R7 ;  /* 0x000000ffff077224 */ /* 0x000fe400078e0a07 */
[----:B------:R-:W-:Y:S02]  /*4060*/  IMAD.MOV R5, RZ, RZ, -R5 ;  /* 0x000000ffff057224 */ /* 0x000fe400078e0a05 */
[----:B------:R-:W-:Y:S02]  /*4070*/  IMAD R2, R29, R7, R2 ;  /* 0x000000071d027224 */ /* 0x000fe400078e0202 */
        /* <DEDUP_REMOVED lines=8> */
[----:B----4-:R-:W-:-:S03]  /*4100*/  IABS R3, R12 ;  /* 0x0000000c00037213 */ /* 0x010fc60000000000 */
[----:B------:R-:W-:Y:S01]  /*4110*/  IMAD R6, R29, R7, R6 ;  /* 0x000000071d067224 */ /* 0x000fe200078e0206 */
[----:B------:R-:W4:Y:S01]  /*4120*/  LDL R12, [R1+0x146c] ;  /* 0x00146c00010c7983 */ /* 0x000f220000100800 */
[----:B------:R-:W-:-:S03]  /*4130*/  IMAD.HI.U32 R5, R27, R3, RZ ;  /* 0x000000031b057227 */ /* 0x000fc600078e00ff */
[----:B------:R5:W-:Y:S01]  /*4140*/  STL [R1+0x108], R2 ;  /* 0x0001080201007387 */ /* 0x000be20000100800 */
[----:B------:R-:W-:-:S04]  /*4150*/  IMAD.MOV R5, RZ, RZ, -R5 ;  /* 0x000000ffff057224 */ /* 0x000fc800078e0a05 */
[----:B------:R-:W-:Y:S01]  /*4160*/  IMAD R3, R29, R5, R3 ;  /* 0x000000051d037224 */ /* 0x000fe200078e0203 */
[----:B-----5:R-:W-:Y:S02]  /*4170*/  IABS R2, R13 ;  /* 0x0000000d00027213 */ /* 0x020fe40000000000 */
[----:B------:R-:W5:Y:S04]  /*4180*/  LDL R13, [R1+0x1460] ;  /* 0x00146000010d7983 */ /* 0x000f680000100800 */
[----:B------:R0:W-:Y:S04]  /*4190*/  STL [R1+0xf8], R4 ;  /* 0x0000f80401007387 */ /* 0x0001e80000100800 */
[----:B------:R-:W-:Y:S04]  /*41a0*/  STL [R1+0x24], R9 ;  /* 0x0000240901007387 */ /* 0x000fe80000100800 */
[----:B------:R1:W-:Y:S01]  /*41b0*/  STL [R1+0xdc], R6 ;  /* 0x0000dc0601007387 */ /* 0x0003e20000100800 */
[----:B0-----:R-:W-:-:S03]  /*41c0*/  IABS R4, R19 ;  /* 0x0000001300047213 */ /* 0x001fc60000000000 */
[----:B------:R-:W5:Y:S04]  /*41d0*/  LDL R19, [R1+0x1464] ;  /* 0x0014640001137983 */ /* 0x000f680000100800 */
[----:B------:R3:W-:Y:S01]  /*41e0*/  STL [R1+0xe0], R3 ;  /* 0x0000e00301007387 */ /* 0x0007e20000100800 */
[----:B-1----:R-:W-:-:S03]  /*41f0*/  IABS R6, R11 ;  /* 0x0000000b00067213 */ /* 0x002fc60000000000 */
[----:B------:R-:W5:Y:S01]  /*4200*/  LDL R11, [R1+0x1458] ;  /* 0x00145800010b7983 */ /* 0x000f620000100800 */
[----:B--2---:R-:W-:-:S03]  /*4210*/  IABS R7, R14 ;  /* 0x0000000e00077213 */ /* 0x004fc60000000000 */
[----:B------:R-:W2:Y:S01]  /*4220*/  LDL R14, [R1+0x145c] ;  /* 0x00145c00010e7983 */ /* 0x000ea20000100800 */
[----:B------:R-:W-:-:S04]  /*4230*/  IMAD.HI.U32 R8, R27, R2, RZ ;  /* 0x000000021b087227 */ /* 0x000fc800078e00ff */
[----:B------:R-:W-:-:S04]  /*4240*/  IMAD.HI.U32 R5, R27, R4, RZ ;  /* 0x000000041b057227 */ /* 0x000fc800078e00ff */
[----:B------:R-:W-:Y:S02]  /*4250*/  IMAD.MOV R8, RZ, RZ, -R8 ;  /* 0x000000ffff087224 */ /* 0x000fe400078e0a08 */
[----:B------:R-:W-:Y:S02]  /*4260*/  IMAD.MOV R5, RZ, RZ, -R5 ;  /* 0x000000ffff057224 */ /* 0x000fe400078e0a05 */
[----:B------:R-:W-:-:S04]  /*4270*/  IMAD.HI.U32 R9, R27, R6, RZ ;  /* 0x000000061b097227 */ /* 0x000fc800078e00ff */
[----:B------:R-:W-:Y:S02]  /*4280*/  IMAD R2, R29, R8, R2 ;  /* 0x000000081d027224 */ /* 0x000fe400078e0202 */
[----:B------:R-:W-:-:S04]  /*4290*/  IMAD.HI.U32 R8, R27, R7, RZ ;  /* 0x000000071b087227 */ /* 0x000fc800078e00ff */
[C---:B------:R-:W-:Y:S02]  /*42a0*/  IMAD R5, R29.reuse, R5, R4 ;  /* 0x000000051d057224 */ /* 0x040fe400078e0204 */
[----:B------:R-:W-:Y:S02]  /*42b0*/  IMAD.MOV R9, RZ, RZ, -R9 ;  /* 0x000000ffff097224 */ /* 0x000fe400078e0a09 */
[----:B------:R-:W-:Y:S02]  /*42c0*/  IMAD.MOV R8, RZ, RZ, -R8 ;  /* 0x000000ffff087224 */ /* 0x000fe400078e0a08 */
[C---:B------:R-:W-:Y:S02]  /*42d0*/  IMAD R9, R29.reuse, R9, R6 ;  /* 0x000000091d097224 */ /* 0x040fe400078e0206 */
[----:B------:R-:W-:Y:S01]  /*42e0*/  IMAD R7, R29, R8, R7 ;  /* 0x000000081d077224 */ /* 0x000fe200078e0207 */
[----:B---3--:R-:W-:Y:S02]  /*42f0*/  IABS R3, R15 ;  /* 0x0000000f00037213 */ /* 0x008fe40000000000 */
[----:B------:R-:W3:Y:S03]  /*4300*/  LDL R15, [R1+0x1450] ;  /* 0x00145000010f7983 */ /* 0x000ee60000100800 */
[----:B------:R-:W-:Y:S01]  /*4310*/  IMAD.HI.U32 R4, R27, R3, RZ ;  /* 0x000000031b047227 */ /* 0x000fe200078e00ff */
[----:B------:R4:W-:Y:S03]  /*4320*/  STL [R1+0xd0], R2 ;  /* 0x0000d00201007387 */ /* 0x0009e60000100800 */
[----:B------:R-:W-:Y:S01]  /*4330*/  IMAD.MOV R4, RZ, RZ, -R4 ;  /* 0x000000ffff047224 */ /* 0x000fe200078e0a04 */
[----:B------:R5:W-:Y:S03]  /*4340*/  STL [R1+0xc4], R5 ;  /* 0x0000c40501007387 */ /* 0x000be60000100800 */
[----:B------:R-:W-:Y:S01]  /*4350*/  IMAD R3, R29, R4, R3 ;  /* 0x000000041d037224 */ /* 0x000fe200078e0203 */
[----:B------:R-:W-:Y:S01]  /*4360*/  STL [R1+0x20], R9 ;  /* 0x0000200901007387 */ /* 0x000fe20000100800 */
[----:B----4-:R-:W-:-:S03]  /*4370*/  IABS R2, R12 ;  /* 0x0000000c00027213 */ /* 0x010fc60000000000 */
[----:B------:R-:W4:Y:S04]  /*4380*/  LDL R12, [R1+0x1448] ;  /* 0x00144800010c7983 */ /* 0x000f280000100800 */
[----:B------:R-:W-:Y:S01]  /*4390*/  STL [R1+0x1c], R7 ;  /* 0x00001c0701007387 */ /* 0x000fe20000100800 */
[----:B-----5:R-:W-:-:S03]  /*43a0*/  IABS R5, R13 ;  /* 0x0000000d00057213 */ /* 0x020fc60000000000 */
[----:B------:R-:W5:Y:S04]  /*43b0*/  LDL R13, [R1+0x144c] ;  /* 0x00144c00010d7983 */ /* 0x000f680000100800 */
[----:B------:R0:W-:Y:S02]  /*43c0*/  STL [R1+0x18], R3 ;  /* 0x0000180301007387 */ /* 0x0001e40000100800 */
[----:B0-----:R-:W-:Y:S02]  /*43d0*/  IABS R3, R11 ;  /* 0x0000000b00037213 */ /* 0x001fe40000000000 */
[----:B------:R-:W4:Y:S01]  /*43e0*/  LDL R11, [R1+0x1440] ;  /* 0x00144000010b7983 */ /* 0x000f220000100800 */
[----:B--2---:R-:W-:-:S03]  /*43f0*/  IABS R8, R14 ;  /* 0x0000000e00087213 */ /* 0x004fc60000000000 */
[----:B------:R-:W2:Y:S01]  /*4400*/  LDL R14, [R1+0x1444] ;  /* 0x00144400010e7983 */ /* 0x000ea20000100800 */
[----:B------:R-:W-:Y:S01]  /*4410*/  IMAD.HI.U32 R6, R27, R2, RZ ;  /* 0x000000021b067227 */ /* 0x000fe200078e00ff */
[----:B------:R-:W-:-:S03]  /*4420*/  IABS R4, R19 ;  /* 0x0000001300047213 */ /* 0x000fc60000000000 */
[----:B------:R-:W-:Y:S02]  /*4430*/  IMAD.MOV R6, RZ, RZ, -R6 ;  /* 0x000000ffff067224 */ /* 0x000fe400078e0a06 */
[----:B------:R-:W-:-:S04]  /*4440*/  IMAD.HI.U32 R7, R27, R5, RZ ;  /* 0x000000051b077227 */ /* 0x000fc800078e00ff */
[----:B------:R-:W-:Y:S02]  /*4450*/  IMAD R2, R29, R6, R2 ;  /* 0x000000061d027224 */ /* 0x000fe400078e0202 */
[----:B------:R-:W-:Y:S02]  /*4460*/  IMAD.MOV R6, RZ, RZ, -R7 ;  /* 0x000000ffff067224 */ /* 0x000fe400078e0a07 */
[C---:B------:R-:W-:Y:S01]  /*4470*/  IMAD.HI.U32 R7, R27.reuse, R4, RZ ;  /* 0x000000041b077227 */ /* 0x040fe200078e00ff */
[----:B------:R0:W-:Y:S03]  /*4480*/  STL [R1+0x14], R2 ;  /* 0x0000140201007387 */ /* 0x0001e60000100800 */
[----:B------:R-:W-:-:S04]  /*4490*/  IMAD.HI.U32 R10, R27, R3, RZ ;  /* 0x000000031b0a7227 */ /* 0x000fc800078e00ff */
[----:B------:R-:W-:Y:S02]  /*44a0*/  IMAD R5, R29, R6, R5 ;  /* 0x000000061d057224 */ /* 0x000fe400078e0205 */
[----:B0-----:R-:W-:Y:S02]  /*44b0*/  IMAD.MOV.U32 R2, RZ, RZ, R8 ;  /* 0x000000ffff027224 */ /* 0x001fe400078e0008 */
[----:B------:R-:W-:Y:S02]  /*44c0*/  IMAD.MOV R6, RZ, RZ, -R7 ;  /* 0x000000ffff067224 */ /* 0x000fe400078e0a07 */
[----:B------:R-:W-:-:S04]  /*44d0*/  IMAD.HI.U32 R9, R27, R2, RZ ;  /* 0x000000021b097227 */ /* 0x000fc800078e00ff */
[----:B------:R-:W-:Y:S02]  /*44e0*/  IMAD.MOV R7, RZ, RZ, -R10 ;  /* 0x000000ffff077224 */ /* 0x000fe400078e0a0a */
[C---:B------:R-:W-:Y:S02]  /*44f0*/  IMAD R6, R29.reuse, R6, R4 ;  /* 0x000000061d067224 */ /* 0x040fe400078e0204 */
[----:B------:R-:W-:Y:S01]  /*4500*/  IMAD.MOV R9, RZ, RZ, -R9 ;  /* 0x000000ffff097224 */ /* 0x000fe200078e0a09 */
[----:B---3--:R-:W-:Y:S02]  /*4510*/  IABS R8, R15 ;  /* 0x0000000f00087213 */ /* 0x008fe40000000000 */
[----:B------:R-:W3:Y:S01]  /*4520*/  LDL R15, [R1+0x1438] ;  /* 0x00143800010f7983 */ /* 0x000ee20000100800 */
[----:B------:R-:W-:-:S03]  /*4530*/  IMAD R3, R29, R7, R3 ;  /* 0x000000071d037224 */ /* 0x000fc600078e0203 */
[----:B------:R0:W-:Y:S04]  /*4540*/  STL [R1+0x10], R5 ;  /* 0x0000100501007387 */ /* 0x0001e80000100800 */
[----:B------:R1:W-:Y:S01]  /*4550*/  STL [R1+0xc], R6 ;  /* 0x00000c0601007387 */ /* 0x0003e20000100800 */
[----:B0-----:R-:W-:-:S03]  /*4560*/  IMAD.MOV.U32 R5, RZ, RZ, R8 ;  /* 0x000000ffff057224 */ /* 0x001fc600078e0008 */
[----:B------:R0:W-:Y:S01]  /*4570*/  STL [R1+0x8], R3 ;  /* 0x0000080301007387 */ /* 0x0001e20000100800 */
[----:B------:R-:W-:-:S04]  /*4580*/  IMAD.HI.U32 R4, R27, R5, RZ ;  /* 0x000000051b047227 */ /* 0x000fc800078e00ff */
[----:B-1----:R-:W-:Y:S02]  /*4590*/  IMAD R6, R29, R9, R2 ;  /* 0x000000091d067224 */ /* 0x002fe400078e0202 */
[----:B0-----:R-:W-:-:S03]  /*45a0*/  IMAD.MOV R3, RZ, RZ, -R4 ;  /* 0x000000ffff037224 */ /* 0x001fc600078e0a04 */
[----:B------:R0:W-:Y:S01]  /*45b0*/  STL [R1+0x4], R6 ;  /* 0x0000040601007387 */ /* 0x0001e20000100800 */
[----:B-----5:R-:W-:Y:S01]  /*45c0*/  IABS R4, R13 ;  /* 0x0000000d00047213 */ /* 0x020fe20000000000 */
[----:B------:R-:W-:Y:S02]  /*45d0*/  IMAD R8, R29, R3, R5 ;  /* 0x000000031d087224 */ /* 0x000fe400078e0205 */
[----:B------:R-:W5:Y:S01]  /*45e0*/  LDL R13, [R1+0x1430] ;  /* 0x00143000010d7983 */ /* 0x000f620000100800 */
[----:B----4-:R-:W-:Y:S01]  /*45f0*/  IABS R2, R12 ;  /* 0x0000000c00027213 */ /* 0x010fe20000000000 */
[----:B------:R-:W-:Y:S02]  /*4600*/  IMAD.MOV.U32 R3, RZ, RZ, R4 ;  /* 0x000000ffff037224 */ /* 0x000fe400078e0004 */
[----:B------:R-:W4:Y:S01]  /*4610*/  LDL R12, [R1+0x143c] ;  /* 0x00143c00010c7983 */ /* 0x000f220000100800 */
[----:B------:R-:W-:-:S03]  /*4620*/  IABS R7, R11 ;  /* 0x0000000b00077213 */ /* 0x000fc60000000000 */
[----:B------:R-:W4:Y:S02]  /*4630*/  LDL R11, [R1+0x1434] ;  /* 0x00143400010b7983 */ /* 0x000f240000100800 */
[----:B------:R-:W-:Y:S02]  /*4640*/  IMAD.MOV.U32 R4, RZ, RZ, R7 ;  /* 0x000000ffff047224 */ /* 0x000fe400078e0007 */
[----:B------:R1:W-:Y:S01]  /*4650*/  STL [R1], R8 ;  /* 0x0000000801007387 */ /* 0x0003e20000100800 */
[----:B--2---:R-:W-:-:S03]  /*4660*/  IABS R7, R14 ;  /* 0x0000000e00077213 */ /* 0x004fc60000000000 */
[----:B------:R-:W2:Y:S01]  /*4670*/  LDL R14, [R1+0x1428] ;  /* 0x00142800010e7983 */ /* 0x000ea20000100800 */
[----:B------:R-:W-:-:S05]  /*4680*/  IABS R28, R28 ;  /* 0x0000001c001c7213 */ /* 0x000fca0000000000 */
[----:B0-----:R-:W-:-:S04]  /*4690*/  IMAD.HI.U32 R6, R27, R28, RZ ;  /* 0x0000001c1b067227 */ /* 0x001fc800078e00ff */
[----:B------:R-:W-:Y:S02]  /*46a0*/  IMAD.MOV R5, RZ, RZ, -R6 ;  /* 0x000000ffff057224 */ /* 0x000fe400078e0a06 */
[----:B------:R-:W-:-:S04]  /*46b0*/  IMAD.HI.U32 R6, R27, R2, RZ ;  /* 0x000000021b067227 */ /* 0x000fc800078e00ff */
[----:B-1----:R-:W-:-:S04]  /*46c0*/  IMAD.HI.U32 R8, R27, R3, RZ ;  /* 0x000000031b087227 */ /* 0x002fc800078e00ff */
[----:B------:R-:W-:-:S04]  /*46d0*/  IMAD.HI.U32 R9, R27, R4, RZ ;  /* 0x000000041b097227 */ /* 0x000fc800078e00ff */
[C---:B------:R-:W-:Y:S02]  /*46e0*/  IMAD R28, R29.reuse, R5, R28 ;  /* 0x000000051d1c7224 */ /* 0x040fe400078e021c */
[----:B------:R-:W-:Y:S02]  /*46f0*/  IMAD.MOV R6, RZ, RZ, -R6 ;  /* 0x000000ffff067224 */ /* 0x000fe400078e0a06 */
[----:B------:R-:W-:Y:S02]  /*4700*/  IMAD.MOV.U32 R5, RZ, RZ, R7 ;  /* 0x000000ffff057224 */ /* 0x000fe400078e0007 */
[----:B------:R-:W-:Y:S02]  /*4710*/  IMAD.MOV R7, RZ, RZ, -R8 ;  /* 0x000000ffff077224 */ /* 0x000fe400078e0a08 */
[----:B------:R-:W-:Y:S01]  /*4720*/  IMAD.MOV R9, RZ, RZ, -R9 ;  /* 0x000000ffff097224 */ /* 0x000fe200078e0a09 */
[----:B------:R-:W-:Y:S01]  /*4730*/  STL [R1+0x1780], R28 ;  /* 0x0017801c01007387 */ /* 0x000fe20000100800 */
[----:B------:R-:W-:-:S02]  /*4740*/  IMAD R2, R29, R6, R2 ;  /* 0x000000061d027224 */ /* 0x000fc400078e0202 */
[----:B------:R-:W-:-:S04]  /*4750*/  IMAD.HI.U32 R10, R27, R5, RZ ;  /* 0x000000051b0a7227 */ /* 0x000fc800078e00ff */
[C---:B------:R-:W-:Y:S02]  /*4760*/  IMAD R3, R29.reuse, R7, R3 ;  /* 0x000000071d037224 */ /* 0x040fe400078e0203 */
[----:B------:R-:W-:Y:S01]  /*4770*/  IMAD R4, R29, R9, R4 ;  /* 0x000000091d047224 */ /* 0x000fe200078e0204 */
[----:B---3--:R-:W-:Y:S02]  /*4780*/  IABS R8, R15 ;  /* 0x0000000f00087213 */ /* 0x008fe40000000000 */
[----:B------:R-:W3:Y:S03]  /*4790*/  LDL R15, [R1+0x142c] ;  /* 0x00142c00010f7983 */ /* 0x000ee60000100800 */
[----:B------:R-:W-:Y:S01]  /*47a0*/  IMAD.MOV.U32 R6, RZ, RZ, R8 ;  /* 0x000000ffff067224 */ /* 0x000fe200078e0008 */
[----:B------:R-:W-:Y:S01]  /*47b0*/  STL [R1+0x1784], R2 ;  /* 0x0017840201007387 */ /* 0x000fe20000100800 */
[----:B------:R-:W-:-:S03]  /*47c0*/  IMAD.MOV R8, RZ, RZ, -R10 ;  /* 0x000000ffff087224 */ /* 0x000fc600078e0a0a */
[----:B------:R-:W-:Y:S01]  /*47d0*/  STL [R1+0x1788], R3 ;  /* 0x0017880301007387 */ /* 0x000fe20000100800 */
[----:B------:R-:W-:-:S03]  /*47e0*/  IMAD.HI.U32 R10, R27, R6, RZ ;  /* 0x000000061b0a7227 */ /* 0x000fc600078e00ff */
[----:B------:R0:W-:Y:S01]  /*47f0*/  STL [R1+0x178c], R4 ;  /* 0x00178c0401007387 */ /* 0x0001e20000100800 */
[----:B------:R-:W-:-:S03]  /*4800*/  IMAD R5, R29, R8, R5 ;  /* 0x000000081d057224 */ /* 0x000fc600078e0205 */
[----:B------:R-:W3:Y:S01]  /*4810*/  LDL R17, [R1+0x1424] ;  /* 0x0014240001117983 */ /* 0x000ee20000100800 */
[----:B------:R-:W-:-:S03]  /*4820*/  IMAD.MOV R10, RZ, RZ, -R10 ;  /* 0x000000ffff0a7224 */ /* 0x000fc600078e0a0a */
[----:B------:R-:W3:Y:S04]  /*4830*/  LDL R16, [R1+0x1420] ;  /* 0x0014200001107983 */ /* 0x000ee80000100800 */
[----:B------:R-:W3:Y:S01]  /*4840*/  LDL R18, [R1+0x1418] ;  /* 0x0014180001127983 */ /* 0x000ee20000100800 */
[----:B-----5:R-:W-:Y:S02]  /*4850*/  IABS R9, R13 ;  /* 0x0000000d00097213 */ /* 0x020fe40000000000 */
[----:B----4-:R-:W-:-:S03]  /*4860*/  IABS R7, R12 ;  /* 0x0000000c00077213 */ /* 0x010fc60000000000 */
[----:B------:R-:W-:Y:S01]  /*4870*/  IMAD.MOV.U32 R8, RZ, RZ, R9 ;  /* 0x000000ffff087224 */ /* 0x000fe200078e0009 */
[----:B------:R-:W-:Y:S01]  /*4880*/  STL [R1+0x1790], R5 ;  /* 0x0017900501007387 */ /* 0x000fe20000100800 */
[----:B------:R-:W-:Y:S02]  /*4890*/  IMAD R6, R29, R10, R6 ;  /* 0x0000000a1d067224 */ /* 0x000fe400078e0206 */
[----:B------:R-:W-:Y:S01]  /*48a0*/  IMAD.HI.U32 R13, R27, R8, RZ ;  /* 0x000000081b0d7227 */ /* 0x000fe200078e00ff */
[----:B------:R-:W4:Y:S04]  /*48b0*/  LDL R19, [R1+0x141c] ;  /* 0x00141c0001137983 */ /* 0x000f280000100800 */
[----:B------:R-:W-:Y:S04]  /*48c0*/  STL [R1+0x1794], R6 ;  /* 0x0017940601007387 */ /* 0x000fe80000100800 */
[----:B------:R-:W5:Y:S01]  /*48d0*/  LDL R20, [R1+0x1410] ;  /* 0x0014100001147983 */ /* 0x000f620000100800 */
[----:B------:R-:W-:-:S05]  /*48e0*/  IABS R11, R11 ;  /* 0x0000000b000b7213 */ /* 0x000fca0000000000 */
[----:B------:R-:W-:Y:S02]  /*48f0*/  IMAD.MOV.U32 R9, RZ, RZ, R11 ;  /* 0x000000ffff097224 */ /* 0x000fe400078e000b */
[----:B------:R-:W-:-:S04]  /*4900*/  IMAD.HI.U32 R11, R27, R7, RZ ;  /* 0x000000071b0b7227 */ /* 0x000fc800078e00ff */
[----:B------:R-:W-:-:S04]  /*4910*/  IMAD.MOV R11, RZ, RZ, -R11 ;  /* 0x000000ffff0b7224 */ /* 0x000fc800078e0a0b */
[----:B------:R-:W-:-:S05]  /*4920*/  IMAD R7, R29, R11, R7 ;  /* 0x0000000b1d077224 */ /* 0x000fca00078e0207 */
[----:B------:R-:W-:Y:S01]  /*4930*/  STL [R1+0x1798], R7 ;  /* 0x0017980701007387 */ /* 0x000fe20000100800 */
[----:B--2---:R-:W-:Y:S01]  /*4940*/  IABS R12, R14 ;  /* 0x0000000e000c7213 */ /* 0x004fe20000000000 */
[----:B------:R-:W-:-:S04]  /*4950*/  IMAD.HI.U32 R14, R27, R9, RZ ;  /* 0x000000091b0e7227 */ /* 0x000fc800078e00ff */
[----:B------:R-:W-:Y:S02]  /*4960*/  IMAD.MOV.U32 R10, RZ, RZ, R12 ;  /* 0x000000ffff0a7224 */ /* 0x000fe400078e000c */
[----:B------:R-:W-:Y:S02]  /*4970*/  IMAD.MOV R12, RZ, RZ, -R13 ;  /* 0x000000ffff0c7224 */ /* 0x000fe400078e0a0d */
[----:B------:R-:W-:Y:S02]  /*4980*/  IMAD.MOV R14, RZ, RZ, -R14 ;  /* 0x000000ffff0e7224 */ /* 0x000fe400078e0a0e */
[C---:B------:R-:W-:Y:S02]  /*4990*/  IMAD R8, R29.reuse, R12, R8 ;  /* 0x0000000c1d087224 */ /* 0x040fe400078e0208 */
[----:B------:R-:W-:-:S03]  /*49a0*/  IMAD R9, R29, R14, R9 ;  /* 0x0000000e1d097224 */ /* 0x000fc600078e0209 */
[----:B------:R-:W-:Y:S04]  /*49b0*/  STL [R1+0x1768], R8 ;  /* 0x0017680801007387 */ /* 0x000fe80000100800 */
[----:B------:R-:W-:Y:S04]  /*49c0*/  STL [R1+0x176c], R9 ;  /* 0x00176c0901007387 */ /* 0x000fe80000100800 */
[----:B------:R-:W2:Y:S04]  /*49d0*/  LDL R21, [R1+0x1408] ;  /* 0x0014080001157983 */ /* 0x000ea80000100800 */
[----:B------:R-:W2:Y:S04]  /*49e0*/  LDL R22, [R1+0x140c] ;  /* 0x00140c0001167983 */ /* 0x000ea80000100800 */
[----:B------:R-:W2:Y:S01]  /*49f0*/  LDL R24, [R1+0x1414] ;  /* 0x0014140001187983 */ /* 0x000ea20000100800 */
[----:B---3--:R-:W-:Y:S01]  /*4a00*/  IABS R13, R15 ;  /* 0x0000000f000d7213 */ /* 0x008fe20000000000 */
[----:B------:R-:W-:-:S04]  /*4a10*/  IMAD.HI.U32 R15, R27, R10, RZ ;  /* 0x0000000a1b0f7227 */ /* 0x000fc800078e00ff */
[----:B------:R-:W-:Y:S02]  /*4a20*/  IMAD.MOV.U32 R11, RZ, RZ, R13 ;  /* 0x000000ffff0b7224 */ /* 0x000fe400078e000d */
[----:B------:R-:W-:Y:S02]  /*4a30*/  IMAD.MOV R13, RZ, RZ, -R15 ;  /* 0x000000ffff0d7224 */ /* 0x000fe400078e0a0f */
[----:B------:R-:W-:Y:S01]  /*4a40*/  IMAD.HI.U32 R15, R27, R11, RZ ;  /* 0x0000000b1b0f7227 */ /* 0x000fe200078e00ff */
[----:B------:R-:W-:-:S03]  /*4a50*/  IABS R14, R17 ;  /* 0x00000011000e7213 */ /* 0x000fc60000000000 */
[----:B------:R-:W-:Y:S01]  /*4a60*/  IMAD R10, R29, R13, R10 ;  /* 0x0000000d1d0a7224 */ /* 0x000fe200078e020a */
[----:B------:R-:W-:Y:S01]  /*4a70*/  IABS R12, R16 ;  /* 0x00000010000c7213 */ /* 0x000fe20000000000 */
[----:B------:R-:W-:Y:S01]  /*4a80*/  IMAD.MOV.U32 R13, RZ, RZ, R14 ;  /* 0x000000ffff0d7224 */ /* 0x000fe200078e000e */
[----:B------:R-:W-:Y:S01]  /*4a90*/  IABS R16, R18 ;  /* 0x0000001200107213 */ /* 0x000fe20000000000 */
[----:B------:R-:W-:Y:S02]  /*4aa0*/  IMAD.MOV R15, RZ, RZ, -R15 ;  /* 0x000000ffff0f7224 */ /* 0x000fe400078e0a0f */
[----:B------:R-:W-:-:S04]  /*4ab0*/  IMAD.HI.U32 R18, R27, R13, RZ ;  /* 0x0000000d1b127227 */ /* 0x000fc800078e00ff */
[----:B------:R-:W-:Y:S02]  /*4ac0*/  IMAD.MOV.U32 R14, RZ, RZ, R16 ;  /* 0x000000ffff0e7224 */ /* 0x000fe400078e0010 */
[----:B------:R-:W-:Y:S01]  /*4ad0*/  IMAD.HI.U32 R16, R27, R12, RZ ;  /* 0x0000000c1b107227 */ /* 0x000fe200078e00ff */
[----:B----4-:R-:W-:-:S03]  /*4ae0*/  IABS R17, R19 ;  /* 0x0000001300117213 */ /* 0x010fc60000000000 */
[----:B------:R-:W-:Y:S02]  /*4af0*/  IMAD R11, R29, R15, R11 ;  /* 0x0000000f1d0b7224 */ /* 0x000fe400078e020b */
[----:B------:R-:W-:-:S04]  /*4b00*/  IMAD.HI.U32 R19, R27, R14, RZ ;  /* 0x0000000e1b137227 */ /* 0x000fc800078e00ff */
[----:B------:R-:W-:Y:S02]  /*4b10*/  IMAD.MOV.U32 R15, RZ, RZ, R17 ;  /* 0x000000ffff0f7224 */ /* 0x000fe400078e0011 */
[----:B------:R-:W-:Y:S01]  /*4b20*/  IMAD.MOV R17, RZ, RZ, -R18 ;  /* 0x000000ffff117224 */ /* 0x000fe200078e0a12 */
[----:B-----5:R-:W-:Y:S01]  /*4b30*/  IABS R18, R20 ;  /* 0x0000001400127213 */ /* 0x020fe20000000000 */
[----:B------:R-:W-:Y:S02]  /*4b40*/  IMAD.MOV R16, RZ, RZ, -R16 ;  /* 0x000000ffff107224 */ /* 0x000fe400078e0a10 */
[----:B------:R-:W-:Y:S02]  /*4b50*/  IMAD.MOV R19, RZ, RZ, -R19 ;  /* 0x000000ffff137224 */ /* 0x000fe400078e0a13 */
[----:B------:R-:W-:-:S04]  /*4b60*/  IMAD.HI.U32 R20, R27, R15, RZ ;  /* 0x0000000f1b147227 */ /* 0x000fc800078e00ff */
[C---:B------:R-:W-:Y:S02]  /*4b70*/  IMAD R12, R29.reuse, R16, R12 ;  /* 0x000000101d0c7224 */ /* 0x040fe400078e020c */
[----:B------:R-:W-:Y:S02]  /*4b80*/  IMAD.MOV.U32 R16, RZ, RZ, R18 ;  /* 0x000000ffff107224 */ /* 0x000fe400078e0012 */
[C---:B------:R-:W-:Y:S02]  /*4b90*/  IMAD R14, R29.reuse, R19, R14 ;  /* 0x000000131d0e7224 */ /* 0x040fe400078e020e */
[----:B------:R-:W-:Y:S02]  /*4ba0*/  IMAD.MOV R18, RZ, RZ, -R20 ;  /* 0x000000ffff127224 */ /* 0x000fe400078e0a14 */
[----:B------:R-:W-:Y:S02]  /*4bb0*/  IMAD R13, R29, R17, R13 ;  /* 0x000000111d0d7224 */ /* 0x000fe400078e020d */
[----:B------:R-:W-:Y:S01]  /*4bc0*/  IMAD.HI.U32 R20, R27, R16, RZ ;  /* 0x000000101b147227 */ /* 0x000fe200078e00ff */
[----:B------:R-:W-:Y:S03]  /*4bd0*/  STL [R1+0x1770], R10 ;  /* 0x0017700a01007387 */ /* 0x000fe60000100800 */
[----:B------:R-:W-:Y:S01]  /*4be0*/  IMAD R15, R29, R18, R15 ;  /* 0x000000121d0f7224 */ /* 0x000fe200078e020f */
[----:B------:R-:W3:Y:S01]  /*4bf0*/  LDL R23, [R1+0x1400] ;  /* 0x0014000001177983 */ /* 0x000ee20000100800 */
[----:B------:R-:W-:-:S03]  /*4c00*/  IMAD.MOV R20, RZ, RZ, -R20 ;  /* 0x000000ffff147224 */ /* 0x000fc600078e0a14 */
[----:B------:R-:W-:Y:S01]  /*4c10*/  STL [R1+0x1774], R11 ;  /* 0x0017740b01007387 */ /* 0x000fe20000100800 */
[----:B------:R-:W-:-:S03]  /*4c20*/  IMAD R16, R29, R20, R16 ;  /* 0x000000141d107224 */ /* 0x000fc600078e0210 */
[----:B------:R-:W4:Y:S04]  /*4c30*/  LDL R25, [R1+0x1404] ;  /* 0x0014040001197983 */ /* 0x000f280000100800 */
[----:B------:R1:W-:Y:S04]  /*4c40*/  STL [R1+0x1778], R12 ;  /* 0x0017780c01007387 */ /* 0x0003e80000100800 */
[----:B------:R-:W-:Y:S04]  /*4c50*/  STL [R1+0x177c], R13 ;  /* 0x00177c0d01007387 */ /* 0x000fe80000100800 */
[----:B------:R-:W-:Y:S04]  /*4c60*/  STL [R1+0x179c], R14 ;  /* 0x00179c0e01007387 */ /* 0x000fe80000100800 */
[----:B0-----:R-:W5:Y:S04]  /*4c70*/  LDL R4, [R1+0x13e8] ;  /* 0x0013e80001047983 */ /* 0x001f680000100800 */
[----:B------:R-:W4:Y:S04]  /*4c80*/  LDL R28, [R1+0x13ec] ;  /* 0x0013ec00011c7983 */ /* 0x000f280000100800 */
[----:B------:R-:W-:Y:S04]  /*4c90*/  STL [R1+0x17a0], R15 ;  /* 0x0017a00f01007387 */ /* 0x000fe80000100800 */
[----:B------:R-:W-:Y:S04]  /*4ca0*/  STL [R1+0x17a4], R16 ;  /* 0x0017a41001007387 */ /* 0x000fe80000100800 */
[----:B-1----:R-:W4:Y:S04]  /*4cb0*/  LDL.LU R12, [R1+0x64] ;  /* 0x00006400010c7983 */ /* 0x002f280000300800 */
[----:B------:R-:W5:Y:S04]  /*4cc0*/  LDL.LU R10, [R1+0x60] ;  /* 0x00006000010a7983 */ /* 0x000f680000300800 */
[----:B------:R-:W5:Y:S04]  /*4cd0*/  LDL.LU R3, [R1+0x5c] ;  /* 0x00005c0001037983 */ /* 0x000f680000300800 */
[----:B------:R-:W5:Y:S01]  /*4ce0*/  LDL.LU R2, [R1+0x58] ;  /* 0x0000580001027983 */ /* 0x000f620000300800 */
[----:B--2---:R-:W-:-:S02]  /*4cf0*/  IABS R19, R21 ;  /* 0x0000001500137213 */ /* 0x004fc40000000000 */
[----:B------:R-:W-:-:S03]  /*4d00*/  IABS R21, R22 ;  /* 0x0000001600157213 */ /* 0x000fc60000000000 */
[----:B------:R-:W-:Y:S01]  /*4d10*/  IMAD.MOV.U32 R18, RZ, RZ, R19 ;  /* 0x000000ffff127224 */ /* 0x000fe200078e0013 */
[----:B------:R-:W-:Y:S01]  /*4d20*/  IABS R17, R24 ;  /* 0x0000001800117213 */ /* 0x000fe20000000000 */
[----:B------:R-:W-:-:S04]  /*4d30*/  IMAD.MOV.U32 R19, RZ, RZ, R21 ;  /* 0x000000ffff137224 */ /* 0x000fc800078e0015 */
[----:B------:R-:W-:-:S04]  /*4d40*/  IMAD.HI.U32 R21, R27, R17, RZ ;  /* 0x000000111b157227 */ /* 0x000fc800078e00ff */
[----:B------:R-:W-:-:S04]  /*4d50*/  IMAD.MOV R21, RZ, RZ, -R21 ;  /* 0x000000ffff157224 */ /* 0x000fc800078e0a15 */
[----:B------:R-:W-:-:S05]  /*4d60*/  IMAD R17, R29, R21, R17 ;  /* 0x000000151d117224 */ /* 0x000fca00078e0211 */
[----:B------:R0:W-:Y:S04]  /*4d70*/  STL [R1+0x17a8], R17 ;  /* 0x0017a81101007387 */ /* 0x0001e80000100800 */
[----:B0-----:R-:W2:Y:S01]  /*4d80*/  LDL.LU R17, [R1+0x68] ;  /* 0x0000680001117983 */ /* 0x001ea20000300800 */
[----:B------:R-:W-:-:S04]  /*4d90*/  IMAD.HI.U32 R24, R27, R19, RZ ;  /* 0x000000131b187227 */ /* 0x000fc800078e00ff */
[----:B------:R-:W-:-:S04]  /*4da0*/  IMAD.MOV R24, RZ, RZ, -R24 ;  /* 0x000000ffff187224 */ /* 0x000fc800078e0a18 */
[----:B------:R-:W-:Y:S01]  /*4db0*/  IMAD R19, R29, R24, R19 ;  /* 0x000000181d137224 */ /* 0x000fe200078e0213 */
[----:B---3--:R-:W-:Y:S01]  /*4dc0*/  IABS R22, R23 ;  /* 0x0000001700167213 */ /* 0x008fe20000000000 */
[----:B------:R-:W-:-:S04]  /*4dd0*/  IMAD.HI.U32 R23, R27, R18, RZ ;  /* 0x000000121b177227 */ /* 0x000fc800078e00ff */
[----:B------:R-:W-:Y:S02]  /*4de0*/  IMAD.MOV.U32 R20, RZ, RZ, R22 ;  /* 0x000000ffff147224 */ /* 0x000fe400078e0016 */
[----:B------:R-:W-:-:S04]  /*4df0*/  IMAD.MOV R22, RZ, RZ, -R23 ;  /* 0x000000ffff167224 */ /* 0x000fc800078e0a17 */
[----:B------:R-:W-:-:S05]  /*4e00*/  IMAD R18, R29, R22, R18 ;  /* 0x000000161d127224 */ /* 0x000fca00078e0212 */
[----:B------:R-:W-:Y:S04]  /*4e10*/  STL [R1+0x17ac], R18 ;  /* 0x0017ac1201007387 */ /* 0x000fe80000100800 */
[----:B------:R0:W-:Y:S04]  /*4e20*/  STL [R1+0x17b0], R19 ;  /* 0x0017b01301007387 */ /* 0x0001e80000100800 */
[----:B------:R-:W3:Y:S01]  /*4e30*/  LDL R11, [R1+0x13f0] ;  /* 0x0013f000010b7983 */ /* 0x000ee20000100800 */
[----:B----4-:R-:W-:Y:S02]  /*4e40*/  ISETP.GT.U32.AND P4, PT, R26, R12, PT ;  /* 0x0000000c1a00720c */ /* 0x010fe40003f84070 */
[----:B------:R-:W-:-:S02]  /*4e50*/  IABS R24, R28 ;  /* 0x0000001c00187213 */ /* 0x000fc40000000000 */
[----:B------:R-:W4:Y:S01]  /*4e60*/  LDL.LU R28, [R1+0x54] ;  /* 0x00005400011c7983 */ /* 0x000f220000300800 */
[----:B------:R-:W-:-:S03]  /*4e70*/  IABS R23, R25 ;  /* 0x0000001900177213 */ /* 0x000fc60000000000 */
[----:B------:R-:W3:Y:S04]  /*4e80*/  LDL.LU R16, [R1+0x50] ;  /* 0x0000500001107983 */ /* 0x000ee80000300800 */
[----:B------:R-:W3:Y:S01]  /*4e90*/  LDL.LU R15, [R1+0x4c] ;  /* 0x00004c00010f7983 */ /* 0x000ee20000300800 */
[----:B------:R-:W-:-:S03]  /*4ea0*/  @!P4 IMAD.IADD R12, R12, 0x1, -R26 ;  /* 0x000000010c0cc824 */ /* 0x000fc600078e0a1a */
[----:B------:R-:W3:Y:S02]  /*4eb0*/  LDL.LU R14, [R1+0x48] ;  /* 0x00004800010e7983 */ /* 0x000ee40000300800 */
[----:B------:R-:W-:Y:S02]  /*4ec0*/  ISETP.GT.U32.AND P4, PT, R26, R12, PT ;  /* 0x0000000c1a00720c */ /* 0x000fe40003f84070 */
[----:B------:R-:W3:Y:S04]  /*4ed0*/  LDL.LU R13, [R1+0x44] ;  /* 0x00004400010d7983 */ /* 0x000ee80000300800 */
[----:B------:R-:W3:Y:S01]  /*4ee0*/  LDL.LU R9, [R1+0x40] ;  /* 0x0000400001097983 */ /* 0x000ee20000300800 */
[----:B------:R-:W-:-:S03]  /*4ef0*/  IMAD.MOV.U32 R21, RZ, RZ, R23 ;  /* 0x000000ffff157224 */ /* 0x000fc600078e0017 */
[----:B0-----:R-:W3:Y:S01]  /*4f00*/  LDL.LU R19, [R1+0x38] ;  /* 0x0000380001137983 */ /* 0x001ee20000300800 */
[----:B-----5:R-:W-:-:S03]  /*4f10*/  IABS R23, R4 ;  /* 0x0000000400177213 */ /* 0x020fc60000000000 */
[----:B------:R-:W5:Y:S01]  /*4f20*/  LDL.LU R8, [R1+0x34] ;  /* 0x0000340001087983 */ /* 0x000f620000300800 */
[----:B------:R-:W-:-:S03]  /*4f30*/  @!P4 IMAD.IADD R12, R12, 0x1, -R26 ;  /* 0x000000010c0cc824 */ /* 0x000fc600078e0a1a */
[----:B------:R-:W5:Y:S04]  /*4f40*/  LDL.LU R7, [R1+0x30] ;  /* 0x0000300001077983 */ /* 0x000f680000300800 */
[----:B------:R-:W5:Y:S04]  /*4f50*/  LDL.LU R6, [R1+0x188] ;  /* 0x0001880001067983 */ /* 0x000f680000300800 */
[----:B------:R-:W5:Y:S04]  /*4f60*/  LDL.LU R5, [R1+0x190] ;  /* 0x0001900001057983 */ /* 0x000f680000300800 */
[----:B------:R-:W5:Y:S01]  /*4f70*/  LDL.LU R4, [R1+0x180] ;  /* 0x0001800001047983 */ /* 0x000f620000300800 */
[----:B--2---:R-:W-:-:S13]  /*4f80*/  ISETP.GT.U32.AND P3, PT, R26, R17, PT ;  /* 0x000000111a00720c */ /* 0x004fda0003f64070 */
[----:B------:R-:W-:-:S05]  /*4f90*/  @!P3 IMAD.IADD R17, R17, 0x1, -R26 ;  /* 0x000000011111b824 */ /* 0x000fca00078e0a1a */
[----:B------:R-:W-:-:S13]  /*4fa0*/  ISETP.GT.U32.AND P3, PT, R26, R17, PT ;  /* 0x000000111a00720c */ /* 0x000fda0003f64070 */
[----:B------:R-:W-:Y:S02]  /*4fb0*/  @!P3 IMAD.IADD R17, R17, 0x1, -R26 ;  /* 0x000000011111b824 */ /* 0x000fe400078e0a1a */
[----:B------:R-:W2:Y:S01]  /*4fc0*/  LDL.LU R26, [R1+0x3c] ;  /* 0x00003c00011a7983 */ /* 0x000ea20000300800 */
[C---:B------:R-:W-:Y:S02]  /*4fd0*/  ISETP.GT.U32.AND P0, PT, R29.reuse, R2, PT ;  /* 0x000000021d00720c */ /* 0x040fe40003f04070 */
[C---:B------:R-:W-:Y:S02]  /*4fe0*/  ISETP.GT.U32.AND P5, PT, R29.reuse, R0, PT ;  /* 0x000000001d00720c */ /* 0x040fe40003fa4070 */
[C---:B------:R-:W-:Y:S02]  /*4ff0*/  ISETP.GT.U32.AND P2, PT, R29.reuse, R3, PT ;  /* 0x000000031d00720c */ /* 0x040fe40003f44070 */
[----:B------:R-:W-:-:S07]  /*5000*/  ISETP.GT.U32.AND P1, PT, R29, R10, PT ;  /* 0x0000000a1d00720c */ /* 0x000fce0003f24070 */
[--C-:B------:R-:W-:Y:S02]  /*5010*/  @!P0 IMAD.IADD R2, R2, 0x1, -R29.reuse ;  /* 0x0000000102028824 */ /* 0x100fe400078e0a1d */
[--C-:B------:R-:W-:Y:S02]  /*5020*/  @!P5 IMAD.IADD R0, R0, 0x1, -R29.reuse ;  /* 0x000000010000d824 */ /* 0x100fe400078e0a1d */
[--C-:B------:R-:W-:Y:S01]  /*5030*/  @!P2 IMAD.IADD R3, R3, 0x1, -R29.reuse ;  /* 0x000000010303a824 */ /* 0x100fe200078e0a1d */
[C---:B------:R-:W-:Y:S02]  /*5040*/  ISETP.GT.U32.AND P6, PT, R29.reuse, R2, PT ;  /* 0x000000021d00720c */ /* 0x040fe40003fc4070 */
[----:B------:R-:W-:Y:S01]  /*5050*/  ISETP.GT.U32.AND P5, PT, R29, R0, PT ;  /* 0x000000001d00720c */ /* 0x000fe20003fa4070 */
[----:B------:R-:W-:Y:S02]  /*5060*/  @!P1 IMAD.IADD R10, R10, 0x1, -R29 ;  /* 0x000000010a0a9824 */ /* 0x000fe400078e0a1d */
[----:B------:R-:W-:Y:S01]  /*5070*/  IMAD.HI.U32 R25, R27, R20, RZ ;  /* 0x000000141b197227 */ /* 0x000fe200078e00ff */
[----:B------:R-:W-:-:S02]  /*5080*/  ISETP.GT.U32.AND P0, PT, R29, R3, PT ;  /* 0x000000031d00720c */ /* 0x000fc40003f04070 */
[----:B------:R-:W-:-:S05]  /*5090*/  ISETP.GT.U32.AND P1, PT, R29, R10, PT ;  /* 0x0000000a1d00720c */ /* 0x000fca0003f24070 */
[--C-:B------:R-:W-:Y:S02]  /*50a0*/  @!P6 IMAD.IADD R2, R2, 0x1, -R29.reuse ;  /* 0x000000010202e824 */ /* 0x100fe400078e0a1d */
[----:B------:R-:W-:Y:S02]  /*50b0*/  @!P5 IMAD.IADD R0, R0, 0x1, -R29 ;  /* 0x000000010000d824 */ /* 0x000fe400078e0a1d */
[----:B------:R-:W-:Y:S02]  /*50c0*/  IMAD.MOV R22, RZ, RZ, -R25 ;  /* 0x000000ffff167224 */ /* 0x000fe400078e0a19 */
[----:B------:R-:W-:-:S04]  /*50d0*/  IMAD.HI.U32 R25, R27, R21, RZ ;  /* 0x000000151b197227 */ /* 0x000fc800078e00ff */
[C---:B------:R-:W-:Y:S02]  /*50e0*/  IMAD R20, R29.reuse, R22, R20 ;  /* 0x000000161d147224 */ /* 0x040fe400078e0214 */
[----:B------:R-:W-:Y:S02]  /*50f0*/  IMAD.MOV.U32 R22, RZ, RZ, R23 ;  /* 0x000000ffff167224 */ /* 0x000fe400078e0017 */
[----:B------:R-:W-:Y:S02]  /*5100*/  IMAD.MOV.U32 R23, RZ, RZ, R24 ;  /* 0x000000ffff177224 */ /* 0x000fe400078e0018 */
[----:B------:R-:W-:Y:S01]  /*5110*/  IMAD.MOV R24, RZ, RZ, -R25 ;  /* 0x000000ffff187224 */ /* 0x000fe200078e0a19 */
[C---:B----4-:R-:W-:Y:S02]  /*5120*/  ISETP.GT.U32.AND P2, PT, R29.reuse, R28, PT ;  /* 0x0000001c1d00720c */ /* 0x050fe40003f44070 */
[C---:B---3--:R-:W-:Y:S02]  /*5130*/  ISETP.GT.U32.AND P3, PT, R29.reuse, R16, PT ;  /* 0x000000101d00720c */ /* 0x048fe40003f64070 */
[----:B------:R-:W-:-:S09]  /*5140*/  ISETP.GT.U32.AND P4, PT, R29, R15, PT ;  /* 0x0000000f1d00720c */ /* 0x000fd20003f84070 */
[--C-:B------:R-:W-:Y:S01]  /*5150*/  @!P2 IMAD.IADD R28, R28, 0x1, -R29.reuse ;  /* 0x000000011c1ca824 */ /* 0x100fe200078e0a1d */
[C---:B------:R-:W-:Y:S01]  /*5160*/  ISETP.GT.U32.AND P5, PT, R29.reuse, R14, PT ;  /* 0x0000000e1d00720c */ /* 0x040fe20003fa4070 */
[--C-:B------:R-:W-:Y:S01]  /*5170*/  @!P3 IMAD.IADD R16, R16, 0x1, -R29.reuse ;  /* 0x000000011010b824 */ /* 0x100fe200078e0a1d */
[----:B------:R-:W-:Y:S01]  /*5180*/  ISETP.GT.U32.AND P2, PT, R29, R19, PT ;  /* 0x000000131d00720c */ /* 0x000fe20003f44070 */
[----:B------:R-:W-:Y:S01]  /*5190*/  @!P4 IMAD.IADD R15, R15, 0x1, -R29 ;  /* 0x000000010f0fc824 */ /* 0x000fe200078e0a1d */
[C---:B-----5:R-:W-:Y:S02]  /*51a0*/  ISETP.GT.U32.AND P3, PT, R29.reuse, R8, PT ;  /* 0x000000081d00720c */ /* 0x060fe40003f64070 */
[----:B------:R-:W-:-:S07]  /*51b0*/  ISETP.GT.U32.AND P4, PT, R29, R7, PT ;  /* 0x000000071d00720c */ /* 0x000fce0003f84070 */
[----:B------:R-:W-:Y:S02]  /*51c0*/  @!P5 IMAD.IADD R14, R14, 0x1, -R29 ;  /* 0x000000010e0ed824 */ /* 0x000fe400078e0a1d */
[----:B------:R-:W-:Y:S02]  /*51d0*/  IMAD R21, R29, R24, R21 ;  /* 0x000000181d157224 */ /* 0x000fe400078e0215 */
[--C-:B------:R-:W-:Y:S01]  /*51e0*/  @!P2 IMAD.IADD R19, R19, 0x1, -R29.reuse ;  /* 0x000000011313a824 */ /* 0x100fe200078e0a1d */
[C---:B------:R-:W-:Y:S01]  /*51f0*/  ISETP.GT.U32.AND P2, PT, R29.reuse, R16, PT ;  /* 0x000000101d00720c */ /* 0x040fe20003f44070 */
[--C-:B------:R-:W-:Y:S01]  /*5200*/  @!P1 IMAD.IADD R10, R10, 0x1, -R29.reuse ;  /* 0x000000010a0a9824 */ /* 0x100fe200078e0a1d */
[----:B------:R-:W-:Y:S01]  /*5210*/  ISETP.GT.U32.AND P1, PT, R29, R13, PT ;  /* 0x0000000d1d00720c */ /* 0x000fe20003f24070 */
[----:B------:R-:W-:Y:S01]  /*5220*/  IMAD.HI.U32 R24, R27, R23, RZ ;  /* 0x000000171b187227 */ /* 0x000fe200078e00ff */
[----:B------:R-:W-:Y:S03]  /*5230*/  STL [R1+0x68], R17 ;  /* 0x0000681101007387 */ /* 0x000fe60000100800 */
[----:B------:R-:W-:-:S02]  /*5240*/  @!P0 IMAD.IADD R3, R3, 0x1, -R29 ;  /* 0x0000000103038824 */ /* 0x000fc400078e0a1d */
[--C-:B------:R-:W-:Y:S01]  /*5250*/  @!P3 IMAD.IADD R8, R8, 0x1, -R29.reuse ;  /* 0x000000010808b824 */ /* 0x100fe200078e0a1d */
[----:B------:R-:W-:Y:S01]  /*5260*/  ISETP.GT.U32.AND P3, PT, R29, R15, PT ;  /* 0x0000000f1d00720c */ /* 0x000fe20003f64070 */
[----:B------:R-:W-:Y:S01]  /*5270*/  STL [R1+0x64], R12 ;  /* 0x0000640c01007387 */ /* 0x000fe20000100800 */
[----:B------:R-:W-:Y:S01]  /*5280*/  @!P4 IMAD.IADD R7, R7, 0x1, -R29 ;  /* 0x000000010707c824 */ /* 0x000fe200078e0a1d */
[C---:B------:R-:W-:Y:S01]  /*5290*/  ISETP.GT.U32.AND P4, PT, R29.reuse, R14, PT ;  /* 0x0000000e1d00720c */ /* 0x040fe20003f84070 */
[----:B------:R-:W-:Y:S01]  /*52a0*/  IMAD.MOV R24, RZ, RZ, -R24 ;  /* 0x000000ffff187224 */ /* 0x000fe200078e0a18 */
[----:B------:R-:W-:Y:S01]  /*52b0*/  STL [R1+0x1764], R0 ;  /* 0x0017640001007387 */ /* 0x000fe20000100800 */
[----:B------:R-:W-:-:S03]  /*52c0*/  ISETP.GT.U32.AND P5, PT, R29, R6, PT ;  /* 0x000000061d00720c */ /* 0x000fc60003fa4070 */
[----:B------:R-:W-:Y:S01]  /*52d0*/  STL [R1+0x60], R10 ;  /* 0x0000600a01007387 */ /* 0x000fe20000100800 */
[----:B------:R-:W-:-:S03]  /*52e0*/  IMAD R23, R29, R24, R23 ;  /* 0x000000181d177224 */ /* 0x000fc600078e0217 */
[----:B------:R0:W-:Y:S01]  /*52f0*/  STL [R1+0x5c], R3 ;  /* 0x00005c0301007387 */ /* 0x0001e20000100800 */
[----:B------:R-:W-:Y:S01]  /*5300*/  IABS R24, R11 ;  /* 0x0000000b00187213 */ /* 0x000fe20000000000 */
[--C-:B------:R-:W-:Y:S01]  /*5310*/  @!P2 IMAD.IADD R16, R16, 0x1, -R29.reuse ;  /* 0x000000011010a824 */ /* 0x100fe200078e0a1d */
[----:B------:R-:W-:Y:S01]  /*5320*/  ISETP.GT.U32.AND P0, PT, R29, R9, PT ;  /* 0x000000091d00720c */ /* 0x000fe20003f04070 */
[----:B0-----:R-:W3:Y:S04]  /*5330*/  LDL.LU R3, [R1+0x164] ;  /* 0x0001640001037983 */ /* 0x001ee80000300800 */
[----:B------:R-:W4:Y:S01]  /*5340*/  LDL.LU R12, [R1+0x178] ;  /* 0x00017800010c7983 */ /* 0x000f220000300800 */
[----:B------:R-:W-:-:S03]  /*5350*/  @!P1 IMAD.IADD R13, R13, 0x1, -R29 ;  /* 0x000000010d0d9824 */ /* 0x000fc600078e0a1d */
[----:B------:R-:W5:Y:S01]  /*5360*/  LDL.LU R11, [R1+0x17c] ;  /* 0x00017c00010b7983 */ /* 0x000f620000300800 */
[----:B------:R-:W-:-:S03]  /*5370*/  @!P3 IMAD.IADD R15, R15, 0x1, -R29 ;  /* 0x000000010f0fb824 */ /* 0x000fc600078e0a1d */
[----:B------:R0:W-:Y:S01]  /*5380*/  STL [R1+0x58], R2 ;  /* 0x0000580201007387 */ /* 0x0001e20000100800 */
[----:B------:R-:W-:-:S03]  /*5390*/  ISETP.GT.U32.AND P1, PT, R29, R5, PT ;  /* 0x000000051d00720c */ /* 0x000fc60003f24070 */
[----:B------:R-:W5:Y:S01]  /*53a0*/  LDL.LU R10, [R1+0x16c] ;  /* 0x00016c00010a7983 */ /* 0x000f620000300800 */
[----:B------:R-:W-:-:S03]  /*53b0*/  @!P4 IMAD.IADD R14, R14, 0x1, -R29 ;  /* 0x000000010e0ec824 */ /* 0x000fc600078e0a1d */
[----:B0-----:R-:W5:Y:S01]  /*53c0*/  LDL.LU R2, [R1+0x168] ;  /* 0x0001680001027983 */ /* 0x001f620000300800 */
[--C-:B------:R-:W-:Y:S01]  /*53d0*/  @!P5 IMAD.IADD R6, R6, 0x1, -R29.reuse ;  /* 0x000000010606d824 */ /* 0x100fe200078e0a1d */
[----:B------:R-:W-:Y:S01]  /*53e0*/  ISETP.GT.U32.AND P5, PT, R29, R13, PT ;  /* 0x0000000d1d00720c */ /* 0x000fe20003fa4070 */
[----:B------:R-:W-:-:S03]  /*53f0*/  @!P0 IMAD.IADD R9, R9, 0x1, -R29 ;  /* 0x0000000109098824 */ /* 0x000fc600078e0a1d */
[----:B------:R-:W-:Y:S02]  /*5400*/  @!P1 IMAD.IADD R5, R5, 0x1, -R29 ;  /* 0x0000000105059824 */ /* 0x000fe400078e0a1d */
[----:B------:R-:W-:-:S07]  /*5410*/  ISETP.GT.U32.AND P1, PT, R29, R9, PT ;  /* 0x000000091d00720c */ /* 0x000fce0003f24070 */
[----:B------:R-:W-:-:S06]  /*5420*/  @!P5 IMAD.IADD R13, R13, 0x1, -R29 ;  /* 0x000000010d0dd824 */ /* 0x000fcc00078e0a1d */
[----:B------:R-:W-:Y:S01]  /*5430*/  @!P1 IMAD.IADD R9, R9, 0x1, -R29 ;  /* 0x0000000109099824 */ /* 0x000fe200078e0a1d */
[----:B--2---:R-:W-:-:S13]  /*5440*/  ISETP.GT.U32.AND P6, PT, R29, R26, PT ;  /* 0x0000001a1d00720c */ /* 0x004fda0003fc4070 */
[----:B------:R-:W-:Y:S01]  /*5450*/  @!P6 IMAD.IADD R26, R26, 0x1, -R29 ;  /* 0x000000011a1ae824 */ /* 0x000fe200078e0a1d */
[----:B------:R-:W-:-:S13]  /*5460*/  ISETP.GT.U32.AND P6, PT, R29, R28, PT ;  /* 0x0000001c1d00720c */ /* 0x000fda0003fc4070 */
[----:B------:R-:W-:-:S05]  /*5470*/  @!P6 IMAD.IADD R28, R28, 0x1, -R29 ;  /* 0x000000011c1ce824 */ /* 0x000fca00078e0a1d */
[----:B------:R0:W-:Y:S04]  /*5480*/  STL [R1+0x54], R28 ;  /* 0x0000541c01007387 */ /* 0x0001e80000100800 */
[----:B0-----:R-:W2:Y:S04]  /*5490*/  LDL.LU R28, [R1+0x148] ;  /* 0x00014800011c7983 */ /* 0x001ea80000300800 */
[----:B------:R0:W-:Y:S04]  /*54a0*/  STL [R1+0x50], R16 ;  /* 0x0000501001007387 */ /* 0x0001e80000100800 */
[----:B------:R-:W2:Y:S04]  /*54b0*/  LDL.LU R18, [R1+0x15c] ;  /* 0x00015c0001127983 */ /* 0x000ea80000300800 */
[----:B------:R1:W-:Y:S04]  /*54c0*/  STL [R1+0x4c], R15 ;  /* 0x00004c0f01007387 */ /* 0x0003e80000100800 */
[----:B------:R-:W2:Y:S04]  /*54d0*/  LDL.LU R17, [R1+0x160] ;  /* 0x0001600001117983 */ /* 0x000ea80000300800 */
[----:B------:R-:W-:Y:S04]  /*54e0*/  STL [R1+0x48], R14 ;  /* 0x0000480e01007387 */ /* 0x000fe80000100800 */
[----:B0-----:R-:W2:Y:S04]  /*54f0*/  LDL.LU R16, [R1+0x158] ;  /* 0x0001580001107983 */ /* 0x001ea80000300800 */
[----:B-1----:R-:W2:Y:S04]  /*5500*/  LDL.LU R15, [R1+0x154] ;  /* 0x00015400010f7983 */ /* 0x002ea80000300800 */
[----:B------:R0:W-:Y:S04]  /*5510*/  STL [R1+0x44], R13 ;  /* 0x0000440d01007387 */ /* 0x0001e80000100800 */
[----:B0-----:R-:W2:Y:S04]  /*5520*/  LDL.LU R13, [R1+0x128] ;  /* 0x00012800010d7983 */ /* 0x001ea80000300800 */
[----:B------:R-:W2:Y:S04]  /*5530*/  LDL.LU R14, [R1+0x13c] ;  /* 0x00013c00010e7983 */ /* 0x000ea80000300800 */
[----:B------:R0:W-:Y:S04]  /*5540*/  STL [R1+0x40], R9 ;  /* 0x0000400901007387 */ /* 0x0001e80000100800 */
[----:B0-----:R-:W2:Y:S01]  /*5550*/  LDL.LU R9, [R1+0x144] ;  /* 0x0001440001097983 */ /* 0x001ea20000300800 */
[----:B------:R-:W-:-:S02]  /*5560*/  ISETP.GT.U32.AND P0, PT, R29, R4, PT ;  /* 0x000000041d00720c */ /* 0x000fc40003f04070 */
[----:B------:R-:W-:-:S11]  /*5570*/  ISETP.GT.U32.AND P2, PT, R29, R19, PT ;  /* 0x000000131d00720c */ /* 0x000fd60003f44070 */
[--C-:B------:R-:W-:Y:S01]  /*5580*/  @!P0 IMAD.IADD R4, R4, 0x1, -R29.reuse ;  /* 0x0000000104048824 */ /* 0x100fe200078e0a1d */
[C---:B------:R-:W-:Y:S02]  /*5590*/  ISETP.GT.U32.AND P0, PT, R29.reuse, R26, PT ;  /* 0x0000001a1d00720c */ /* 0x040fe40003f04070 */
[C---:B------:R-:W-:Y:S02]  /*55a0*/  ISETP.GT.U32.AND P3, PT, R29.reuse, R8, PT ;  /* 0x000000081d00720c */ /* 0x040fe40003f64070 */
[----:B------:R-:W-:Y:S01]  /*55b0*/  ISETP.GT.U32.AND P6, PT, R29, R4, PT ;  /* 0x000000041d00720c */ /* 0x000fe20003fc4070 */
[----:B------:R-:W-:Y:S01]  /*55c0*/  @!P2 IMAD.IADD R19, R19, 0x1, -R29 ;  /* 0x000000011313a824 */ /* 0x000fe200078e0a1d */
[----:B------:R-:W-:-:S07]  /*55d0*/  ISETP.GT.U32.AND P4, PT, R29, R7, PT ;  /* 0x000000071d00720c */ /* 0x000fce0003f84070 */
[--C-:B------:R-:W-:Y:S01]  /*55e0*/  @!P0 IMAD.IADD R26, R26, 0x1, -R29.reuse ;  /* 0x000000011a1a8824 */ /* 0x100fe200078e0a1d */
[C---:B------:R-:W-:Y:S01]  /*55f0*/  ISETP.GT.U32.AND P5, PT, R29.reuse, R6, PT ;  /* 0x000000061d00720c */ /* 0x040fe20003fa4070 */
[--C-:B------:R-:W-:Y:S02]  /*5600*/  @!P3 IMAD.IADD R8, R8, 0x1, -R29.reuse ;  /* 0x000000010808b824 */ /* 0x100fe400078e0a1d */
[--C-:B------:R-:W-:Y:S01]  /*5610*/  @!P6 IMAD.IADD R4, R4, 0x1, -R29.reuse ;  /* 0x000000010404e824 */ /* 0x100fe200078e0a1d */
[C---:B---3--:R-:W-:Y:S02]  /*5620*/  ISETP.GT.U32.AND P0, PT, R29.reuse, R3, PT ;  /* 0x000000031d00720c */ /* 0x048fe40003f04070 */
[C---:B----4-:R-:W-:Y:S02]  /*5630*/  ISETP.GT.U32.AND P2, PT, R29.reuse, R12, PT ;  /* 0x0000000c1d00720c */ /* 0x050fe40003f44070 */
[C---:B------:R-:W-:Y:S02]  /*5640*/  ISETP.GT.U32.AND P1, PT, R29.reuse, R5, PT ;  /* 0x000000051d00720c */ /* 0x040fe40003f24070 */
[----:B-----5:R-:W-:Y:S01]  /*5650*/  ISETP.GT.U32.AND P3, PT, R29, R11, PT ;  /* 0x0000000b1d00720c */ /* 0x020fe20003f64070 */
[----:B------:R-:W-:-:S06]  /*5660*/  @!P4 IMAD.IADD R7, R7, 0x1, -R29 ;  /* 0x000000010707c824 */ /* 0x000fcc00078e0a1d */
[--C-:B------:R-:W-:Y:S02]  /*5670*/  @!P0 IMAD.IADD R3, R3, 0x1, -R29.reuse ;  /* 0x0000000103038824 */ /* 0x100fe400078e0a1d */
[--C-:B------:R-:W-:Y:S01]  /*5680*/  @!P2 IMAD.IADD R12, R12, 0x1, -R29.reuse ;  /* 0x000000010c0ca824 */ /* 0x100fe200078e0a1d */
[----:B------:R-:W-:Y:S01]  /*5690*/  ISETP.GT.U32.AND P4, PT, R29, R10, PT ;  /* 0x0000000a1d00720c */ /* 0x000fe20003f84070 */
[--C-:B------:R-:W-:Y:S02]  /*56a0*/  @!P5 IMAD.IADD R6, R6, 0x1, -R29.reuse ;  /* 0x000000010606d824 */ /* 0x100fe400078e0a1d */
[--C-:B------:R-:W-:Y:S01]  /*56b0*/  @!P3 IMAD.IADD R11, R11, 0x1, -R29.reuse ;  /* 0x000000010b0bb824 */ /* 0x100fe200078e0a1d */
[----:B------:R-:W-:Y:S01]  /*56c0*/  ISETP.GT.U32.AND P5, PT, R29, R2, PT ;  /* 0x000000021d00720c */ /* 0x000fe20003fa4070 */
[--C-:B------:R-:W-:Y:S01]  /*56d0*/  @!P1 IMAD.IADD R5, R5, 0x1, -R29.reuse ;  /* 0x0000000105059824 */ /* 0x100fe200078e0a1d */
[----:B------:R-:W-:Y:S04]  /*56e0*/  STL [R1+0x3c], R26 ;  /* 0x00003c1a01007387 */ /* 0x000fe80000100800 */
[----:B------:R-:W-:Y:S03]  /*56f0*/  STL [R1+0x38], R19 ;  /* 0x0000381301007387 */ /* 0x000fe60000100800 */
[--C-:B------:R-:W-:Y:S01]  /*5700*/  @!P4 IMAD.IADD R10, R10, 0x1, -R29.reuse ;  /* 0x000000010a0ac824 */ /* 0x100fe200078e0a1d */
[----:B------:R0:W-:Y:S04]  /*5710*/  STL [R1+0x34], R8 ;  /* 0x0000340801007387 */ /* 0x0001e80000100800 */
[----:B------:R1:W-:Y:S04]  /*5720*/  STL [R1+0x30], R7 ;  /* 0x0000300701007387 */ /* 0x0003e80000100800 */
[----:B------:R3:W-:Y:S04]  /*5730*/  STL [R1+0x188], R6 ;  /* 0x0001880601007387 */ /* 0x0007e80000100800 */
[----:B0-----:R-:W4:Y:S04]  /*5740*/  LDL.LU R8, [R1+0x134] ;  /* 0x0001340001087983 */ /* 0x001f280000300800 */
[----:B------:R0:W-:Y:S04]  /*5750*/  STL [R1+0x190], R5 ;  /* 0x0001900501007387 */ /* 0x0001e80000100800 */
[----:B-1----:R-:W5:Y:S01]  /*5760*/  LDL.LU R7, [R1+0x12c] ;  /* 0x00012c0001077983 */ /* 0x002f620000300800 */
[----:B------:R-:W-:-:S03]  /*5770*/  @!P5 IMAD.IADD R2, R2, 0x1, -R29 ;  /* 0x000000010202d824 */ /* 0x000fc600078e0a1d */
[----:B---3--:R-:W3:Y:S04]  /*5780*/  LDL.LU R6, [R1+0x110] ;  /* 0x0001100001067983 */ /* 0x008ee80000300800 */
[----:B------:R1:W-:Y:S04]  /*5790*/  STL [R1+0x180], R4 ;  /* 0x0001800401007387 */ /* 0x0003e80000100800 */
[----:B0-----:R-:W3:Y:S04]  /*57a0*/  LDL.LU R5, [R1+0x120] ;  /* 0x0001200001057983 */ /* 0x001ee80000300800 */
[----:B-1----:R-:W3:Y:S01]  /*57b0*/  LDL.LU R4, [R1+0x124] ;  /* 0x0001240001047983 */ /* 0x002ee20000300800 */
[----:B--2---:R-:W-:-:S02]  /*57c0*/  ISETP.GT.U32.AND P6, PT, R29, R18, PT ;  /* 0x000000121d00720c */ /* 0x004fc40003fc4070 */
[C---:B------:R-:W-:Y:S02]  /*57d0*/  ISETP.GT.U32.AND P0, PT, R29.reuse, R17, PT ;  /* 0x000000111d00720c */ /* 0x040fe40003f04070 */
[----:B------:R-:W-:-:S09]  /*57e0*/  ISETP.GT.U32.AND P2, PT, R29, R16, PT ;  /* 0x000000101d00720c */ /* 0x000fd20003f44070 */
[--C-:B------:R-:W-:Y:S01]  /*57f0*/  @!P6 IMAD.IADD R18, R18, 0x1, -R29.reuse ;  /* 0x000000011212e824 */ /* 0x100fe200078e0a1d */
[C---:B------:R-:W-:Y:S02]  /*5800*/  ISETP.GT.U32.AND P6, PT, R29.reuse, R3, PT ;  /* 0x000000031d00720c */ /* 0x040fe40003fc4070 */
[----:B------:R-:W-:Y:S01]  /*5810*/  ISETP.GT.U32.AND P1, PT, R29, R28, PT ;  /* 0x0000001c1d00720c */ /* 0x000fe20003f24070 */
[--C-:B------:R-:W-:Y:S01]  /*5820*/  @!P0 IMAD.IADD R17, R17, 0x1, -R29.reuse ;  /* 0x0000000111118824 */ /* 0x100fe200078e0a1d */
[C---:B------:R-:W-:Y:S02]  /*5830*/  ISETP.GT.U32.AND P3, PT, R29.reuse, R15, PT ;  /* 0x0000000f1d00720c */ /* 0x040fe40003f64070 */
[C---:B------:R-:W-:Y:S01]  /*5840*/  ISETP.GT.U32.AND P0, PT, R29.reuse, R12, PT ;  /* 0x0000000c1d00720c */ /* 0x040fe20003f04070 */
[----:B------:R-:W-:Y:S01]  /*5850*/  @!P2 IMAD.IADD R16, R16, 0x1, -R29 ;  /* 0x000000011010a824 */ /* 0x000fe200078e0a1d */
[C---:B------:R-:W-:Y:S02]  /*5860*/  ISETP.GT.U32.AND P2, PT, R29.reuse, R11, PT ;  /* 0x0000000b1d00720c */ /* 0x040fe40003f44070 */
[----:B------:R-:W-:-:S03]  /*5870*/  ISETP.GT.U32.AND P4, PT, R29, R13, PT ;  /* 0x0000000d1d00720c */ /* 0x000fc60003f84070 */
[--C-:B------:R-:W-:Y:S02]  /*5880*/  @!P6 IMAD.IADD R3, R3, 0x1, -R29.reuse ;  /* 0x000000010303e824 */ /* 0x100fe400078e0a1d */
[--C-:B------:R-:W-:Y:S01]  /*5890*/  @!P1 IMAD.IADD R28, R28, 0x1, -R29.reuse ;  /* 0x000000011c1c9824 */ /* 0x100fe200078e0a1d */
[----:B------:R-:W-:Y:S01]  /*58a0*/  ISETP.GT.U32.AND P5, PT, R29, R14, PT ;  /* 0x0000000e1d00720c */ /* 0x000fe20003fa4070 */
[--C-:B------:R-:W-:Y:S01]  /*58b0*/  @!P3 IMAD.IADD R15, R15, 0x1, -R29.reuse ;  /* 0x000000010f0fb824 */ /* 0x100fe200078e0a1d */
[----:B------:R-:W-:Y:S01]  /*58c0*/  ISETP.GT.U32.AND P3, PT, R29, R10, PT ;  /* 0x0000000a1d00720c */ /* 0x000fe20003f64070 */
[--C-:B------:R-:W-:Y:S01]  /*58d0*/  @!P0 IMAD.IADD R12, R12, 0x1, -R29.reuse ;  /* 0x000000010c0c8824 */ /* 0x100fe200078e0a1d */
[----:B------:R0:W-:Y:S01]  /*58e0*/  STL [R1+0x164], R3 ;  /* 0x0001640301007387 */ /* 0x0001e20000100800 */
[--C-:B------:R-:W-:Y:S02]  /*58f0*/  @!P2 IMAD.IADD R11, R11, 0x1, -R29.reuse ;  /* 0x000000010b0ba824 */ /* 0x100fe400078e0a1d */
[----:B------:R-:W-:Y:S01]  /*5900*/  @!P4 IMAD.IADD R13, R13, 0x1, -R29 ;  /* 0x000000010d0dc824 */ /* 0x000fe200078e0a1d */
[----:B------:R-:W-:-:S02]  /*5910*/  ISETP.GT.U32.AND P4, PT, R29, R2, PT ;  /* 0x000000021d00720c */ /* 0x000fc40003f84070 */
[C---:B------:R-:W-:Y:S01]  /*5920*/  ISETP.GT.U32.AND P1, PT, R29.reuse, R9, PT ;  /* 0x000000091d00720c */ /* 0x040fe20003f24070 */
[----:B0-----:R-:W2:Y:S04]  /*5930*/  LDL.LU R3, [R1+0x118] ;  /* 0x0001180001037983 */ /* 0x001ea80000300800 */
[----:B------:R-:W2:Y:S04]  /*5940*/  LDL.LU R26, [R1+0x114] ;  /* 0x00011400011a7983 */ /* 0x000ea80000300800 */
[----:B------:R0:W-:Y:S04]  /*5950*/  STL [R1+0x178], R12 ;  /* 0x0001780c01007387 */ /* 0x0001e80000100800 */
[----:B------:R-:W2:Y:S04]  /*5960*/  LDL.LU R19, [R1+0xf4] ;  /* 0x0000f40001137983 */ /* 0x000ea80000300800 */
[----:B------:R1:W-:Y:S04]  /*5970*/  STL [R1+0x17c], R11 ;  /* 0x00017c0b01007387 */ /* 0x0003e80000100800 */
[----:B0-----:R-:W2:Y:S01]  /*5980*/  LDL.LU R12, [R1+0x104] ;  /* 0x00010400010c7983 */ /* 0x001ea20000300800 */
[----:B------:R-:W-:Y:S01]  /*5990*/  @!P5 IMAD.IADD R14, R14, 0x1, -R29 ;  /* 0x000000010e0ed824 */ /* 0x000fe200078e0a1d */
[----:B------:R-:W-:-:S02]  /*59a0*/  ISETP.GT.U32.AND P5, PT, R29, R28, PT ;  /* 0x0000001c1d00720c */ /* 0x000fc40003fa4070 */
[----:B-1----:R-:W2:Y:S01]  /*59b0*/  LDL.LU R11, [R1+0x10c] ;  /* 0x00010c00010b7983 */ /* 0x002ea20000300800 */
[--C-:B------:R-:W-:Y:S01]  /*59c0*/  @!P1 IMAD.IADD R9, R9, 0x1, -R29.reuse ;  /* 0x0000000109099824 */ /* 0x100fe200078e0a1d */
[C---:B------:R-:W-:Y:S01]  /*59d0*/  ISETP.GT.U32.AND P1, PT, R29.reuse, R18, PT ;  /* 0x000000121d00720c */ /* 0x040fe20003f24070 */
[--C-:B------:R-:W-:Y:S01]  /*59e0*/  @!P3 IMAD.IADD R10, R10, 0x1, -R29.reuse ;  /* 0x000000010a0ab824 */ /* 0x100fe200078e0a1d */
[C---:B------:R-:W-:Y:S01]  /*59f0*/  ISETP.GT.U32.AND P0, PT, R29.reuse, R17, PT ;  /* 0x000000111d00720c */ /* 0x040fe20003f04070 */
[--C-:B------:R-:W-:Y:S01]  /*5a00*/  @!P4 IMAD.IADD R2, R2, 0x1, -R29.reuse ;  /* 0x000000010202c824 */ /* 0x100fe200078e0a1d */
[C---:B------:R-:W-:Y:S02]  /*5a10*/  ISETP.GT.U32.AND P2, PT, R29.reuse, R16, PT ;  /* 0x000000101d00720c */ /* 0x040fe40003f44070 */
[C---:B------:R-:W-:Y:S01]  /*5a20*/  ISETP.GT.U32.AND P4, PT, R29.reuse, R13, PT ;  /* 0x0000000d1d00720c */ /* 0x040fe20003f84070 */
[----:B------:R0:W-:Y:S01]  /*5a30*/  STL [R1+0x16c], R10 ;  /* 0x00016c0a01007387 */ /* 0x0001e20000100800 */
[----:B------:R-:W-:Y:S01]  /*5a40*/  ISETP.GT.U32.AND P3, PT, R29, R15, PT ;  /* 0x0000000f1d00720c */ /* 0x000fe20003f64070 */
[----:B------:R-:W-:-:S02]  /*5a50*/  @!P5 IMAD.IADD R28, R28, 0x1, -R29 ;  /* 0x000000011c1cd824 */ /* 0x000fc400078e0a1d */
[----:B0-----:R-:W2:Y:S02]  /*5a60*/  LDL.LU R10, [R1+0x100] ;  /* 0x00010000010a7983 */ /* 0x001ea40000300800 */
[--C-:B------:R-:W-:Y:S02]  /*5a70*/  @!P1 IMAD.IADD R18, R18, 0x1, -R29.reuse ;  /* 0x0000000112129824 */ /* 0x100fe400078e0a1d */
[--C-:B------:R-:W-:Y:S01]  /*5a80*/  @!P0 IMAD.IADD R17, R17, 0x1, -R29.reuse ;  /* 0x0000000111118824 */ /* 0x100fe200078e0a1d */
[----:B------:R0:W-:Y:S01]  /*5a90*/  STL [R1+0x168], R2 ;  /* 0x0001680201007387 */ /* 0x0001e20000100800 */
[--C-:B------:R-:W-:Y:S02]  /*5aa0*/  @!P2 IMAD.IADD R16, R16, 0x1, -R29.reuse ;  /* 0x000000011010a824 */ /* 0x100fe400078e0a1d */
[--C-:B------:R-:W-:Y:S02]  /*5ab0*/  @!P4 IMAD.IADD R13, R13, 0x1, -R29.reuse ;  /* 0x000000010d0dc824 */ /* 0x100fe400078e0a1d */
[----:B------:R-:W-:Y:S01]  /*5ac0*/  @!P3 IMAD.IADD R15, R15, 0x1, -R29 ;  /* 0x000000010f0fb824 */ /* 0x000fe200078e0a1d */
[----:B0-----:R-:W2:Y:S04]  /*5ad0*/  LDL.LU R2, [R1+0xfc] ;  /* 0x0000fc0001027983 */ /* 0x001ea80000300800 */
[----:B------:R0:W-:Y:S04]  /*5ae0*/  STL [R1+0x148], R28 ;  /* 0x0001481c01007387 */ /* 0x0001e80000100800 */
[----:B0-----:R-:W2:Y:S04]  /*5af0*/  LDL.LU R28, [R1+0xd8] ;  /* 0x0000d800011c7983 */ /* 0x001ea80000300800 */
[----:B------:R-:W-:Y:S04]  /*5b00*/  STL [R1+0x15c], R18 ;  /* 0x00015c1201007387 */ /* 0x000fe80000100800 */
[----:B------:R-:W-:Y:S04]  /*5b10*/  STL [R1+0x160], R17 ;  /* 0x0001601101007387 */ /* 0x000fe80000100800 */
[----:B------:R-:W-:Y:S04]  /*5b20*/  STL [R1+0x158], R16 ;  /* 0x0001581001007387 */ /* 0x000fe80000100800 */
[----:B------:R0:W-:Y:S04]  /*5b30*/  STL [R1+0x128], R13 ;  /* 0x0001280d01007387 */ /* 0x0001e80000100800 */
[----:B------:R-:W-:Y:S04]  /*5b40*/  STL [R1+0x154], R15 ;  /* 0x0001540f01007387 */ /* 0x000fe80000100800 */
[----:B0-----:R-:W2:Y:S01]  /*5b50*/  LDL R13, [R1+0x13f4] ;  /* 0x0013f400010d7983 */ /* 0x001ea20000100800 */
[----:B------:R-:W-:-:S02]  /*5b60*/  ISETP.GT.U32.AND P6, PT, R29, R9, PT ;  /* 0x000000091d00720c */ /* 0x000fc40003fc4070 */
[C---:B----4-:R-:W-:Y:S02]  /*5b70*/  ISETP.GT.U32.AND P1, PT, R29.reuse, R8, PT ;  /* 0x000000081d00720c */ /* 0x050fe40003f24070 */
[C---:B-----5:R-:W-:Y:S02]  /*5b80*/  ISETP.GT.U32.AND P0, PT, R29.reuse, R7, PT ;  /* 0x000000071d00720c */ /* 0x060fe40003f04070 */
[C---:B---3--:R-:W-:Y:S02]  /*5b90*/  ISETP.GT.U32.AND P2, PT, R29.reuse, R6, PT ;  /* 0x000000061d00720c */ /* 0x048fe40003f44070 */
[----:B------:R-:W-:-:S05]  /*5ba0*/  ISETP.GT.U32.AND P3, PT, R29, R5, PT ;  /* 0x000000051d00720c */ /* 0x000fca0003f64070 */
[--C-:B------:R-:W-:Y:S02]  /*5bb0*/  @!P6 IMAD.IADD R9, R9, 0x1, -R29.reuse ;  /* 0x000000010909e824 */ /* 0x100fe400078e0a1d */
[--C-:B------:R-:W-:Y:S01]  /*5bc0*/  @!P1 IMAD.IADD R8, R8, 0x1, -R29.reuse ;  /* 0x0000000108089824 */ /* 0x100fe200078e0a1d */
[----:B------:R-:W-:Y:S01]  /*5bd0*/  ISETP.GT.U32.AND P5, PT, R29, R14, PT ;  /* 0x0000000e1d00720c */ /* 0x000fe20003fa4070 */
[--C-:B------:R-:W-:Y:S02]  /*5be0*/  @!P0 IMAD.IADD R7, R7, 0x1, -R29.reuse ;  /* 0x0000000107078824 */ /* 0x100fe400078e0a1d */
[--C-:B------:R-:W-:Y:S01]  /*5bf0*/  @!P2 IMAD.IADD R6, R6, 0x1, -R29.reuse ;  /* 0x000000010606a824 */ /* 0x100fe200078e0a1d */
[----:B------:R-:W-:Y:S01]  /*5c00*/  ISETP.GT.U32.AND P4, PT, R29, R4, PT ;  /* 0x000000041d00720c */ /* 0x000fe20003f84070 */
[--C-:B------:R-:W-:Y:S02]  /*5c10*/  @!P3 IMAD.IADD R5, R5, 0x1, -R29.reuse ;  /* 0x000000010505b824 */ /* 0x100fe400078e0a1d */
[----:B------:R-:W-:Y:S01]  /*5c20*/  IMAD.HI.U32 R25, R27, R22, RZ ;  /* 0x000000161b197227 */ /* 0x000fe200078e00ff */
[----:B------:R0:W-:Y:S05]  /*5c30*/  STL [R1+0x144], R9 ;  /* 0x0001440901007387 */ /* 0x0001ea0000100800 */
[----:B------:R-:W-:-:S02]  /*5c40*/  @!P5 IMAD.IADD R14, R14, 0x1, -R29 ;  /* 0x000000010e0ed824 */ /* 0x000fc400078e0a1d */
[----:B------:R-:W-:-:S03]  /*5c50*/  IMAD.MOV R25, RZ, RZ, -R25 ;  /* 0x000000ffff197224 */ /* 0x000fc600078e0a19 */
[----:B------:R1:W-:Y:S01]  /*5c60*/  STL [R1+0x13c], R14 ;  /* 0x00013c0e01007387 */ /* 0x0003e20000100800 */
[----:B------:R-:W-:-:S03]  /*5c70*/  IMAD R22, R29, R25, R22 ;  /* 0x000000191d167224 */ /* 0x000fc600078e0216 */
[----:B0-----:R-:W3:Y:S01]  /*5c80*/  LDL.LU R9, [R1+0xec] ;  /* 0x0000ec0001097983 */ /* 0x001ee20000300800 */
[----:B------:R-:W-:-:S03]  /*5c90*/  IMAD.HI.U32 R25, R27, R24, RZ ;  /* 0x000000181b197227 */ /* 0x000fc600078e00ff */
[----:B------:R-:W4:Y:S01]  /*5ca0*/  LDL.LU R18, [R1+0xf0] ;  /* 0x0000f00001127983 */ /* 0x000f220000300800 */
[----:B------:R-:W-:-:S03]  /*5cb0*/  @!P4 IMAD.IADD R4, R4, 0x1, -R29 ;  /* 0x000000010404c824 */ /* 0x000fc600078e0a1d */
[----:B------:R-:W5:Y:S01]  /*5cc0*/  LDL.LU R17, [R1+0xe8] ;  /* 0x0000e80001117983 */ /* 0x000f620000300800 */
[----:B------:R-:W-:-:S03]  /*5cd0*/  IMAD.MOV R25, RZ, RZ, -R25 ;  /* 0x000000ffff197224 */ /* 0x000fc600078e0a19 */
[----:B------:R-:W3:Y:S01]  /*5ce0*/  LDL.LU R16, [R1+0xe4] ;  /* 0x0000e40001107983 */ /* 0x000ee20000300800 */
[----:B------:R-:W-:-:S03]  /*5cf0*/  IMAD R24, R29, R25, R24 ;  /* 0x000000191d187224 */ /* 0x000fc600078e0218 */
[----:B------:R-:W3:Y:S04]  /*5d00*/  LDL.LU R15, [R1+0xbc] ;  /* 0x0000bc00010f7983 */ /* 0x000ee80000300800 */
[----:B-1----:R-:W3:Y:S01]  /*5d10*/  LDL.LU R14, [R1+0xcc] ;  /* 0x0000cc00010e7983 */ /* 0x002ee20000300800 */
[C---:B--2---:R-:W-:Y:S02]  /*5d20*/  ISETP.GT.U32.AND P6, PT, R29.reuse, R26, PT ;  /* 0x0000001a1d00720c */ /* 0x044fe40003fc4070 */
[C---:B------:R-:W-:Y:S02]  /*5d30*/  ISETP.GT.U32.AND P1, PT, R29.reuse, R19, PT ;  /* 0x000000131d00720c */ /* 0x040fe40003f24070 */
[C---:B------:R-:W-:Y:S02]  /*5d40*/  ISETP.GT.U32.AND P0, PT, R29.reuse, R12, PT ;  /* 0x0000000c1d00720c */ /* 0x040fe40003f04070 */
[----:B------:R-:W-:-:S07]  /*5d50*/  ISETP.GT.U32.AND P2, PT, R29, R11, PT ;  /* 0x0000000b1d00720c */ /* 0x000fce0003f44070 */
[--C-:B------:R-:W-:Y:S01]  /*5d60*/  @!P6 IMAD.IADD R26, R26, 0x1, -R29.reuse ;  /* 0x000000011a1ae824 */ /* 0x100fe200078e0a1d */
[----:B------:R-:W-:Y:S01]  /*5d70*/  ISETP.GT.U32.AND P6, PT, R29, R8, PT ;  /* 0x000000081d00720c */ /* 0x000fe20003fc4070 */
[--C-:B------:R-:W-:Y:S01]  /*5d80*/  @!P1 IMAD.IADD R19, R19, 0x1, -R29.reuse ;  /* 0x0000000113139824 */ /* 0x100fe200078e0a1d */
[C---:B------:R-:W-:Y:S01]  /*5d90*/  ISETP.GT.U32.AND P1, PT, R29.reuse, R7, PT ;  /* 0x000000071d00720c */ /* 0x040fe20003f24070 */
[--C-:B------:R-:W-:Y:S01]  /*5da0*/  @!P0 IMAD.IADD R12, R12, 0x1, -R29.reuse ;  /* 0x000000010c0c8824 */ /* 0x100fe200078e0a1d */
[----:B------:R-:W-:Y:S01]  /*5db0*/  ISETP.GT.U32.AND P0, PT, R29, R6, PT ;  /* 0x000000061d00720c */ /* 0x000fe20003f04070 */
[----:B------:R-:W-:Y:S01]  /*5dc0*/  @!P2 IMAD.IADD R11, R11, 0x1, -R29 ;  /* 0x000000010b0ba824 */ /* 0x000fe200078e0a1d */
[C---:B------:R-:W-:Y:S02]  /*5dd0*/  ISETP.GT.U32.AND P2, PT, R29.reuse, R5, PT ;  /* 0x000000051d00720c */ /* 0x040fe40003f44070 */
[----:B------:R-:W-:-:S05]  /*5de0*/  ISETP.GT.U32.AND P3, PT, R29, R10, PT ;  /* 0x0000000a1d00720c */ /* 0x000fca0003f64070 */
[--C-:B------:R-:W-:Y:S02]  /*5df0*/  @!P6 IMAD.IADD R8, R8, 0x1, -R29.reuse ;  /* 0x000000010808e824 */ /* 0x100fe400078e0a1d */
[--C-:B------:R-:W-:Y:S02]  /*5e00*/  @!P1 IMAD.IADD R7, R7, 0x1, -R29.reuse ;  /* 0x0000000107079824 */ /* 0x100fe400078e0a1d */
[--C-:B------:R-:W-:Y:S01]  /*5e10*/  @!P0 IMAD.IADD R6, R6, 0x1, -R29.reuse ;  /* 0x0000000106068824 */ /* 0x100fe200078e0a1d */
[----:B------:R0:W-:Y:S01]  /*5e20*/  STL [R1+0x134], R8 ;  /* 0x0001340801007387 */ /* 0x0001e20000100800 */
[--C-:B------:R-:W-:Y:S02]  /*5e30*/  @!P2 IMAD.IADD R5, R5, 0x1, -R29.reuse ;  /* 0x000000010505a824 */ /* 0x100fe400078e0a1d */
[----:B------:R-:W-:Y:S01]  /*5e40*/  @!P3 IMAD.IADD R10, R10, 0x1, -R29 ;  /* 0x000000010a0ab824 */ /* 0x000fe200078e0a1d */
[C---:B------:R-:W-:Y:S01]  /*5e50*/  ISETP.GT.U32.AND P3, PT, R29.reuse, R4, PT ;  /* 0x000000041d00720c */ /* 0x040fe20003f64070 */
[----:B------:R1:W-:Y:S01]  /*5e60*/  STL [R1+0x12c], R7 ;  /* 0x00012c0701007387 */ /* 0x0003e20000100800 */
[----:B------:R-:W-:-:S11]  /*5e70*/  ISETP.GT.U32.AND P5, PT, R29, R3, PT ;  /* 0x000000031d00720c */ /* 0x000fd60003fa4070 */
[--C-:B------:R-:W-:Y:S01]  /*5e80*/  @!P3 IMAD.IADD R4, R4, 0x1, -R29.reuse ;  /* 0x000000010404b824 */ /* 0x100fe200078e0a1d */
[----:B------:R-:W-:Y:S02]  /*5e90*/  ISETP.GT.U32.AND P4, PT, R29, R2, PT ;  /* 0x000000021d00720c */ /* 0x000fe40003f84070 */
[----:B------:R-:W-:Y:S02]  /*5ea0*/  IABS R25, R13 ;  /* 0x0000000d00197213 */ /* 0x000fe40000000000 */
[----:B------:R-:W2:Y:S04]  /*5eb0*/  LDL.LU R13, [R1+0xd4] ;  /* 0x0000d400010d7983 */ /* 0x000ea80000300800 */
[----:B------:R1:W-:Y:S04]  /*5ec0*/  STL [R1+0x110], R6 ;  /* 0x0001100601007387 */ /* 0x0003e80000100800 */
[----:B0-----:R-:W2:Y:S04]  /*5ed0*/  LDL.LU R8, [R1+0xc8] ;  /* 0x0000c80001087983 */ /* 0x001ea80000300800 */
[----:B------:R0:W-:Y:S04]  /*5ee0*/  STL [R1+0x120], R5 ;  /* 0x0001200501007387 */ /* 0x0001e80000100800 */
[----:B-1----:R-:W2:Y:S04]  /*5ef0*/  LDL.LU R7, [R1+0xc0] ;  /* 0x0000c00001077983 */ /* 0x002ea80000300800 */
[----:B------:R-:W2:Y:S04]  /*5f00*/  LDL.LU R6, [R1+0xa8] ;  /* 0x0000a80001067983 */ /* 0x000ea80000300800 */
[----:B------:R1:W-:Y:S04]  /*5f10*/  STL [R1+0x124], R4 ;  /* 0x0001240401007387 */ /* 0x0003e80000100800 */
[----:B0-----:R-:W2:Y:S01]  /*5f20*/  LDL.LU R5, [R1+0xb4] ;  /* 0x0000b40001057983 */ /* 0x001ea20000300800 */
[----:B------:R-:W-:-:S02]  /*5f30*/  @!P5 IMAD.IADD R3, R3, 0x1, -R29 ;  /* 0x000000010303d824 */ /* 0x000fc400078e0a1d */
[----:B------:R-:W-:-:S03]  /*5f40*/  @!P4 IMAD.IADD R2, R2, 0x1, -R29 ;  /* 0x000000010202c824 */ /* 0x000fc600078e0a1d */
[----:B------:R-:W-:Y:S01]  /*5f50*/  ISETP.GT.U32.AND P4, PT, R29, R3, PT ;  /* 0x000000031d00720c */ /* 0x000fe20003f84070 */
[----:B-1----:R-:W2:-:S12]  /*5f60*/  LDL.LU R4, [R1+0xb8] ;  /* 0x0000b80001047983 */ /* 0x002e980000300800 */
[----:B------:R-:W-:-:S05]  /*5f70*/  @!P4 IMAD.IADD R3, R3, 0x1, -R29 ;  /* 0x000000010303c824 */ /* 0x000fca00078e0a1d */
[----:B------:R0:W-:Y:S04]  /*5f80*/  STL [R1+0x118], R3 ;  /* 0x0001180301007387 */ /* 0x0001e80000100800 */
[----:B0-----:R-:W2:Y:S01]  /*5f90*/  LDL.LU R3, [R1+0xb0] ;  /* 0x0000b00001037983 */ /* 0x001ea20000300800 */
[C---:B------:R-:W-:Y:S02]  /*5fa0*/  ISETP.GT.U32.AND P5, PT, R29.reuse, R28, PT ;  /* 0x0000001c1d00720c */ /* 0x040fe40003fa4070 */
[C---:B------:R-:W-:Y:S02]  /*5fb0*/  ISETP.GT.U32.AND P1, PT, R29.reuse, R19, PT ;  /* 0x000000131d00720c */ /* 0x040fe40003f24070 */
[----:B------:R-:W-:-:S09]  /*5fc0*/  ISETP.GT.U32.AND P0, PT, R29, R12, PT ;  /* 0x0000000c1d00720c */ /* 0x000fd20003f04070 */
[--C-:B------:R-:W-:Y:S01]  /*5fd0*/  @!P5 IMAD.IADD R28, R28, 0x1, -R29.reuse ;  /* 0x000000011c1cd824 */ /* 0x100fe200078e0a1d */
[C---:B------:R-:W-:Y:S02]  /*5fe0*/  ISETP.GT.U32.AND P5, PT, R29.reuse, R26, PT ;  /* 0x0000001a1d00720c */ /* 0x040fe40003fa4070 */
[C---:B------:R-:W-:Y:S02]  /*5ff0*/  ISETP.GT.U32.AND P2, PT, R29.reuse, R11, PT ;  /* 0x0000000b1d00720c */ /* 0x040fe40003f44070 */
[----:B------:R-:W-:Y:S01]  /*6000*/  ISETP.GT.U32.AND P6, PT, R29, R28, PT ;  /* 0x0000001c1d00720c */ /* 0x000fe20003fc4070 */
[--C-:B------:R-:W-:Y:S01]  /*6010*/  @!P1 IMAD.IADD R19, R19, 0x1, -R29.reuse ;  /* 0x0000000113139824 */ /* 0x100fe200078e0a1d */
[C---:B----4-:R-:W-:Y:S01]  /*6020*/  ISETP.GT.U32.AND P1, PT, R29.reuse, R18, PT ;  /* 0x000000121d00720c */ /* 0x050fe20003f24070 */
[----:B------:R-:W-:Y:S01]  /*6030*/  @!P0 IMAD.IADD R12, R12, 0x1, -R29 ;  /* 0x000000010c0c8824 */ /* 0x000fe200078e0a1d */
[----:B-----5:R-:W-:-:S05]  /*6040*/  ISETP.GT.U32.AND P0, PT, R29, R17, PT ;  /* 0x000000111d00720c */ /* 0x020fca0003f04070 */
[--C-:B------:R-:W-:Y:S01]  /*6050*/  @!P5 IMAD.IADD R26, R26, 0x1, -R29.reuse ;  /* 0x000000011a1ad824 */ /* 0x100fe200078e0a1d */
[C---:B---3--:R-:W-:Y:S02]  /*6060*/  ISETP.GT.U32.AND P5, PT, R29.reuse, R9, PT ;  /* 0x000000091d00720c */ /* 0x048fe40003fa4070 */
[----:B------:R-:W-:Y:S01]  /*6070*/  ISETP.GT.U32.AND P3, PT, R29, R10, PT ;  /* 0x0000000a1d00720c */ /* 0x000fe20003f64070 */
[--C-:B------:R-:W-:Y:S01]  /*6080*/  @!P2 IMAD.IADD R11, R11, 0x1, -R29.reuse ;  /* 0x000000010b0ba824 */ /* 0x100fe200078e0a1d */
[C---:B------:R-:W-:Y:S01]  /*6090*/  ISETP.GT.U32.AND P2, PT, R29.reuse, R16, PT ;  /* 0x000000101d00720c */ /* 0x040fe20003f44070 */
[--C-:B------:R-:W-:Y:S02]  /*60a0*/  @!P6 IMAD.IADD R28, R28, 0x1, -R29.reuse ;  /* 0x000000011c1ce824 */ /* 0x100fe400078e0a1d */
[--C-:B------:R-:W-:Y:S01]  /*60b0*/  @!P1 IMAD.IADD R18, R18, 0x1, -R29.reuse ;  /* 0x0000000112129824 */ /* 0x100fe200078e0a1d */
[----:B------:R-:W-:Y:S01]  /*60c0*/  ISETP.GT.U32.AND P4, PT, R29, R2, PT ;  /* 0x000000021d00720c */ /* 0x000fe20003f84070 */
[----:B------:R-:W-:-:S04]  /*60d0*/  @!P0 IMAD.IADD R17, R17, 0x1, -R29 ;  /* 0x0000000111118824 */ /* 0x000fc800078e0a1d */
[--C-:B------:R-:W-:Y:S02]  /*60e0*/  @!P5 IMAD.IADD R9, R9, 0x1, -R29.reuse ;  /* 0x000000010909d824 */ /* 0x100fe400078e0a1d */
[--C-:B------:R-:W-:Y:S01]  /*60f0*/  @!P3 IMAD.IADD R10, R10, 0x1, -R29.reuse ;  /* 0x000000010a0ab824 */ /* 0x100fe200078e0a1d */
[----:B------:R-:W-:Y:S01]  /*6100*/  ISETP.GT.U32.AND P3, PT, R29, R15, PT ;  /* 0x0000000f1d00720c */ /* 0x000fe20003f64070 */
[--C-:B------:R-:W-:Y:S01]  /*6110*/  @!P2 IMAD.IADD R16, R16, 0x1, -R29.reuse ;  /* 0x000000011010a824 */ /* 0x100fe200078e0a1d */
[----:B------:R-:W-:Y:S03]  /*6120*/  STL [R1+0x114], R26 ;  /* 0x0001141a01007387 */ /* 0x000fe60000100800 */
[--C-:B------:R-:W-:Y:S01]  /*6130*/  @!P4 IMAD.IADD R2, R2, 0x1, -R29.reuse ;  /* 0x000000010202c824 */ /* 0x100fe200078e0a1d */
[----:B------:R-:W-:Y:S04]  /*6140*/  STL [R1+0xf4], R19 ;  /* 0x0000f41301007387 */ /* 0x000fe80000100800 */
[----:B------:R-:W-:Y:S04]  /*6150*/  STL [R1+0x104], R12 ;  /* 0x0001040c01007387 */ /* 0x000fe80000100800 */
[----:B------:R-:W-:Y:S01]  /*6160*/  STL [R1+0x10c], R11 ;  /* 0x00010c0b01007387 */ /* 0x000fe20000100800 */
[----:B------:R-:W-:-:S03]  /*6170*/  @!P3 IMAD.IADD R15, R15, 0x1, -R29 ;  /* 0x000000010f0fb824 */ /* 0x000fc600078e0a1d */
[----:B------:R-:W-:Y:S04]  /*6180*/  STL [R1+0x100], R10 ;  /* 0x0001000a01007387 */ /* 0x000fe80000100800 */
[----:B------:R0:W-:Y:S04]  /*6190*/  STL [R1+0xfc], R2 ;  /* 0x0000fc0201007387 */ /* 0x0001e80000100800 */
[----:B0-----:R-:W3:Y:S04]  /*61a0*/  LDL.LU R2, [R1+0xac] ;  /* 0x0000ac0001027983 */ /* 0x001ee80000300800 */
[----:B------:R-:W4:Y:S04]  /*61b0*/  LDL.LU R12, [R1+0x94] ;  /* 0x00009400010c7983 */ /* 0x000f280000300800 */
[----:B------:R-:W5:Y:S04]  /*61c0*/  LDL.LU R11, [R1+0xa0] ;  /* 0x0000a000010b7983 */ /* 0x000f680000300800 */
[----:B------:R0:W-:Y:S01]  /*61d0*/  STL [R1+0xd8], R28 ;  /* 0x0000d81c01007387 */ /* 0x0001e20000100800 */
[----:B------:R-:W-:-:S03]  /*61e0*/  ISETP.GT.U32.AND P4, PT, R29, R14, PT ;  /* 0x0000000e1d00720c */ /* 0x000fc60003f84070 */
[----:B0-----:R-:W4:Y:S04]  /*61f0*/  LDL.LU R28, [R1+0xa4] ;  /* 0x0000a400011c7983 */ /* 0x001f280000300800 */
[----:B------:R-:W4:Y:S06]  /*6200*/  LDL.LU R10, [R1+0x9c] ;  /* 0x00009c00010a7983 */ /* 0x000f2c0000300800 */
[----:B------:R-:W-:Y:S01]  /*6210*/  @!P4 IMAD.IADD R14, R14, 0x1, -R29 ;  /* 0x000000010e0ec824 */ /* 0x000fe200078e0a1d */
[----:B--2---:R-:W-:-:S02]  /*6220*/  ISETP.GT.U32.AND P6, PT, R29, R13, PT ;  /* 0x0000000d1d00720c */ /* 0x004fc40003fc4070 */
[C---:B------:R-:W-:Y:S02]  /*6230*/  ISETP.GT.U32.AND P5, PT, R29.reuse, R8, PT ;  /* 0x000000081d00720c */ /* 0x040fe40003fa4070 */
[C---:B------:R-:W-:Y:S02]  /*6240*/  ISETP.GT.U32.AND P1, PT, R29.reuse, R7, PT ;  /* 0x000000071d00720c */ /* 0x040fe40003f24070 */
[----:B------:R-:W-:-:S07]  /*6250*/  ISETP.GT.U32.AND P0, PT, R29, R6, PT ;  /* 0x000000061d00720c */ /* 0x000fce0003f04070 */
[--C-:B------:R-:W-:Y:S01]  /*6260*/  @!P6 IMAD.IADD R13, R13, 0x1, -R29.reuse ;  /* 0x000000010d0de824 */ /* 0x100fe200078e0a1d */
[C---:B------:R-:W-:Y:S01]  /*6270*/  ISETP.GT.U32.AND P6, PT, R29.reuse, R9, PT ;  /* 0x000000091d00720c */ /* 0x040fe20003fc4070 */
[--C-:B------:R-:W-:Y:S01]  /*6280*/  @!P5 IMAD.IADD R8, R8, 0x1, -R29.reuse ;  /* 0x000000010808d824 */ /* 0x100fe200078e0a1d */
[C---:B------:R-:W-:Y:S02]  /*6290*/  ISETP.GT.U32.AND P5, PT, R29.reuse, R18, PT ;  /* 0x000000121d00720c */ /* 0x040fe40003fa4070 */
[----:B------:R-:W-:Y:S01]  /*62a0*/  ISETP.GT.U32.AND P2, PT, R29, R5, PT ;  /* 0x000000051d00720c */ /* 0x000fe20003f44070 */
[--C-:B------:R-:W-:Y:S01]  /*62b0*/  @!P1 IMAD.IADD R7, R7, 0x1, -R29.reuse ;  /* 0x0000000107079824 */ /* 0x100fe200078e0a1d */
[C---:B------:R-:W-:Y:S01]  /*62c0*/  ISETP.GT.U32.AND P1, PT, R29.reuse, R17, PT ;  /* 0x000000111d00720c */ /* 0x040fe20003f24070 */
[----:B------:R-:W-:Y:S01]  /*62d0*/  @!P0 IMAD.IADD R6, R6, 0x1, -R29 ;  /* 0x0000000106068824 */ /* 0x000fe200078e0a1d */
[----:B------:R-:W-:-:S05]  /*62e0*/  ISETP.GT.U32.AND P0, PT, R29, R16, PT ;  /* 0x000000101d00720c */ /* 0x000fca0003f04070 */
[--C-:B------:R-:W-:Y:S02]  /*62f0*/  @!P6 IMAD.IADD R9, R9, 0x1, -R29.reuse ;  /* 0x000000010909e824 */ /* 0x100fe400078e0a1d */
[--C-:B------:R-:W-:Y:S02]  /*6300*/  @!P5 IMAD.IADD R18, R18, 0x1, -R29.reuse ;  /* 0x000000011212d824 */ /* 0x100fe400078e0a1d */
[--C-:B------:R-:W-:Y:S01]  /*6310*/  @!P2 IMAD.IADD R5, R5, 0x1, -R29.reuse ;  /* 0x000000010505a824 */ /* 0x100fe200078e0a1d */
[----:B------:R-:W-:Y:S01]  /*6320*/  ISETP.GT.U32.AND P2, PT, R29, R15, PT ;  /* 0x0000000f1d00720c */ /* 0x000fe20003f44070 */
[--C-:B------:R-:W-:Y:S01]  /*6330*/  @!P1 IMAD.IADD R17, R17, 0x1, -R29.reuse ;  /* 0x0000000111119824 */ /* 0x100fe200078e0a1d */
[----:B------:R0:W-:Y:S01]  /*6340*/  STL [R1+0xec], R9 ;  /* 0x0000ec0901007387 */ /* 0x0001e20000100800 */
[----:B------:R-:W-:-:S03]  /*6350*/  @!P0 IMAD.IADD R16, R16, 0x1, -R29 ;  /* 0x0000000110108824 */ /* 0x000fc600078e0a1d */
[----:B0-----:R-:W2:Y:S04]  /*6360*/  LDL.LU R9, [R1+0x98] ;  /* 0x0000980001097983 */ /* 0x001ea80000300800 */
[----:B------:R0:W-:Y:S04]  /*6370*/  STL [R1+0xf0], R18 ;  /* 0x0000f01201007387 */ /* 0x0001e80000100800 */
[----:B------:R-:W2:Y:S04]  /*6380*/  LDL.LU R0, [R1+0x80] ;  /* 0x0000800001007983 */ /* 0x000ea80000300800 */
[----:B------:R1:W-:Y:S04]  /*6390*/  STL [R1+0xe8], R17 ;  /* 0x0000e81101007387 */ /* 0x0003e80000100800 */
[----:B------:R-:W2:Y:S01]  /*63a0*/  LDL.LU R19, [R1+0x8c] ;  /* 0x00008c0001137983 */ /* 0x000ea20000300800 */
[----:B------:R-:W-:-:S03]  /*63b0*/  @!P2 IMAD.IADD R15, R15, 0x1, -R29 ;  /* 0x000000010f0fa824 */ /* 0x000fc600078e0a1d */
[----:B------:R1:W-:Y:S04]  /*63c0*/  STL [R1+0xe4], R16 ;  /* 0x0000e41001007387 */ /* 0x0003e80000100800 */
[----:B0-----:R-:W2:Y:S04]  /*63d0*/  LDL.LU R18, [R1+0x90] ;  /* 0x0000900001127983 */ /* 0x001ea80000300800 */
[----:B-1----:R-:W2:Y:S01]  /*63e0*/  LDL.LU R17, [R1+0x88] ;  /* 0x0000880001117983 */ /* 0x002ea20000300800 */
[----:B------:R-:W-:-:S03]  /*63f0*/  ISETP.GT.U32.AND P3, PT, R29, R4, PT ;  /* 0x000000041d00720c */ /* 0x000fc60003f64070 */
[----:B------:R0:W-:Y:S04]  /*6400*/  STL [R1+0xbc], R15 ;  /* 0x0000bc0f01007387 */ /* 0x0001e80000100800 */
[----:B------:R-:W2:Y:S01]  /*6410*/  LDL.LU R16, [R1+0x84] ;  /* 0x0000840001107983 */ /* 0x000ea20000300800 */
[----:B------:R-:W-:-:S03]  /*6420*/  ISETP.GT.U32.AND P4, PT, R29, R3, PT ;  /* 0x000000031d00720c */ /* 0x000fc60003f84070 */
[----:B0-----:R-:W2:Y:S02]  /*6430*/  LDL.LU R15, [R1+0x74] ;  /* 0x00007400010f7983 */ /* 0x001ea40000300800 */
[----:B------:R-:W-:Y:S01]  /*6440*/  @!P3 IMAD.IADD R4, R4, 0x1, -R29 ;  /* 0x000000010404b824 */ /* 0x000fe200078e0a1d */
[C---:B------:R-:W-:Y:S02]  /*6450*/  ISETP.GT.U32.AND P3, PT, R29.reuse, R14, PT ;  /* 0x0000000e1d00720c */ /* 0x040fe40003f64070 */
[----:B------:R-:W-:-:S05]  /*6460*/  ISETP.GT.U32.AND P5, PT, R29, R8, PT ;  /* 0x000000081d00720c */ /* 0x000fca0003fa4070 */
[--C-:B------:R-:W-:Y:S01]  /*6470*/  @!P4 IMAD.IADD R3, R3, 0x1, -R29.reuse ;  /* 0x000000010303c824 */ /* 0x100fe200078e0a1d */
[C---:B------:R-:W-:Y:S02]  /*6480*/  ISETP.GT.U32.AND P4, PT, R29.reuse, R13, PT ;  /* 0x0000000d1d00720c */ /* 0x040fe40003f84070 */
[C---:B------:R-:W-:Y:S02]  /*6490*/  ISETP.GT.U32.AND P1, PT, R29.reuse, R7, PT ;  /* 0x000000071d00720c */ /* 0x040fe40003f24070 */
[C---:B------:R-:W-:Y:S02]  /*64a0*/  ISETP.GT.U32.AND P0, PT, R29.reuse, R6, PT ;  /* 0x000000061d00720c */ /* 0x040fe40003f04070 */
[----:B------:R-:W-:Y:S01]  /*64b0*/  ISETP.GT.U32.AND P2, PT, R29, R5, PT ;  /* 0x000000051d00720c */ /* 0x000fe20003f44070 */
[--C-:B------:R-:W-:Y:S02]  /*64c0*/  @!P3 IMAD.IADD R14, R14, 0x1, -R29.reuse ;  /* 0x000000010e0eb824 */ /* 0x100fe400078e0a1d */
[----:B------:R-:W-:-:S04]  /*64d0*/  @!P5 IMAD.IADD R8, R8, 0x1, -R29 ;  /* 0x000000010808d824 */ /* 0x000fc800078e0a1d */
[--C-:B------:R-:W-:Y:S01]  /*64e0*/  @!P4 IMAD.IADD R13, R13, 0x1, -R29.reuse ;  /* 0x000000010d0dc824 */ /* 0x100fe200078e0a1d */
[----:B------:R0:W-:Y:S01]  /*64f0*/  STL [R1+0xcc], R14 ;  /* 0x0000cc0e01007387 */ /* 0x0001e20000100800 */
[--C-:B------:R-:W-:Y:S02]  /*6500*/  @!P1 IMAD.IADD R7, R7, 0x1, -R29.reuse ;  /* 0x0000000107079824 */ /* 0x100fe400078e0a1d */
[--C-:B------:R-:W-:Y:S02]  /*6510*/  @!P0 IMAD.IADD R6, R6, 0x1, -R29.reuse ;  /* 0x0000000106068824 */ /* 0x100fe400078e0a1d */
[----:B------:R-:W-:Y:S01]  /*6520*/  @!P2 IMAD.IADD R5, R5, 0x1, -R29 ;  /* 0x000000010505a824 */ /* 0x000fe200078e0a1d */
[----:B0-----:R-:W2:Y:S04]  /*6530*/  LDL.LU R14, [R1+0x7c] ;  /* 0x00007c00010e7983 */ /* 0x001ea80000300800 */
[----:B------:R-:W-:Y:S04]  /*6540*/  STL [R1+0xd4], R13 ;  /* 0x0000d40d01007387 */ /* 0x000fe80000100800 */
[----:B------:R0:W-:Y:S04]  /*6550*/  STL [R1+0xc8], R8 ;  /* 0x0000c80801007387 */ /* 0x0001e80000100800 */
[----:B------:R1:W-:Y:S04]  /*6560*/  STL [R1+0xc0], R7 ;  /* 0x0000c00701007387 */ /* 0x0003e80000100800 */
[----:B------:R1:W-:Y:S04]  /*6570*/  STL [R1+0xa8], R6 ;  /* 0x0000a80601007387 */ /* 0x0003e80000100800 */
[----:B------:R1:W-:Y:S04]  /*6580*/  STL [R1+0xb4], R5 ;  /* 0x0000b40501007387 */ /* 0x0003e80000100800 */
[----:B0-----:R-:W2:Y:S01]  /*6590*/  LDL R8, [R1+0x13f8] ;  /* 0x0013f80001087983 */ /* 0x001ea20000100800 */
[----:B------:R-:W-:-:S02]  /*65a0*/  ISETP.GT.U32.AND P6, PT, R29, R3, PT ;  /* 0x000000031d00720c */ /* 0x000fc40003fc4070 */
[C---:B---3--:R-:W-:Y:S02]  /*65b0*/  ISETP.GT.U32.AND P4, PT, R29.reuse, R2, PT ;  /* 0x000000021d00720c */ /* 0x048fe40003f84070 */
[C---:B-----5:R-:W-:Y:S02]  /*65c0*/  ISETP.GT.U32.AND P1, PT, R29.reuse, R11, PT ;  /* 0x0000000b1d00720c */ /* 0x060fe40003f24070 */
[C---:B----4-:R-:W-:Y:S02]  /*65d0*/  ISETP.GT.U32.AND P5, PT, R29.reuse, R12, PT ;  /* 0x0000000c1d00720c */ /* 0x050fe40003fa4070 */
[C---:B------:R-:W-:Y:S02]  /*65e0*/  ISETP.GT.U32.AND P0, PT, R29.reuse, R28, PT ;  /* 0x0000001c1d00720c */ /* 0x040fe40003f04070 */
[----:B------:R-:W-:-:S03]  /*65f0*/  ISETP.GT.U32.AND P3, PT, R29, R4, PT ;  /* 0x000000041d00720c */ /* 0x000fc60003f64070 */
[--C-:B------:R-:W-:Y:S01]  /*6600*/  @!P6 IMAD.IADD R3, R3, 0x1, -R29.reuse ;  /* 0x000000010303e824 */ /* 0x100fe200078e0a1d */
[----:B------:R-:W-:Y:S01]  /*6610*/  ISETP.GT.U32.AND P2, PT, R29, R10, PT ;  /* 0x0000000a1d00720c */ /* 0x000fe20003f44070 */
[--C-:B------:R-:W-:Y:S02]  /*6620*/  @!P4 IMAD.IADD R2, R2, 0x1, -R29.reuse ;  /* 0x000000010202c824 */ /* 0x100fe400078e0a1d */
[--C-:B------:R-:W-:Y:S02]  /*6630*/  @!P1 IMAD.IADD R11, R11, 0x1, -R29.reuse ;  /* 0x000000010b0b9824 */ /* 0x100fe400078e0a1d */
[--C-:B------:R-:W-:Y:S02]  /*6640*/  @!P5 IMAD.IADD R12, R12, 0x1, -R29.reuse ;  /* 0x000000010c0cd824 */ /* 0x100fe400078e0a1d */
[--C-:B------:R-:W-:Y:S02]  /*6650*/  @!P0 IMAD.IADD R28, R28, 0x1, -R29.reuse ;  /* 0x000000011c1c8824 */ /* 0x100fe400078e0a1d */
[----:B------:R-:W-:-:S04]  /*6660*/  @!P3 IMAD.IADD R4, R4, 0x1, -R29 ;  /* 0x000000010404b824 */ /* 0x000fc800078e0a1d */
[----:B------:R-:W-:Y:S01]  /*6670*/  @!P2 IMAD.IADD R10, R10, 0x1, -R29 ;  /* 0x000000010a0aa824 */ /* 0x000fe200078e0a1d */
[----:B------:R0:W-:Y:S04]  /*6680*/  STL [R1+0xb8], R4 ;  /* 0x0000b80401007387 */ /* 0x0001e80000100800 */
[----:B-1----:R-:W3:Y:S04]  /*6690*/  LDL.LU R7, [R1+0x1a8] ;  /* 0x0001a80001077983 */ /* 0x002ee80000300800 */
[----:B------:R-:W4:Y:S04]  /*66a0*/  LDL.LU R6, [R1+0x78] ;  /* 0x0000780001067983 */ /* 0x000f280000300800 */
[----:B------:R1:W-:Y:S04]  /*66b0*/  STL [R1+0xb0], R3 ;  /* 0x0000b00301007387 */ /* 0x0003e80000100800 */
[----:B------:R-:W5:Y:S04]  /*66c0*/  LDL.LU R5, [R1+0x1a0] ;  /* 0x0001a00001057983 */ /* 0x000f680000300800 */
[----:B0-----:R-:W3:Y:S04]  /*66d0*/  LDL.LU R4, [R1+0x70] ;  /* 0x0000700001047983 */ /* 0x001ee80000300800 */
[----:B-1----:R-:W3:Y:S01]  /*66e0*/  LDL.LU R3, [R1+0x184] ;  /* 0x0001840001037983 */ /* 0x002ee20000300800 */
[----:B------:R-:W-:-:S04]  /*66f0*/  IMAD.HI.U32 R26, R27, R25, RZ ;  /* 0x000000191b1a7227 */ /* 0x000fc800078e00ff */
[----:B------:R-:W-:-:S04]  /*6700*/  IMAD.MOV R26, RZ, RZ, -R26 ;  /* 0x000000ffff1a7224 */ /* 0x000fc800078e0a1a */
[C---:B------:R-:W-:Y:S01]  /*6710*/  IMAD R25, R29.reuse, R26, R25 ;  /* 0x0000001a1d197224 */ /* 0x040fe200078e0219 */
[C---:B--2---:R-:W-:Y:S02]  /*6720*/  ISETP.GT.U32.AND P6, PT, R29.reuse, R0, PT ;  /* 0x000000001d00720c */ /* 0x044fe40003fc4070 */
[C---:B------:R-:W-:Y:S02]  /*6730*/  ISETP.GT.U32.AND P4, PT, R29.reuse, R19, PT ;  /* 0x000000131d00720c */ /* 0x040fe40003f84070 */
[C---:B------:R-:W-:Y:S02]  /*6740*/  ISETP.GT.U32.AND P5, PT, R29.reuse, R18, PT ;  /* 0x000000121d00720c */ /* 0x040fe40003fa4070 */
[C---:B------:R-:W-:Y:S02]  /*6750*/  ISETP.GT.U32.AND P1, PT, R29.reuse, R17, PT ;  /* 0x000000111d00720c */ /* 0x040fe40003f24070 */
[----:B------:R-:W-:-:S05]  /*6760*/  ISETP.GT.U32.AND P3, PT, R29, R9, PT ;  /* 0x000000091d00720c */ /* 0x000fca0003f64070 */
[--C-:B------:R-:W-:Y:S01]  /*6770*/  @!P6 IMAD.IADD R0, R0, 0x1, -R29.reuse ;  /* 0x000000010000e824 */ /* 0x100fe200078e0a1d */
[C---:B------:R-:W-:Y:S02]  /*6780*/  ISETP.GT.U32.AND P6, PT, R29.reuse, R2, PT ;  /* 0x000000021d00720c */ /* 0x040fe40003fc4070 */
[----:B------:R-:W-:Y:S01]  /*6790*/  ISETP.GT.U32.AND P0, PT, R29, R16, PT ;  /* 0x000000101d00720c */ /* 0x000fe20003f04070 */
[--C-:B------:R-:W-:Y:S01]  /*67a0*/  @!P4 IMAD.IADD R19, R19, 0x1, -R29.reuse ;  /* 0x000000011313c824 */ /* 0x100fe200078e0a1d */
[----:B------:R-:W-:Y:S01]  /*67b0*/  ISETP.GT.U32.AND P4, PT, R29, R12, PT ;  /* 0x0000000c1d00720c */ /* 0x000fe20003f84070 */
[--C-:B------:R-:W-:Y:S02]  /*67c0*/  @!P5 IMAD.IADD R18, R18, 0x1, -R29.reuse ;  /* 0x000000011212d824 */ /* 0x100fe400078e0a1d */
[----:B------:R-:W-:Y:S01]  /*67d0*/  @!P1 IMAD.IADD R17, R17, 0x1, -R29 ;  /* 0x0000000111119824 */ /* 0x000fe200078e0a1d */
[C---:B------:R-:W-:Y:S02]  /*67e0*/  ISETP.GT.U32.AND P2, PT, R29.reuse, R15, PT ;  /* 0x0000000f1d00720c */ /* 0x040fe40003f44070 */
[----:B------:R-:W-:-:S02]  /*67f0*/  ISETP.GT.U32.AND P1, PT, R29, R28, PT ;  /* 0x0000001c1d00720c */ /* 0x000fc40003f24070 */
[----:B------:R-:W-:Y:S01]  /*6800*/  ISETP.GT.U32.AND P5, PT, R29, R11, PT ;  /* 0x0000000b1d00720c */ /* 0x000fe20003fa4070 */
[--C-:B------:R-:W-:Y:S02]  /*6810*/  @!P3 IMAD.IADD R9, R9, 0x1, -R29.reuse ;  /* 0x000000010909b824 */ /* 0x100fe400078e0a1d */
[--C-:B------:R-:W-:Y:S01]  /*6820*/  @!P0 IMAD.IADD R16, R16, 0x1, -R29.reuse ;  /* 0x0000000110108824 */ /* 0x100fe200078e0a1d */
[----:B------:R-:W-:Y:S01]  /*6830*/  ISETP.GT.U32.AND P0, PT, R29, R10, PT ;  /* 0x0000000a1d00720c */ /* 0x000fe20003f04070 */
[--C-:B------:R-:W-:Y:S02]  /*6840*/  @!P6 IMAD.IADD R2, R2, 0x1, -R29.reuse ;  /* 0x000000010202e824 */ /* 0x100fe400078e0a1d */
[--C-:B------:R-:W-:Y:S02]  /*6850*/  @!P4 IMAD.IADD R12, R12, 0x1, -R29.reuse ;  /* 0x000000010c0cc824 */ /* 0x100fe400078e0a1d */
[--C-:B------:R-:W-:Y:S01]  /*6860*/  @!P2 IMAD.IADD R15, R15, 0x1, -R29.reuse ;  /* 0x000000010f0fa824 */ /* 0x100fe200078e0a1d */
[----:B------:R-:W-:Y:S01]  /*6870*/  ISETP.GT.U32.AND P2, PT, R29, R9, PT ;  /* 0x000000091d00720c */ /* 0x000fe20003f44070 */
[--C-:B------:R-:W-:Y:S01]  /*6880*/  @!P1 IMAD.IADD R28, R28, 0x1, -R29.reuse ;  /* 0x000000011c1c9824 */ /* 0x100fe200078e0a1d */
[----:B------:R0:W-:Y:S01]  /*6890*/  STL [R1+0xac], R2 ;  /* 0x0000ac0201007387 */ /* 0x0001e20000100800 */
[----:B------:R-:W-:-:S04]  /*68a0*/  @!P5 IMAD.IADD R11, R11, 0x1, -R29 ;  /* 0x000000010b0bd824 */ /* 0x000fc800078e0a1d */
[--C-:B------:R-:W-:Y:S01]  /*68b0*/  @!P0 IMAD.IADD R10, R10, 0x1, -R29.reuse ;  /* 0x000000010a0a8824 */ /* 0x100fe200078e0a1d */
[----:B0-----:R-:W2:Y:S04]  /*68c0*/  LDL.LU R2, [R1+0x18c] ;  /* 0x00018c0001027983 */ /* 0x001ea80000300800 */
[----:B------:R-:W-:Y:S04]  /*68d0*/  STL [R1+0x94], R12 ;  /* 0x0000940c01007387 */ /* 0x000fe80000100800 */
[----:B------:R0:W-:Y:S04]  /*68e0*/  STL [R1+0xa4], R28 ;  /* 0x0000a41c01007387 */ /* 0x0001e80000100800 */
[----:B------:R1:W-:Y:S01]  /*68f0*/  STL [R1+0xa0], R11 ;  /* 0x0000a00b01007387 */ /* 0x0003e20000100800 */
[----:B------:R-:W-:-:S03]  /*6900*/  @!P2 IMAD.IADD R9, R9, 0x1, -R29 ;  /* 0x000000010909a824 */ /* 0x000fc600078e0a1d */
[----:B0-----:R-:W2:Y:S04]  /*6910*/  LDL.LU R28, [R1+0x174] ;  /* 0x00017400011c7983 */ /* 0x001ea80000300800 */
[----:B------:R-:W2:Y:S04]  /*6920*/  LDL.LU R13, [R1+0x170] ;  /* 0x00017000010d7983 */ /* 0x000ea80000300800 */
[----:B------:R-:W2:Y:S04]  /*6930*/  LDL.LU R12, [R1+0x130] ;  /* 0x00013000010c7983 */ /* 0x000ea80000300800 */
[----:B-1----:R-:W2:Y:S04]  /*6940*/  LDL.LU R11, [R1+0x14c] ;  /* 0x00014c00010b7983 */ /* 0x002ea80000300800 */
[----:B------:R0:W-:Y:S01]  /*6950*/  STL [R1+0x9c], R10 ;  /* 0x00009c0a01007387 */ /* 0x0001e20000100800 */
[----:B------:R-:W-:-:S03]  /*6960*/  IABS R26, R8 ;  /* 0x00000008001a7213 */ /* 0x000fc60000000000 */
[----:B0-----:R-:W2:Y:S04]  /*6970*/  LDL.LU R10, [R1+0x150] ;  /* 0x00015000010a7983 */ /* 0x001ea80000300800 */
[----:B------:R0:W-:Y:S04]  /*6980*/  STL [R1+0x98], R9 ;  /* 0x0000980901007387 */ /* 0x0001e80000100800 */
[----:B0-----:R-:W2:Y:S04]  /*6990*/  LDL.LU R9, [R1+0x140] ;  /* 0x0001400001097983 */ /* 0x001ea80000300800 */
[----:B------:R-:W2:Y:S01]  /*69a0*/  LDL.LU R8, [R1+0x138] ;  /* 0x0001380001087983 */ /* 0x000ea20000300800 */
[----:B------:R-:W-:-:S02]  /*69b0*/  ISETP.GT.U32.AND P3, PT, R29, R14, PT ;  /* 0x0000000e1d00720c */ /* 0x000fc40003f64070 */
[C---:B------:R-:W-:Y:S02]  /*69c0*/  ISETP.GT.U32.AND P4, PT, R29.reuse, R19, PT ;  /* 0x000000131d00720c */ /* 0x040fe40003f84070 */
[C---:B------:R-:W-:Y:S02]  /*69d0*/  ISETP.GT.U32.AND P5, PT, R29.reuse, R18, PT ;  /* 0x000000121d00720c */ /* 0x040fe40003fa4070 */
[----:B------:R-:W-:-:S07]  /*69e0*/  ISETP.GT.U32.AND P1, PT, R29, R17, PT ;  /* 0x000000111d00720c */ /* 0x000fce0003f24070 */
[--C-:B------:R-:W-:Y:S01]  /*69f0*/  @!P3 IMAD.IADD R14, R14, 0x1, -R29.reuse ;  /* 0x000000010e0eb824 */ /* 0x100fe200078e0a1d */
[C---:B------:R-:W-:Y:S02]  /*6a00*/  ISETP.GT.U32.AND P3, PT, R29.reuse, R0, PT ;  /* 0x000000001d00720c */ /* 0x040fe40003f64070 */
[----:B------:R-:W-:Y:S01]  /*6a10*/  ISETP.GT.U32.AND P0, PT, R29, R16, PT ;  /* 0x000000101d00720c */ /* 0x000fe20003f04070 */
[--C-:B------:R-:W-:Y:S01]  /*6a20*/  @!P4 IMAD.IADD R19, R19, 0x1, -R29.reuse ;  /* 0x000000011313c824 */ /* 0x100fe200078e0a1d */
[C---:B------:R-:W-:Y:S02]  /*6a30*/  ISETP.GT.U32.AND P6, PT, R29.reuse, R14, PT ;  /* 0x0000000e1d00720c */ /* 0x040fe40003fc4070 */
[C---:B------:R-:W-:Y:S01]  /*6a40*/  ISETP.GT.U32.AND P2, PT, R29.reuse, R15, PT ;  /* 0x0000000f1d00720c */ /* 0x040fe20003f44070 */
[----:B------:R-:W-:Y:S01]  /*6a50*/  @!P5 IMAD.IADD R18, R18, 0x1, -R29 ;  /* 0x000000011212d824 */ /* 0x000fe200078e0a1d */
[----:B----4-:R-:W-:-:S05]  /*6a60*/  ISETP.GT.U32.AND P4, PT, R29, R6, PT ;  /* 0x000000061d00720c */ /* 0x010fca0003f84070 */
[--C-:B------:R-:W-:Y:S01]  /*6a70*/  @!P3 IMAD.IADD R0, R0, 0x1, -R29.reuse ;  /* 0x000000010000b824 */ /* 0x100fe200078e0a1d */
[----:B---3--:R-:W-:Y:S01]  /*6a80*/  ISETP.GT.U32.AND P3, PT, R29, R7, PT ;  /* 0x000000071d00720c */ /* 0x008fe20003f64070 */
[--C-:B------:R-:W-:Y:S01]  /*6a90*/  @!P1 IMAD.IADD R17, R17, 0x1, -R29.reuse ;  /* 0x0000000111119824 */ /* 0x100fe200078e0a1d */
[C---:B-----5:R-:W-:Y:S02]  /*6aa0*/  ISETP.GT.U32.AND P5, PT, R29.reuse, R5, PT ;  /* 0x000000051d00720c */ /* 0x060fe40003fa4070 */
[C---:B------:R-:W-:Y:S01]  /*6ab0*/  ISETP.GT.U32.AND P1, PT, R29.reuse, R4, PT ;  /* 0x000000041d00720c */ /* 0x040fe20003f24070 */
[--C-:B------:R-:W-:Y:S01]  /*6ac0*/  @!P0 IMAD.IADD R16, R16, 0x1, -R29.reuse ;  /* 0x0000000110108824 */ /* 0x100fe200078e0a1d */
[----:B------:R-:W-:Y:S01]  /*6ad0*/  ISETP.GT.U32.AND P0, PT, R29, R3, PT ;  /* 0x000000031d00720c */ /* 0x000fe20003f04070 */
[--C-:B------:R-:W-:Y:S02]  /*6ae0*/  @!P6 IMAD.IADD R14, R14, 0x1, -R29.reuse ;  /* 0x000000010e0ee824 */ /* 0x100fe400078e0a1d */
[----:B------:R-:W-:-:S02]  /*6af0*/  @!P2 IMAD.IADD R15, R15, 0x1, -R29 ;  /* 0x000000010f0fa824 */ /* 0x000fc400078e0a1d */
[--C-:B------:R-:W-:Y:S02]  /*6b00*/  @!P4 IMAD.IADD R6, R6, 0x1, -R29.reuse ;  /* 0x000000010606c824 */ /* 0x100fe400078e0a1d */
[--C-:B------:R-:W-:Y:S02]  /*6b10*/  @!P3 IMAD.IADD R7, R7, 0x1, -R29.reuse ;  /* 0x000000010707b824 */ /* 0x100fe400078e0a1d */
[--C-:B------:R-:W-:Y:S02]  /*6b20*/  @!P5 IMAD.IADD R5, R5, 0x1, -R29.reuse ;  /* 0x000000010505d824 */ /* 0x100fe400078e0a1d */
[--C-:B------:R-:W-:Y:S02]  /*6b30*/  @!P1 IMAD.IADD R4, R4, 0x1, -R29.reuse ;  /* 0x0000000104049824 */ /* 0x100fe400078e0a1d */
[----:B------:R-:W-:Y:S01]  /*6b40*/  @!P0 IMAD.IADD R3, R3, 0x1, -R29 ;  /* 0x0000000103038824 */ /* 0x000fe200078e0a1d */
[----:B------:R-:W-:Y:S04]  /*6b50*/  STL [R1+0x80], R0 ;  /* 0x0000800001007387 */ /* 0x000fe80000100800 */
[----:B------:R0:W-:Y:S04]  /*6b60*/  STL [R1+0x8c], R19 ;  /* 0x00008c1301007387 */ /* 0x0001e80000100800 */
[----:B------:R1:W-:Y:S04]  /*6b70*/  STL [R1+0x90], R18 ;  /* 0x0000901201007387 */ /* 0x0003e80000100800 */
[----:B------:R3:W-:Y:S04]  /*6b80*/  STL [R1+0x88], R17 ;  /* 0x0000881101007387 */ /* 0x0007e80000100800 */
[----:B------:R4:W-:Y:S04]  /*6b90*/  STL [R1+0x84], R16 ;  /* 0x0000841001007387 */ /* 0x0009e80000100800 */
[----:B0-----:R-:W5:Y:S04]  /*6ba0*/  LDL.LU R19, [R1+0x2c] ;  /* 0x00002c0001137983 */ /* 0x001f680000300800 */
[----:B------:R0:W-:Y:S04]  /*6bb0*/  STL [R1+0x74], R15 ;  /* 0x0000740f01007387 */ /* 0x0001e80000100800 */
[----:B-1----:R-:W5:Y:S04]  /*6bc0*/  LDL.LU R18, [R1+0x28] ;  /* 0x0000280001127983 */ /* 0x002f680000300800 */
[----:B---3--:R-:W3:Y:S04]  /*6bd0*/  LDL.LU R17, [R1+0x11c] ;  /* 0x00011c0001117983 */ /* 0x008ee80000300800 */
[----:B------:R1:W-:Y:S04]  /*6be0*/  STL [R1+0x7c], R14 ;  /* 0x00007c0e01007387 */ /* 0x0003e80000100800 */
[----:B----4-:R-:W4:Y:S04]  /*6bf0*/  LDL.LU R16, [R1+0x108] ;  /* 0x0001080001107983 */ /* 0x010f280000300800 */
[----:B0-----:R-:W3:Y:S04]  /*6c00*/  LDL.LU R15, [R1+0xf8] ;  /* 0x0000f800010f7983 */ /* 0x001ee80000300800 */
[----:B-1----:R-:W3:Y:S01]  /*6c10*/  LDL.LU R14, [R1+0x24] ;  /* 0x00002400010e7983 */ /* 0x002ee20000300800 */
[----:B--2---:R-:W-:-:S02]  /*6c20*/  ISETP.GT.U32.AND P2, PT, R29, R2, PT ;  /* 0x000000021d00720c */ /* 0x004fc40003f44070 */
[C---:B------:R-:W-:Y:S02]  /*6c30*/  ISETP.GT.U32.AND P6, PT, R29.reuse, R28, PT ;  /* 0x0000001c1d00720c */ /* 0x040fe40003fc4070 */
[C---:B------:R-:W-:Y:S02]  /*6c40*/  ISETP.GT.U32.AND P3, PT, R29.reuse, R13, PT ;  /* 0x0000000d1d00720c */ /* 0x040fe40003f64070 */
[C---:B------:R-:W-:Y:S02]  /*6c50*/  ISETP.GT.U32.AND P4, PT, R29.reuse, R12, PT ;  /* 0x0000000c1d00720c */ /* 0x040fe40003f84070 */
[----:B------:R-:W-:-:S07]  /*6c60*/  ISETP.GT.U32.AND P5, PT, R29, R11, PT ;  /* 0x0000000b1d00720c */ /* 0x000fce0003fa4070 */
[--C-:B------:R-:W-:Y:S01]  /*6c70*/  @!P6 IMAD.IADD R28, R28, 0x1, -R29.reuse ;  /* 0x000000011c1ce824 */ /* 0x100fe200078e0a1d */
[----:B------:R-:W-:Y:S01]  /*6c80*/  ISETP.GT.U32.AND P6, PT, R29, R7, PT ;  /* 0x000000071d00720c */ /* 0x000fe20003fc4070 */
[--C-:B------:R-:W-:Y:S02]  /*6c90*/  @!P2 IMAD.IADD R2, R2, 0x1, -R29.reuse ;  /* 0x000000010202a824 */ /* 0x100fe400078e0a1d */
[--C-:B------:R-:W-:Y:S01]  /*6ca0*/  @!P3 IMAD.IADD R13, R13, 0x1, -R29.reuse ;  /* 0x000000010d0db824 */ /* 0x100fe200078e0a1d */
[C---:B------:R-:W-:Y:S01]  /*6cb0*/  ISETP.GT.U32.AND P1, PT, R29.reuse, R10, PT ;  /* 0x0000000a1d00720c */ /* 0x040fe20003f24070 */
[--C-:B------:R-:W-:Y:S01]  /*6cc0*/  @!P4 IMAD.IADD R12, R12, 0x1, -R29.reuse ;  /* 0x000000010c0cc824 */ /* 0x100fe200078e0a1d */
[----:B------:R-:W-:Y:S01]  /*6cd0*/  ISETP.GT.U32.AND P3, PT, R29, R6, PT ;  /* 0x000000061d00720c */ /* 0x000fe20003f64070 */
[----:B------:R-:W-:Y:S01]  /*6ce0*/  @!P5 IMAD.IADD R11, R11, 0x1, -R29 ;  /* 0x000000010b0bd824 */ /* 0x000fe200078e0a1d */
[C---:B------:R-:W-:Y:S02]  /*6cf0*/  ISETP.GT.U32.AND P4, PT, R29.reuse, R5, PT ;  /* 0x000000051d00720c */ /* 0x040fe40003f84070 */
[----:B------:R-:W-:-:S02]  /*6d00*/  ISETP.GT.U32.AND P5, PT, R29, R4, PT ;  /* 0x000000041d00720c */ /* 0x000fc40003fa4070 */
[C---:B------:R-:W-:Y:S02]  /*6d10*/  ISETP.GT.U32.AND P0, PT, R29.reuse, R9, PT ;  /* 0x000000091d00720c */ /* 0x040fe40003f04070 */
[----:B------:R-:W-:-:S03]  /*6d20*/  ISETP.GT.U32.AND P2, PT, R29, R8, PT ;  /* 0x000000081d00720c */ /* 0x000fc60003f44070 */
[--C-:B------:R-:W-:Y:S01]  /*6d30*/  @!P1 IMAD.IADD R10, R10, 0x1, -R29.reuse ;  /* 0x000000010a0a9824 */ /* 0x100fe200078e0a1d */
[----:B------:R-:W-:Y:S01]  /*6d40*/  ISETP.GT.U32.AND P1, PT, R29, R3, PT ;  /* 0x000000031d00720c */ /* 0x000fe20003f24070 */
[--C-:B------:R-:W-:Y:S02]  /*6d50*/  @!P6 IMAD.IADD R7, R7, 0x1, -R29.reuse ;  /* 0x000000010707e824 */ /* 0x100fe400078e0a1d */
[----:B------:R-:W-:-:S04]  /*6d60*/  @!P3 IMAD.IADD R6, R6, 0x1, -R29 ;  /* 0x000000010606b824 */ /* 0x000fc800078e0a1d */
[--C-:B------:R-:W-:Y:S01]  /*6d70*/  @!P0 IMAD.IADD R9, R9, 0x1, -R29.reuse ;  /* 0x0000000109098824 */ /* 0x100fe200078e0a1d */
[----:B------:R-:W-:Y:S01]  /*6d80*/  ISETP.GT.U32.AND P0, PT, R29, R2, PT ;  /* 0x000000021d00720c */ /* 0x000fe20003f04070 */
[--C-:B------:R-:W-:Y:S02]  /*6d90*/  @!P4 IMAD.IADD R5, R5, 0x1, -R29.reuse ;  /* 0x000000010505c824 */ /* 0x100fe400078e0a1d */
[--C-:B------:R-:W-:Y:S01]  /*6da0*/  @!P2 IMAD.IADD R8, R8, 0x1, -R29.reuse ;  /* 0x000000010808a824 */ /* 0x100fe200078e0a1d */
[----:B------:R-:W-:Y:S01]  /*6db0*/  ISETP.GT.U32.AND P2, PT, R29, R28, PT ;  /* 0x0000001c1d00720c */ /* 0x000fe20003f44070 */
[--C-:B------:R-:W-:Y:S01]  /*6dc0*/  @!P5 IMAD.IADD R4, R4, 0x1, -R29.reuse ;  /* 0x000000010404d824 */ /* 0x100fe200078e0a1d */
[----:B------:R-:W-:Y:S01]  /*6dd0*/  STL [R1+0x1a8], R7 ;  /* 0x0001a80701007387 */ /* 0x000fe20000100800 */
[----:B------:R-:W-:-:S03]  /*6de0*/  @!P1 IMAD.IADD R3, R3, 0x1, -R29 ;  /* 0x0000000103039824 */ /* 0x000fc600078e0a1d */
[----:B------:R0:W-:Y:S04]  /*6df0*/  STL [R1+0x78], R6 ;  /* 0x0000780601007387 */ /* 0x0001e80000100800 */
[----:B------:R1:W-:Y:S01]  /*6e00*/  STL [R1+0x1a0], R5 ;  /* 0x0001a00501007387 */ /* 0x0003e20000100800 */
[----:B------:R-:W-:-:S03]  /*6e10*/  @!P0 IMAD.IADD R2, R2, 0x1, -R29 ;  /* 0x0000000102028824 */ /* 0x000fc600078e0a1d */
[----:B0-----:R-:W2:Y:S04]  /*6e20*/  LDL.LU R6, [R1+0xdc] ;  /* 0x0000dc0001067983 */ /* 0x001ea80000300800 */
[----:B------:R0:W-:Y:S04]  /*6e30*/  STL [R1+0x70], R4 ;  /* 0x0000700401007387 */ /* 0x0001e80000100800 */
[----:B-1----:R-:W2:Y:S04]  /*6e40*/  LDL.LU R5, [R1+0xe0] ;  /* 0x0000e00001057983 */ /* 0x002ea80000300800 */
[----:B------:R1:W-:Y:S01]  /*6e50*/  STL [R1+0x184], R3 ;  /* 0x0001840301007387 */ /* 0x0003e20000100800 */
[----:B------:R-:W-:-:S03]  /*6e60*/  @!P2 IMAD.IADD R28, R28, 0x1, -R29 ;  /* 0x000000011c1ca824 */ /* 0x000fc600078e0a1d */
[----:B0-----:R-:W2:Y:S04]  /*6e70*/  LDL.LU R4, [R1+0xd0] ;  /* 0x0000d00001047983 */ /* 0x001ea80000300800 */
[----:B------:R-:W2:Y:S04]  /*6e80*/  LDL.LU R0, [R1+0xc4] ;  /* 0x0000c40001007983 */ /* 0x000ea80000300800 */
[----:B-1----:R-:W2:Y:S04]  /*6e90*/  LDL.LU R3, [R1+0x20] ;  /* 0x0000200001037983 */ /* 0x002ea80000300800 */
[----:B------:R0:W-:Y:S04]  /*6ea0*/  STL [R1+0x18c], R2 ;  /* 0x00018c0201007387 */ /* 0x0001e80000100800 */
[----:B0-----:R-:W2:Y:S04]  /*6eb0*/  LDL.LU R2, [R1+0x1c] ;  /* 0x00001c0001027983 */ /* 0x001ea80000300800 */
[----:B------:R0:W-:Y:S04]  /*6ec0*/  STL [R1+0x174], R28 ;  /* 0x0001741c01007387 */ /* 0x0001e80000100800 */
[----:B0-----:R-:W2:Y:S01]  /*6ed0*/  LDL.LU R28, [R1+0x18] ;  /* 0x00001800011c7983 */ /* 0x001ea20000300800 */
[----:B------:R-:W-:-:S02]  /*6ee0*/  ISETP.GT.U32.AND P3, PT, R29, R13, PT ;  /* 0x0000000d1d00720c */ /* 0x000fc40003f64070 */
[C---:B------:R-:W-:Y:S02]  /*6ef0*/  ISETP.GT.U32.AND P4, PT, R29.reuse, R12, PT ;  /* 0x0000000c1d00720c */ /* 0x040fe40003f84070 */
[C---:B------:R-:W-:Y:S02]  /*6f00*/  ISETP.GT.U32.AND P5, PT, R29.reuse, R11, PT ;  /* 0x0000000b1d00720c */ /* 0x040fe40003fa4070 */
[C---:B------:R-:W-:Y:S02]  /*6f10*/  ISETP.GT.U32.AND P6, PT, R29.reuse, R10, PT ;  /* 0x0000000a1d00720c */ /* 0x040fe40003fc4070 */
[C---:B------:R-:W-:Y:S02]  /*6f20*/  ISETP.GT.U32.AND P0, PT, R29.reuse, R9, PT ;  /* 0x000000091d00720c */ /* 0x040fe40003f04070 */
[C---:B------:R-:W-:Y:S02]  /*6f30*/  ISETP.GT.U32.AND P1, PT, R29.reuse, R8, PT ;  /* 0x000000081d00720c */ /* 0x040fe40003f24070 */
[----:B-----5:R-:W-:Y:S01]  /*6f40*/  ISETP.GT.U32.AND P2, PT, R29, R19, PT ;  /* 0x000000131d00720c */ /* 0x020fe20003f44070 */
[--C-:B------:R-:W-:Y:S01]  /*6f50*/  @!P3 IMAD.IADD R13, R13, 0x1, -R29.reuse ;  /* 0x000000010d0db824 */ /* 0x100fe200078e0a1d */
[C---:B------:R-:W-:Y:S01]  /*6f60*/  ISETP.GT.U32.AND P3, PT, R29.reuse, R18, PT ;  /* 0x000000121d00720c */ /* 0x040fe20003f64070 */
[--C-:B------:R-:W-:Y:S01]  /*6f70*/  @!P4 IMAD.IADD R12, R12, 0x1, -R29.reuse ;  /* 0x000000010c0cc824 */ /* 0x100fe200078e0a1d */
[----:B---3--:R-:W-:Y:S01]  /*6f80*/  ISETP.GT.U32.AND P4, PT, R29, R17, PT ;  /* 0x000000111d00720c */ /* 0x008fe20003f84070 */
[--C-:B------:R-:W-:Y:S01]  /*6f90*/  @!P5 IMAD.IADD R11, R11, 0x1, -R29.reuse ;  /* 0x000000010b0bd824 */ /* 0x100fe200078e0a1d */
[C---:B----4-:R-:W-:Y:S01]  /*6fa0*/  ISETP.GT.U32.AND P5, PT, R29.reuse, R16, PT ;  /* 0x000000101d00720c */ /* 0x050fe20003fa4070 */
[--C-:B------:R-:W-:Y:S01]  /*6fb0*/  @!P6 IMAD.IADD R10, R10, 0x1, -R29.reuse ;  /* 0x000000010a0ae824 */ /* 0x100fe200078e0a1d */
[----:B------:R-:W-:Y:S01]  /*6fc0*/  ISETP.GT.U32.AND P6, PT, R29, R15, PT ;  /* 0x0000000f1d00720c */ /* 0x000fe20003fc4070 */
[--C-:B------:R-:W-:Y:S01]  /*6fd0*/  @!P0 IMAD.IADD R9, R9, 0x1, -R29.reuse ;  /* 0x0000000109098824 */ /* 0x100fe200078e0a1d */
[----:B------:R-:W-:Y:S01]  /*6fe0*/  ISETP.GT.U32.AND P0, PT, R29, R14, PT ;  /* 0x0000000e1d00720c */ /* 0x000fe20003f04070 */
[----:B------:R-:W-:-:S02]  /*6ff0*/  @!P1 IMAD.IADD R8, R8, 0x1, -R29 ;  /* 0x0000000108089824 */ /* 0x000fc400078e0a1d */
[--C-:B------:R-:W-:Y:S02]  /*7000*/  @!P2 IMAD.IADD R19, R19, 0x1, -R29.reuse ;  /* 0x000000011313a824 */ /* 0x100fe400078e0a1d */
[--C-:B------:R-:W-:Y:S02]  /*7010*/  @!P3 IMAD.IADD R18, R18, 0x1, -R29.reuse ;  /* 0x000000011212b824 */ /* 0x100fe400078e0a1d */
[--C-:B------:R-:W-:Y:S02]  /*7020*/  @!P4 IMAD.IADD R17, R17, 0x1, -R29.reuse ;  /* 0x000000011111c824 */ /* 0x100fe400078e0a1d */
[--C-:B------:R-:W-:Y:S02]  /*7030*/  @!P5 IMAD.IADD R16, R16, 0x1, -R29.reuse ;  /* 0x000000011010d824 */ /* 0x100fe400078e0a1d */
[--C-:B------:R-:W-:Y:S02]  /*7040*/  @!P6 IMAD.IADD R15, R15, 0x1, -R29.reuse ;  /* 0x000000010f0fe824 */ /* 0x100fe400078e0a1d */
[----:B------:R-:W-:Y:S01]  /*7050*/  @!P0 IMAD.IADD R14, R14, 0x1, -R29 ;  /* 0x000000010e0e8824 */ /* 0x000fe200078e0a1d */
        /* <DEDUP_REMOVED lines=10> */
[----:B0-----:R-:W3:Y:S01]  /*7100*/  LDL.LU R9, [R1+0x4] ;  /* 0x0000040001097983 */ /* 0x001ee20000300800 */
[----:B------:R-:W-:-:S03]  /*7110*/  IMAD.HI.U32 R7, R27, R26, RZ ;  /* 0x0000001a1b077227 */ /* 0x000fc600078e00ff */
[----:B-1----:R-:W3:Y:S01]  /*7120*/  LDL.LU R8, [R1] ;  /* 0x0000000001087983 */ /* 0x002ee20000300800 */
        /* <DEDUP_REMOVED lines=8> */
[----:B------:R-:W-:Y:S01]  /*71b0*/  ISETP.GT.U32.AND P1, PT, R29, R19, PT ;  /* 0x000000131d00720c */ /* 0x000fe20003f24070 */
[--C-:B------:R-:W-:Y:S01]  /*71c0*/  @!P2 IMAD.IADD R5, R5, 0x1, -R29.reuse ;  /* 0x000000010505a824 */ /* 0x100fe200078e0a1d */
[C---:B------:R-:W-:Y:S01]  /*71d0*/  ISETP.GT.U32.AND P2, PT, R29.reuse, R18, PT ;  /* 0x000000121d00720c */ /* 0x040fe20003f44070 */
[--C-:B------:R-:W-:Y:S01]  /*71e0*/  @!P3 IMAD.IADD R4, R4, 0x1, -R29.reuse ;  /* 0x000000010404b824 */ /* 0x100fe200078e0a1d */
[C---:B------:R-:W-:Y:S01]  /*71f0*/  ISETP.GT.U32.AND P6, PT, R29.reuse, R2, PT ;  /* 0x000000021d00720c */ /* 0x040fe20003fc4070 */
[--C-:B------:R-:W-:Y:S01]  /*7200*/  @!P4 IMAD.IADD R0, R0, 0x1, -R29.reuse ;  /* 0x000000010000c824 */ /* 0x100fe200078e0a1d */
[----:B------:R-:W-:Y:S01]  /*7210*/  ISETP.GT.U32.AND P3, PT, R29, R17, PT ;  /* 0x000000111d00720c */ /* 0x000fe20003f64070 */
[----:B------:R-:W-:Y:S01]  /*7220*/  @!P5 IMAD.IADD R3, R3, 0x1, -R29 ;  /* 0x000000010303d824 */ /* 0x000fe200078e0a1d */
[C---:B------:R-:W-:Y:S02]  /*7230*/  ISETP.GT.U32.AND P4, PT, R29.reuse, R16, PT ;  /* 0x000000101d00720c */ /* 0x040fe40003f84070 */
[----:B------:R-:W-:-:S07]  /*7240*/  ISETP.GT.U32.AND P0, PT, R29, R28, PT ;  /* 0x0000001c1d00720c */ /* 0x000fce0003f04070 */
[--C-:B------:R-:W-:Y:S01]  /*7250*/  @!P6 IMAD.IADD R2, R2, 0x1, -R29.reuse ;  /* 0x000000010202e824 */ /* 0x100fe200078e0a1d */
[C---:B------:R-:W-:Y:S02]  /*7260*/  ISETP.GT.U32.AND P5, PT, R29.reuse, R15, PT ;  /* 0x0000000f1d00720c */ /* 0x040fe40003fa4070 */
[----:B------:R-:W-:Y:S01]  /*7270*/  ISETP.GT.U32.AND P6, PT, R29, R14, PT ;  /* 0x0000000e1d00720c */ /* 0x000fe20003fc4070 */
[--C-:B------:R-:W-:Y:S01]  /*7280*/  @!P1 IMAD.IADD R19, R19, 0x1, -R29.reuse ;  /* 0x0000000113139824 */ /* 0x100fe200078e0a1d */
[C---:B------:R-:W-:Y:S01]  /*7290*/  ISETP.GT.U32.AND P1, PT, R29.reuse, R5, PT ;  /* 0x000000051d00720c */ /* 0x040fe20003f24070 */
[--C-:B------:R-:W-:Y:S01]  /*72a0*/  @!P2 IMAD.IADD R18, R18, 0x1, -R29.reuse ;  /* 0x000000011212a824 */ /* 0x100fe200078e0a1d */
[C---:B------:R-:W-:Y:S01]  /*72b0*/  ISETP.GT.U32.AND P2, PT, R29.reuse, R4, PT ;  /* 0x000000041d00720c */ /* 0x040fe20003f44070 */
[--C-:B------:R-:W-:Y:S01]  /*72c0*/  @!P0 IMAD.IADD R28, R28, 0x1, -R29.reuse ;  /* 0x000000011c1c8824 */ /* 0x100fe200078e0a1d */
[----:B------:R-:W-:Y:S01]  /*72d0*/  ISETP.GT.U32.AND P0, PT, R29, R6, PT ;  /* 0x000000061d00720c */ /* 0x000fe20003f04070 */
[--C-:B------:R-:W-:Y:S01]  /*72e0*/  @!P3 IMAD.IADD R17, R17, 0x1, -R29.reuse ;  /* 0x000000011111b824 */ /* 0x100fe200078e0a1d */
[----:B------:R0:W-:Y:S01]  /*72f0*/  STL [R1+0x2c], R19 ;  /* 0x00002c1301007387 */ /* 0x0001e20000100800 */
[--C-:B------:R-:W-:Y:S01]  /*7300*/  @!P4 IMAD.IADD R16, R16, 0x1, -R29.reuse ;  /* 0x000000011010c824 */ /* 0x100fe200078e0a1d */
[----:B------:R-:W-:Y:S01]  /*7310*/  ISETP.GT.U32.AND P3, PT, R29, R0, PT ;  /* 0x000000001d00720c */ /* 0x000fe20003f64070 */
[--C-:B------:R-:W-:Y:S01]  /*7320*/  @!P5 IMAD.IADD R15, R15, 0x1, -R29.reuse ;  /* 0x000000010f0fd824 */ /* 0x100fe200078e0a1d */
[C---:B------:R-:W-:Y:S01]  /*7330*/  ISETP.GT.U32.AND P4, PT, R29.reuse, R3, PT ;  /* 0x000000031d00720c */ /* 0x040fe20003f84070 */
[--C-:B------:R-:W-:Y:S01]  /*7340*/  @!P6 IMAD.IADD R14, R14, 0x1, -R29.reuse ;  /* 0x000000010e0ee824 */ /* 0x100fe200078e0a1d */
[C---:B------:R-:W-:Y:S01]  /*7350*/  ISETP.GT.U32.AND P6, PT, R29.reuse, R2, PT ;  /* 0x000000021d00720c */ /* 0x040fe20003fc4070 */
[----:B0-----:R-:W2:Y:S04]  /*7360*/  LDL.LU R19, [R1+0x17b0] ;  /* 0x0017b00001137983 */ /* 0x001ea80000300800 */
[----:B------:R0:W-:Y:S01]  /*7370*/  STL [R1+0x28], R18 ;  /* 0x0000281201007387 */ /* 0x0001e20000100800 */
[----:B------:R-:W-:Y:S01]  /*7380*/  ISETP.GT.U32.AND P5, PT, R29, R28, PT ;  /* 0x0000001c1d00720c */ /* 0x000fe20003fa4070 */
[----:B------:R-:W-:-:S02]  /*7390*/  @!P0 IMAD.IADD R6, R6, 0x1, -R29 ;  /* 0x0000000106068824 */ /* 0x000fc400078e0a1d */
[----:B0-----:R-:W2:Y:S04]  /*73a0*/  LDL.LU R18, [R1+0x17ac] ;  /* 0x0017ac0001127983 */ /* 0x001ea80000300800 */
[----:B------:R0:W-:Y:S01]  /*73b0*/  STL [R1+0x11c], R17 ;  /* 0x00011c1101007387 */ /* 0x0001e20000100800 */
[--C-:B------:R-:W-:Y:S02]  /*73c0*/  @!P1 IMAD.IADD R5, R5, 0x1, -R29.reuse ;  /* 0x0000000105059824 */ /* 0x100fe400078e0a1d */
[--C-:B------:R-:W-:Y:S01]  /*73d0*/  @!P2 IMAD.IADD R4, R4, 0x1, -R29.reuse ;  /* 0x000000010404a824 */ /* 0x100fe200078e0a1d */
[----:B0-----:R-:W2:Y:S04]  /*73e0*/  LDL.LU R17, [R1+0x17a8] ;  /* 0x0017a80001117983 */ /* 0x001ea80000300800 */
[----:B------:R0:W-:Y:S01]  /*73f0*/  STL [R1+0x108], R16 ;  /* 0x0001081001007387 */ /* 0x0001e20000100800 */
[----:B------:R-:W-:-:S03]  /*7400*/  @!P3 IMAD.IADD R0, R0, 0x1, -R29 ;  /* 0x000000010000b824 */ /* 0x000fc600078e0a1d */
[----:B0-----:R-:W2:Y:S04]  /*7410*/  LDL.LU R16, [R1+0x17a4] ;  /* 0x0017a40001107983 */ /* 0x001ea80000300800 */
[----:B------:R0:W-:Y:S01]  /*7420*/  STL [R1+0xf8], R15 ;  /* 0x0000f80f01007387 */ /* 0x0001e20000100800 */
[----:B------:R-:W-:-:S03]  /*7430*/  @!P4 IMAD.IADD R3, R3, 0x1, -R29 ;  /* 0x000000010303c824 */ /* 0x000fc600078e0a1d */
[----:B0-----:R-:W2:Y:S04]  /*7440*/  LDL.LU R15, [R1+0x17a0] ;  /* 0x0017a000010f7983 */ /* 0x001ea80000300800 */
[----:B------:R0:W-:Y:S01]  /*7450*/  STL [R1+0x24], R14 ;  /* 0x0000240e01007387 */ /* 0x0001e20000100800 */
[----:B------:R-:W-:-:S03]  /*7460*/  @!P6 IMAD.IADD R2, R2, 0x1, -R29 ;  /* 0x000000010202e824 */ /* 0x000fc600078e0a1d */
[----:B0-----:R-:W2:Y:S04]  /*7470*/  LDL.LU R14, [R1+0x179c] ;  /* 0x00179c00010e7983 */ /* 0x001ea80000300800 */
[----:B------:R-:W2:Y:S04]  /*7480*/  LDL.LU R7, [R1+0x1798] ;  /* 0x0017980001077983 */ /* 0x000ea80000300800 */
[----:B------:R0:W-:Y:S01]  /*7490*/  STL [R1+0xdc], R6 ;  /* 0x0000dc0601007387 */ /* 0x0001e20000100800 */
[----:B------:R-:W-:-:S03]  /*74a0*/  @!P5 IMAD.IADD R28, R28, 0x1, -R29 ;  /* 0x000000011c1cd824 */ /* 0x000fc600078e0a1d */
[----:B0-----:R-:W2:Y:S04]  /*74b0*/  LDL.LU R6, [R1+0x1794] ;  /* 0x0017940001067983 */ /* 0x001ea80000300800 */
[----:B------:R0:W-:Y:S04]  /*74c0*/  STL [R1+0xe0], R5 ;  /* 0x0000e00501007387 */ /* 0x0001e80000100800 */
[----:B0-----:R-:W2:Y:S04]  /*74d0*/  LDL.LU R5, [R1+0x1790] ;  /* 0x0017900001057983 */ /* 0x001ea80000300800 */
[----:B------:R0:W-:Y:S04]  /*74e0*/  STL [R1+0xd0], R4 ;  /* 0x0000d00401007387 */ /* 0x0001e80000100800 */
[----:B0-----:R-:W2:Y:S04]  /*74f0*/  LDL.LU R4, [R1+0x178c] ;  /* 0x00178c0001047983 */ /* 0x001ea80000300800 */
[----:B------:R0:W-:Y:S04]  /*7500*/  STL [R1+0xc4], R0 ;  /* 0x0000c40001007387 */ /* 0x0001e80000100800 */
[----:B0-----:R-:W2:Y:S04]  /*7510*/  LDL R0, [R1+0x13fc] ;  /* 0x0013fc0001007983 */ /* 0x001ea80000100800 */
[----:B------:R0:W-:Y:S04]  /*7520*/  STL [R1+0x20], R3 ;  /* 0x0000200301007387 */ /* 0x0001e80000100800 */
[----:B0-----:R-:W2:Y:S04]  /*7530*/  LDL.LU R3, [R1+0x1788] ;  /* 0x0017880001037983 */ /* 0x001ea80000300800 */
[----:B------:R0:W-:Y:S04]  /*7540*/  STL [R1+0x1c], R2 ;  /* 0x00001c0201007387 */ /* 0x0001e80000100800 */
[----:B0-----:R-:W2:Y:S04]  /*7550*/  LDL.LU R2, [R1+0x1784] ;  /* 0x0017840001027983 */ /* 0x001ea80000300800 */
[----:B------:R0:W-:Y:S04]  /*7560*/  STL [R1+0x18], R28 ;  /* 0x0000181c01007387 */ /* 0x0001e80000100800 */
[----:B0-----:R-:W2:Y:S01]  /*7570*/  LDL.LU R28, [R1+0x1780] ;  /* 0x00178000011c7983 */ /* 0x001ea20000300800 */
[----:B-----5:R-:W-:-:S02]  /*7580*/  ISETP.GT.U32.AND P0, PT, R29, R13, PT ;  /* 0x0000000d1d00720c */ /* 0x020fc40003f04070 */
[C---:B------:R-:W-:Y:S02]  /*7590*/  ISETP.GT.U32.AND P1, PT, R29.reuse, R12, PT ;  /* 0x0000000c1d00720c */ /* 0x040fe40003f24070 */
[C---:B---3--:R-:W-:Y:S02]  /*75a0*/  ISETP.GT.U32.AND P2, PT, R29.reuse, R11, PT ;  /* 0x0000000b1d00720c */ /* 0x048fe40003f44070 */
[C---:B----4-:R-:W-:Y:S02]  /*75b0*/  ISETP.GT.U32.AND P3, PT, R29.reuse, R10, PT ;  /* 0x0000000a1d00720c */ /* 0x050fe40003f64070 */
[----:B------:R-:W-:-:S05]  /*75c0*/  ISETP.GT.U32.AND P4, PT, R29, R9, PT ;  /* 0x000000091d00720c */ /* 0x000fca0003f84070 */
[--C-:B------:R-:W-:Y:S02]  /*75d0*/  @!P0 IMAD.IADD R13, R13, 0x1, -R29.reuse ;  /* 0x000000010d0d8824 */ /* 0x100fe400078e0a1d */
[--C-:B------:R-:W-:Y:S01]  /*75e0*/  @!P1 IMAD.IADD R12, R12, 0x1, -R29.reuse ;  /* 0x000000010c0c9824 */ /* 0x100fe200078e0a1d */
[----:B------:R-:W-:Y:S01]  /*75f0*/  ISETP.GT.U32.AND P6, PT, R29, R8, PT ;  /* 0x000000081d00720c */ /* 0x000fe20003fc4070 */
[--C-:B------:R-:W-:Y:S02]  /*7600*/  @!P2 IMAD.IADD R11, R11, 0x1, -R29.reuse ;  /* 0x000000010b0ba824 */ /* 0x100fe400078e0a1d */
[--C-:B------:R-:W-:Y:S02]  /*7610*/  @!P3 IMAD.IADD R10, R10, 0x1, -R29.reuse ;  /* 0x000000010a0ab824 */ /* 0x100fe400078e0a1d */
[----:B------:R-:W-:-:S08]  /*7620*/  @!P4 IMAD.IADD R9, R9, 0x1, -R29 ;  /* 0x000000010909c824 */ /* 0x000fd000078e0a1d */
[----:B------:R-:W-:Y:S01]  /*7630*/  @!P6 IMAD.IADD R8, R8, 0x1, -R29 ;  /* 0x000000010808e824 */ /* 0x000fe200078e0a1d */
[C---:B--2---:R-:W-:Y:S02]  /*7640*/  ISETP.GT.U32.AND P4, PT, R29.reuse, R6, PT ;  /* 0x000000061d00720c */ /* 0x044fe40003f84070 */
[C---:B------:R-:W-:Y:S02]  /*7650*/  ISETP.GT.U32.AND P3, PT, R29.reuse, R5, PT ;  /* 0x000000051d00720c */ /* 0x040fe40003f64070 */
[----:B------:R-:W-:-:S11]  /*7660*/  ISETP.GT.U32.AND P2, PT, R29, R4, PT ;  /* 0x000000041d00720c */ /* 0x000fd60003f44070 */
[--C-:B------:R-:W-:Y:S01]  /*7670*/  @!P3 IMAD.IADD R5, R5, 0x1, -R29.reuse ;  /* 0x000000010505b824 */ /* 0x100fe200078e0a1d */
[C---:B------:R-:W-:Y:S01]  /*7680*/  ISETP.GT.U32.AND P3, PT, R29.reuse, R9, PT ;  /* 0x000000091d00720c */ /* 0x040fe20003f64070 */
[--C-:B------:R-:W-:Y:S01]  /*7690*/  @!P4 IMAD.IADD R6, R6, 0x1, -R29.reuse ;  /* 0x000000010606c824 */ /* 0x100fe200078e0a1d */
[C---:B------:R-:W-:Y:S01]  /*76a0*/  ISETP.GT.U32.AND P4, PT, R29.reuse, R8, PT ;  /* 0x000000081d00720c */ /* 0x040fe20003f84070 */
[----:B------:R-:W-:Y:S01]  /*76b0*/  @!P2 IMAD.IADD R4, R4, 0x1, -R29 ;  /* 0x000000010404a824 */ /* 0x000fe200078e0a1d */
[C---:B------:R-:W-:Y:S02]  /*76c0*/  ISETP.GT.U32.AND P1, PT, R29.reuse, R3, PT ;  /* 0x000000031d00720c */ /* 0x040fe40003f24070 */
[C---:B------:R-:W-:Y:S02]  /*76d0*/  ISETP.GT.U32.AND P0, PT, R29.reuse, R2, PT ;  /* 0x000000021d00720c */ /* 0x040fe40003f04070 */
[----:B------:R-:W-:-:S11]  /*76e0*/  ISETP.GT.U32.AND P5, PT, R29, R28, PT ;  /* 0x0000001c1d00720c */ /* 0x000fd60003fa4070 */
[--C-:B------:R-:W-:Y:S01]  /*76f0*/  @!P0 IMAD.IADD R2, R2, 0x1, -R29.reuse ;  /* 0x0000000102028824 */ /* 0x100fe200078e0a1d */
[----:B------:R-:W-:Y:S01]  /*7700*/  ISETP.GT.U32.AND P0, PT, R29, R12, PT ;  /* 0x0000000c1d00720c */ /* 0x000fe20003f04070 */
[--C-:B------:R-:W-:Y:S01]  /*7710*/  @!P1 IMAD.IADD R3, R3, 0x1, -R29.reuse ;  /* 0x0000000103039824 */ /* 0x100fe200078e0a1d */
[C---:B------:R-:W-:Y:S02]  /*7720*/  ISETP.GT.U32.AND P1, PT, R29.reuse, R11, PT ;  /* 0x0000000b1d00720c */ /* 0x040fe40003f24070 */
[C---:B------:R-:W-:Y:S01]  /*7730*/  ISETP.GT.U32.AND P2, PT, R29.reuse, R10, PT ;  /* 0x0000000a1d00720c */ /* 0x040fe20003f44070 */
[----:B------:R-:W-:Y:S01]  /*7740*/  @!P5 IMAD.IADD R28, R28, 0x1, -R29 ;  /* 0x000000011c1cd824 */ /* 0x000fe200078e0a1d */
[----:B------:R-:W-:-:S07]  /*7750*/  ISETP.GT.U32.AND P5, PT, R29, R13, PT ;  /* 0x0000000d1d00720c */ /* 0x000fce0003fa4070 */
[--C-:B------:R-:W-:Y:S02]  /*7760*/  @!P0 IMAD.IADD R12, R12, 0x1, -R29.reuse ;  /* 0x000000010c0c8824 */ /* 0x100fe400078e0a1d */
[--C-:B------:R-:W-:Y:S02]  /*7770*/  @!P1 IMAD.IADD R11, R11, 0x1, -R29.reuse ;  /* 0x000000010b0b9824 */ /* 0x100fe400078e0a1d */
[--C-:B------:R-:W-:Y:S02]  /*7780*/  @!P2 IMAD.IADD R10, R10, 0x1, -R29.reuse ;  /* 0x000000010a0aa824 */ /* 0x100fe400078e0a1d */
[--C-:B------:R-:W-:Y:S02]  /*7790*/  @!P5 IMAD.IADD R13, R13, 0x1, -R29.reuse ;  /* 0x000000010d0dd824 */ /* 0x100fe400078e0a1d */
[----:B------:R-:W-:-:S03]  /*77a0*/  @!P3 IMAD.IADD R9, R9, 0x1, -R29 ;  /* 0x000000010909b824 */ /* 0x000fc600078e0a1d */
[----:B------:R0:W-:Y:S01]  /*77b0*/  STL [R1+0x14], R13 ;  /* 0x0000140d01007387 */ /* 0x0001e20000100800 */
[----:B------:R-:W-:-:S03]  /*77c0*/  @!P4 IMAD.IADD R8, R8, 0x1, -R29 ;  /* 0x000000010808c824 */ /* 0x000fc600078e0a1d */
[----:B0-----:R-:W2:Y:S04]  /*77d0*/  LDL.LU R13, [R1+0x177c] ;  /* 0x00177c00010d7983 */ /* 0x001ea80000300800 */
[----:B------:R0:W-:Y:S04]  /*77e0*/  STL [R1+0x10], R12 ;  /* 0x0000100c01007387 */ /* 0x0001e80000100800 */
[----:B0-----:R-:W3:Y:S04]  /*77f0*/  LDL.LU R12, [R1+0x1778] ;  /* 0x00177800010c7983 */ /* 0x001ee80000300800 */
[----:B------:R0:W-:Y:S04]  /*7800*/  STL [R1+0xc], R11 ;  /* 0x00000c0b01007387 */ /* 0x0001e80000100800 */
[----:B0-----:R-:W4:Y:S04]  /*7810*/  LDL.LU R11, [R1+0x1774] ;  /* 0x00177400010b7983 */ /* 0x001f280000300800 */
[----:B------:R0:W-:Y:S04]  /*7820*/  STL [R1+0x8], R10 ;  /* 0x0000080a01007387 */ /* 0x0001e80000100800 */
[----:B0-----:R-:W5:Y:S04]  /*7830*/  LDL.LU R10, [R1+0x1770] ;  /* 0x00177000010a7983 */ /* 0x001f680000300800 */
[----:B------:R0:W-:Y:S04]  /*7840*/  STL [R1+0x4], R9 ;  /* 0x0000040901007387 */ /* 0x0001e80000100800 */
[----:B0-----:R-:W2:Y:S04]  /*7850*/  LDL.LU R9, [R1+0x176c] ;  /* 0x00176c0001097983 */ /* 0x001ea80000300800 */
[----:B------:R0:W-:Y:S04]  /*7860*/  STL [R1], R8 ;  /* 0x0000000801007387 */ /* 0x0001e80000100800 */
[----:B0-----:R-:W2:Y:S01]  /*7870*/  LDL.LU R8, [R1+0x1768] ;  /* 0x0017680001087983 */ /* 0x001ea20000300800 */
[----:B------:R-:W-:-:S02]  /*7880*/  ISETP.GT.U32.AND P5, PT, R29, R28, PT ;  /* 0x0000001c1d00720c */ /* 0x000fc40003fa4070 */
[C---:B------:R-:W-:Y:S02]  /*7890*/  ISETP.GT.U32.AND P0, PT, R29.reuse, R2, PT ;  /* 0x000000021d00720c */ /* 0x040fe40003f04070 */
[C---:B------:R-:W-:Y:S02]  /*78a0*/  ISETP.GT.U32.AND P1, PT, R29.reuse, R3, PT ;  /* 0x000000031d00720c */ /* 0x040fe40003f24070 */
        /* <DEDUP_REMOVED lines=8> */
[----:B0-----:R-:W2:Y:S04]  /*7930*/  LDL R28, [R1+0x7c8] ;  /* 0x0007c800011c7983 */ /* 0x001ea80000100800 */
[----:B------:R0:W-:Y:S04]  /*7940*/  STL [R1+0x173c], R2 ;  /* 0x00173c0201007387 */ /* 0x0001e80000100800 */
[----:B0-----:R-:W2:Y:S04]  /*7950*/  LDL R2, [R1+0x7c4] ;  /* 0x0007c40001027983 */ /* 0x001ea80000100800 */
[----:B------:R-:W-:Y:S04]  /*7960*/  STL [R1+0x1738], R3 ;  /* 0x0017380301007387 */ /* 0x000fe80000100800 */
[----:B------:R-:W-:Y:S04]  /*7970*/  STL [R1+0x1744], R4 ;  /* 0x0017440401007387 */ /* 0x000fe80000100800 */
[----:B------:R0:W-:Y:S04]  /*7980*/  STL [R1+0x1748], R5 ;  /* 0x0017480501007387 */ /* 0x0001e80000100800 */
[----:B0-----:R-:W2:Y:S01]  /*7990*/  LDL.LU R5, [R1+0x194] ;  /* 0x0001940001057983 */ /* 0x001ea20000300800 */
[----:B------:R-:W-:-:S13]  /*79a0*/  ISETP.GT.U32.AND P6, PT, R29, R7, PT ;  /* 0x000000071d00720c */ /* 0x000fda0003fc4070 */
[----:B------:R-:W-:-:S05]  /*79b0*/  @!P6 IMAD.IADD R7, R7, 0x1, -R29 ;  /* 0x000000010707e824 */ /* 0x000fca00078e0a1d */
[C---:B------:R-:W-:Y:S02]  /*79c0*/  ISETP.GT.U32.AND P6, PT, R29.reuse, R7, PT ;  /* 0x000000071d00720c */ /* 0x040fe40003fc4070 */
[----:B------:R-:W-:-:S11]  /*79d0*/  ISETP.GT.U32.AND P4, PT, R29, R6, PT ;  /* 0x000000061d00720c */ /* 0x000fd60003f84070 */
[--C-:B------:R-:W-:Y:S01]  /*79e0*/  @!P6 IMAD.IADD R7, R7, 0x1, -R29.reuse ;  /* 0x000000010707e824 */ /* 0x100fe200078e0a1d */
[----:B------:R-:W-:Y:S01]  /*79f0*/  ISETP.GT.U32.AND P6, PT, R29, R14, PT ;  /* 0x0000000e1d00720c */ /* 0x000fe20003fc4070 */
[----:B------:R-:W-:-:S12]  /*7a00*/  @!P4 IMAD.IADD R6, R6, 0x1, -R29 ;  /* 0x000000010606c824 */ /* 0x000fd800078e0a1d */
[----:B------:R-:W-:Y:S01]  /*7a10*/  @!P6 IMAD.IADD R14, R14, 0x1, -R29 ;  /* 0x000000010e0ee824 */ /* 0x000fe200078e0a1d */
[----:B------:R-:W0:Y:S01]  /*7a20*/  S2R R3, SR_TID.X ;  /* 0x0000000000037919 */ /* 0x000e220000002100 */
[----:B------:R-:W-:-:S03]  /*7a30*/  IABS R0, R0 ;  /* 0x0000000000007213 */ /* 0x000fc60000000000 */
[----:B------:R-:W-:Y:S02]  /*7a40*/  STL [R1+0x174c], R6 ;  /* 0x00174c0601007387 */ /* 0x000fe40000100800 */
[----:B------:R-:W-:Y:S02]  /*7a50*/  IMAD.HI.U32 R27, R27, R0, RZ ;  /* 0x000000001b1b7227 */ /* 0x000fe400078e00ff */
[----:B------:R0:W-:Y:S02]  /*7a60*/  STL [R1+0x1750], R7 ;  /* 0x0017500701007387 */ /* 0x0001e40000100800 */
[----:B------:R-:W-:-:S04]  /*7a70*/  IMAD.MOV R27, RZ, RZ, -R27 ;  /* 0x000000ffff1b7224 */ /* 0x000fc800078e0a1b */
[----:B------:R-:W-:Y:S02]  /*7a80*/  IMAD R27, R29, R27, R0 ;  /* 0x0000001b1d1b7224 */ /* 0x000fe400078e0200 */
[----:B0-----:R-:W-:Y:S01]  /*7a90*/  IMAD.SHL.U32 R7, R3, 0x100, RZ ;  /* 0x0000010003077824 */ /* 0x001fe200078e00ff */
[C---:B---3--:R-:W-:Y:S02]  /*7aa0*/  ISETP.GT.U32.AND P3, PT, R29.reuse, R12, PT ;  /* 0x0000000c1d00720c */ /* 0x048fe40003f64070 */
[----:B----4-:R-:W-:-:S11]  /*7ab0*/  ISETP.GT.U32.AND P2, PT, R29, R11, PT ;  /* 0x0000000b1d00720c */ /* 0x010fd60003f44070 */
[--C-:B------:R-:W-:Y:S01]  /*7ac0*/  @!P3 IMAD.IADD R12, R12, 0x1, -R29.reuse ;  /* 0x000000010c0cb824 */ /* 0x100fe200078e0a1d */
[----:B-----5:R-:W-:Y:S01]  /*7ad0*/  ISETP.GT.U32.AND P1, PT, R29, R10, PT ;  /* 0x0000000a1d00720c */ /* 0x020fe20003f24070 */
[----:B------:R-:W-:Y:S01]  /*7ae0*/  @!P2 IMAD.IADD R11, R11, 0x1, -R29 ;  /* 0x000000010b0ba824 */ /* 0x000fe200078e0a1d */
[----:B--2---:R-:W-:-:S11]  /*7af0*/  ISETP.GT.U32.AND P5, PT, R29, R8, PT ;  /* 0x000000081d00720c */ /* 0x004fd60003fa4070 */
[--C-:B------:R-:W-:Y:S01]  /*7b00*/  @!P1 IMAD.IADD R10, R10, 0x1, -R29.reuse ;  /* 0x000000010a0a9824 */ /* 0x100fe200078e0a1d */
[C---:B------:R-:W-:Y:S01]  /*7b10*/  ISETP.GT.U32.AND P1, PT, R29.reuse, R17, PT ;  /* 0x000000111d00720c */ /* 0x040fe20003f24070 */
[----:B------:R-:W-:Y:S01]  /*7b20*/  @!P5 IMAD.IADD R8, R8, 0x1, -R29 ;  /* 0x000000010808d824 */ /* 0x000fe200078e0a1d */
[----:B------:R-:W-:-:S04]  /*7b30*/  ISETP.GT.U32.AND P5, PT, R29, R15, PT ;  /* 0x0000000f1d00720c */ /* 0x000fc80003fa4070 */
[C---:B------:R-:W-:Y:S02]  /*7b40*/  ISETP.GT.U32.AND P3, PT, R29.reuse, R8, PT ;  /* 0x000000081d00720c */ /* 0x040fe40003f64070 */
[----:B------:R-:W-:-:S07]  /*7b50*/  ISETP.GT.U32.AND P2, PT, R29, R18, PT ;  /* 0x000000121d00720c */ /* 0x000fce0003f44070 */
[--C-:B------:R-:W-:Y:S01]  /*7b60*/  @!P5 IMAD.IADD R15, R15, 0x1, -R29.reuse ;  /* 0x000000010f0fd824 */ /* 0x100fe200078e0a1d */
[----:B------:R-:W-:Y:S01]  /*7b70*/  ISETP.GT.U32.AND P5, PT, R29, R11, PT ;  /* 0x0000000b1d00720c */ /* 0x000fe20003fa4070 */
[--C-:B------:R-:W-:Y:S02]  /*7b80*/  @!P1 IMAD.IADD R17, R17, 0x1, -R29.reuse ;  /* 0x0000000111119824 */ /* 0x100fe400078e0a1d */
[--C-:B------:R-:W-:Y:S01]  /*7b90*/  @!P3 IMAD.IADD R8, R8, 0x1, -R29.reuse ;  /* 0x000000010808b824 */ /* 0x100fe200078e0a1d */
[C---:B------:R-:W-:Y:S01]  /*7ba0*/  ISETP.GT.U32.AND P3, PT, R29.reuse, R15, PT ;  /* 0x0000000f1d00720c */ /* 0x040fe20003f64070 */
[----:B------:R-:W-:Y:S01]  /*7bb0*/  @!P2 IMAD.IADD R18, R18, 0x1, -R29 ;  /* 0x000000011212a824 */ /* 0x000fe200078e0a1d */
[C---:B------:R-:W-:Y:S02]  /*7bc0*/  ISETP.GT.U32.AND P2, PT, R29.reuse, R14, PT ;  /* 0x0000000e1d00720c */ /* 0x040fe40003f44070 */
[----:B------:R-:W-:-:S05]  /*7bd0*/  ISETP.GT.U32.AND P0, PT, R29, R9, PT ;  /* 0x000000091d00720c */ /* 0x000fca0003f04070 */
[--C-:B------:R-:W-:Y:S01]  /*7be0*/  @!P5 IMAD.IADD R11, R11, 0x1, -R29.reuse ;  /* 0x000000010b0bd824 */ /* 0x100fe200078e0a1d */
[C---:B------:R-:W-:Y:S02]  /*7bf0*/  ISETP.GT.U32.AND P5, PT, R29.reuse, R17, PT ;  /* 0x000000111d00720c */ /* 0x040fe40003fa4070 */
[----:B------:R-:W-:Y:S01]  /*7c00*/  ISETP.GT.U32.AND P4, PT, R29, R13, PT ;  /* 0x0000000d1d00720c */ /* 0x000fe20003f84070 */
[--C-:B------:R-:W-:Y:S01]  /*7c10*/  @!P3 IMAD.IADD R15, R15, 0x1, -R29.reuse ;  /* 0x000000010f0fb824 */ /* 0x100fe200078e0a1d */
[C---:B------:R-:W-:Y:S01]  /*7c20*/  ISETP.GT.U32.AND P3, PT, R29.reuse, R22, PT ;  /* 0x000000161d00720c */ /* 0x040fe20003f64070 */
[--C-:B------:R-:W-:Y:S01]  /*7c30*/  @!P2 IMAD.IADD R14, R14, 0x1, -R29.reuse ;  /* 0x000000010e0ea824 */ /* 0x100fe200078e0a1d */
[----:B------:R-:W-:Y:S01]  /*7c40*/  ISETP.GT.U32.AND P2, PT, R29, R21, PT ;  /* 0x000000151d00720c */ /* 0x000fe20003f44070 */
[----:B------:R-:W-:-:S06]  /*7c50*/  @!P0 IMAD.IADD R9, R9, 0x1, -R29 ;  /* 0x0000000109098824 */ /* 0x000fcc00078e0a1d */
[--C-:B------:R-:W-:Y:S01]  /*7c60*/  @!P5 IMAD.IADD R17, R17, 0x1, -R29.reuse ;  /* 0x000000011111d824 */ /* 0x100fe200078e0a1d */
[----:B------:R-:W-:Y:S01]  /*7c70*/  ISETP.GT.U32.AND P5, PT, R29, R24, PT ;  /* 0x000000181d00720c */ /* 0x000fe20003fa4070 */
[--C-:B------:R-:W-:Y:S01]  /*7c80*/  @!P4 IMAD.IADD R13, R13, 0x1, -R29.reuse ;  /* 0x000000010d0dc824 */ /* 0x100fe200078e0a1d */
[C---:B------:R-:W-:Y:S02]  /*7c90*/  ISETP.GT.U32.AND P4, PT, R29.reuse, R9, PT ;  /* 0x000000091d00720c */ /* 0x040fe40003f84070 */
[----:B------:R-:W-:Y:S01]  /*7ca0*/  ISETP.GT.U32.AND P6, PT, R29, R10, PT ;  /* 0x0000000a1d00720c */ /* 0x000fe20003fc4070 */
[--C-:B------:R-:W-:Y:S02]  /*7cb0*/  @!P3 IMAD.IADD R22, R22, 0x1, -R29.reuse ;  /* 0x000000011616b824 */ /* 0x100fe400078e0a1d */
[----:B------:R-:W-:Y:S01]  /*7cc0*/  @!P2 IMAD.IADD R21, R21, 0x1, -R29 ;  /* 0x000000011515a824 */ /* 0x000fe200078e0a1d */
[----:B------:R-:W-:-:S05]  /*7cd0*/  ISETP.GT.U32.AND P2, PT, R29, R26, PT ;  /* 0x0000001a1d00720c */ /* 0x000fca0003f44070 */
[--C-:B------:R-:W-:Y:S01]  /*7ce0*/  @!P5 IMAD.IADD R24, R24, 0x1, -R29.reuse ;  /* 0x000000011818d824 */ /* 0x100fe200078e0a1d */
[----:B------:R-:W-:Y:S01]  /*7cf0*/  ISETP.GT.U32.AND P5, PT, R29, R22, PT ;  /* 0x000000161d00720c */ /* 0x000fe20003fa4070 */
[--C-:B------:R-:W-:Y:S02]  /*7d00*/  @!P4 IMAD.IADD R9, R9, 0x1, -R29.reuse ;  /* 0x000000010909c824 */ /* 0x100fe400078e0a1d */
[----:B------:R-:W-:Y:S01]  /*7d10*/  @!P6 IMAD.IADD R10, R10, 0x1, -R29 ;  /* 0x000000010a0ae824 */ /* 0x000fe200078e0a1d */
[----:B------:R-:W-:Y:S01]  /*7d20*/  STL [R1+0x1754], R8 ;  /* 0x0017540801007387 */ /* 0x000fe20000100800 */
[----:B------:R-:W-:-:S03]  /*7d30*/  LOP3.LUT R7, R5, 0x1000, R7, 0xf8, !PT ;  /* 0x0000100005077812 */ /* 0x000fc600078ef807 */
[----:B------:R-:W-:Y:S01]  /*7d40*/  STL [R1+0x1758], R9 ;  /* 0x0017580901007387 */ /* 0x000fe20000100800 */
[----:B------:R-:W-:-:S03]  /*7d50*/  @!P2 IMAD.IADD R26, R26, 0x1, -R29 ;  /* 0x000000011a1aa824 */ /* 0x000fc600078e0a1d */
[----:B------:R-:W-:Y:S01]  /*7d60*/  STL [R1+0x175c], R10 ;  /* 0x00175c0a01007387 */ /* 0x000fe20000100800 */
[----:B------:R-:W-:-:S03]  /*7d70*/  @!P5 IMAD.IADD R22, R22, 0x1, -R29 ;  /* 0x000000011616d824 */ /* 0x000fc600078e0a1d */
[----:B------:R-:W-:Y:S01]  /*7d80*/  STL [R1+0x1760], R11 ;  /* 0x0017600b01007387 */ /* 0x000fe20000100800 */
[----:B------:R-:W-:-:S03]  /*7d90*/  ISETP.GE.AND P2, PT, R2, RZ, PT ;  /* 0x000000ff0200720c */ /* 0x000fc60003f46270 */
[----:B------:R-:W2:Y:S01]  /*7da0*/  LDL.LU R0, [R1+0x1764] ;  /* 0x0017640001007983 */ /* 0x000ea20000300800 */
[----:B------:R-:W-:-:S03]  /*7db0*/  ISETP.GE.AND P5, PT, R28, RZ, PT ;  /* 0x000000ff1c00720c */ /* 0x000fc60003fa6270 */
[----:B------:R-:W3:Y:S04]  /*7dc0*/  LDL R6, [R1+0x7c0] ;  /* 0x0007c00001067983 */ /* 0x000ee80000100800 */
[----:B------:R-:W4:Y:S04]  /*7dd0*/  LDL R3, [R1+0x15d8] ;  /* 0x0015d80001037983 */ /* 0x000f280000100800 */
[----:B------:R-:W5:Y:S04]  /*7de0*/  LDL R4, [R1+0x15dc] ;  /* 0x0015dc0001047983 */ /* 0x000f680000100800 */
[----:B------:R-:W2:Y:S04]  /*7df0*/  LDL R5, [R1+0x15e0] ;  /* 0x0015e00001057983 */ /* 0x000ea80000100800 */
[----:B------:R0:W-:Y:S04]  /*7e00*/  STL [R1+0x5d4], R7 ;  /* 0x0005d40701007387 */ /* 0x0001e80000100800 */
[----:B------:R-:W2:Y:S04]  /*7e10*/  LDL R2, [R1+0x15d0] ;  /* 0x0015d00001027983 */ /* 0x000ea80000100800 */
[----:B------:R-:W5:Y:S04]  /*7e20*/  LDL R28, [R1+0x15d4] ;  /* 0x0015d400011c7983 */ /* 0x000f680000100800 */
[----:B0-----:R-:W5:Y:S04]  /*7e30*/  LDL R7, [R1+0x15c8] ;  /* 0x0015c80001077983 */ /* 0x001f680000100800 */
[----:B------:R-:W5:Y:S04]  /*7e40*/  LDL R8, [R1+0x15cc] ;  /* 0x0015cc0001087983 */ /* 0x000f680000100800 */
[----:B------:R-:W5:Y:S04]  /*7e50*/  LDL.LU R11, [R1+0x68] ;  /* 0x00006800010b7983 */ /* 0x000f680000300800 */
[----:B------:R-:W5:Y:S01]  /*7e60*/  LDL.LU R10, [R1+0x64] ;  /* 0x00006400010a7983 */ /* 0x000f620000300800 */
[----:B------:R-:W-:-:S02]  /*7e70*/  ISETP.GT.U32.AND P0, PT, R29, R16, PT ;  /* 0x000000101d00720c */ /* 0x000fc40003f04070 */
[----:B------:R-:W-:-:S11]  /*7e80*/  ISETP.GT.U32.AND P1, PT, R29, R13, PT ;  /* 0x0000000d1d00720c */ /* 0x000fd60003f24070 */
[----:B------:R-:W-:Y:S01]  /*7e90*/  @!P0 IMAD.IADD R16, R16, 0x1, -R29 ;  /* 0x0000000110108824 */ /* 0x000fe200078e0a1d */
[----:B------:R-:W-:-:S04]  /*7ea0*/  ISETP.GT.U32.AND P0, PT, R29, R12, PT ;  /* 0x0000000c1d00720c */ /* 0x000fc80003f04070 */
[----:B------:R-:W-:Y:S01]  /*7eb0*/  ISETP.GT.U32.AND P4, PT, R29, R16, PT ;  /* 0x000000101d00720c */ /* 0x000fe20003f84070 */
[----:B------:R-:W-:Y:S01]  /*7ec0*/  @!P1 IMAD.IADD R13, R13, 0x1, -R29 ;  /* 0x000000010d0d9824 */ /* 0x000fe200078e0a1d */
[C---:B------:R-:W-:Y:S02]  /*7ed0*/  ISETP.GT.U32.AND P1, PT, R29.reuse, R20, PT ;  /* 0x000000141d00720c */ /* 0x040fe40003f24070 */
[----:B------:R-:W-:-:S05]  /*7ee0*/  ISETP.GT.U32.AND P6, PT, R29, R18, PT ;  /* 0x000000121d00720c */ /* 0x000fca0003fc4070 */
[----:B------:R-:W-:Y:S01]  /*7ef0*/  @!P0 IMAD.IADD R12, R12, 0x1, -R29 ;  /* 0x000000010c0c8824 */ /* 0x000fe200078e0a1d */
[----:B------:R-:W-:-:S03]  /*7f00*/  ISETP.GT.U32.AND P0, PT, R29, R19, PT ;  /* 0x000000131d00720c */ /* 0x000fc60003f04070 */
[--C-:B------:R-:W-:Y:S01]  /*7f10*/  @!P4 IMAD.IADD R16, R16, 0x1, -R29.reuse ;  /* 0x000000011010c824 */ /* 0x100fe200078e0a1d */
[C---:B------:R-:W-:Y:S01]  /*7f20*/  ISETP.GT.U32.AND P4, PT, R29.reuse, R23, PT ;  /* 0x000000171d00720c */ /* 0x040fe20003f84070 */
[--C-:B------:R-:W-:Y:S01]  /*7f30*/  @!P1 IMAD.IADD R20, R20, 0x1, -R29.reuse ;  /* 0x0000000114149824 */ /* 0x100fe200078e0a1d */
[----:B------:R-:W-:Y:S01]  /*7f40*/  ISETP.GT.U32.AND P3, PT, R29, R27, PT ;  /* 0x0000001b1d00720c */ /* 0x000fe20003f64070 */
[----:B------:R-:W-:-:S06]  /*7f50*/  @!P6 IMAD.IADD R18, R18, 0x1, -R29 ;  /* 0x000000011212e824 */ /* 0x000fcc00078e0a1d */
[--C-:B------:R-:W-:Y:S01]  /*7f60*/  @!P0 IMAD.IADD R19, R19, 0x1, -R29.reuse ;  /* 0x0000000113138824 */ /* 0x100fe200078e0a1d */
[C---:B------:R-:W-:Y:S02]  /*7f70*/  ISETP.GT.U32.AND P0, PT, R29.reuse, R25, PT ;  /* 0x000000191d00720c */ /* 0x040fe40003f04070 */
[----:B------:R-:W-:Y:S01]  /*7f80*/  ISETP.GT.U32.AND P1, PT, R29, R20, PT ;  /* 0x000000141d00720c */ /* 0x000fe20003f24070 */
[--C-:B------:R-:W-:Y:S01]  /*7f90*/  @!P4 IMAD.IADD R23, R23, 0x1, -R29.reuse ;  /* 0x000000011717c824 */ /* 0x100fe200078e0a1d */
[C---:B------:R-:W-:Y:S02]  /*7fa0*/  ISETP.GT.U32.AND P6, PT, R29.reuse, R19, PT ;  /* 0x000000131d00720c */ /* 0x040fe40003fc4070 */
[----:B------:R-:W-:Y:S01]  /*7fb0*/  ISETP.GT.U32.AND P4, PT, R29, R21, PT ;  /* 0x000000151d00720c */ /* 0x000fe20003f84070 */
[----:B------:R-:W-:Y:S01]  /*7fc0*/  @!P3 IMAD.IADD R27, R27, 0x1, -R29 ;  /* 0x000000011b1bb824 */ /* 0x000fe200078e0a1d */
[----:B------:R-:W-:-:S05]  /*7fd0*/  ISETP.GT.U32.AND P3, PT, R29, R26, PT ;  /* 0x0000001a1d00720c */ /* 0x000fca0003f64070 */
[--C-:B------:R-:W-:Y:S01]  /*7fe0*/  @!P0 IMAD.IADD R25, R25, 0x1, -R29.reuse ;  /* 0x0000000119198824 */ /* 0x100fe200078e0a1d */
[C---:B------:R-:W-:Y:S01]  /*7ff0*/  ISETP.GT.U32.AND P0, PT, R29.reuse, R23, PT ;  /* 0x000000171d00720c */ /* 0x040fe20003f04070 */
[--C-:B------:R-:W-:Y:S01]  /*8000*/  @!P1 IMAD.IADD R20, R20, 0x1, -R29.reuse ;  /* 0x0000000114149824 */ /* 0x100fe200078e0a1d */
[----:B------:R-:W-:Y:S01]  /*8010*/  ISETP.GT.U32.AND P1, PT, R29, R24, PT ;  /* 0x000000181d00720c */ /* 0x000fe20003f24070 */
[--C-:B------:R-:W-:Y:S01]  /*8020*/  @!P6 IMAD.IADD R19, R19, 0x1, -R29.reuse ;  /* 0x000000011313e824 */ /* 0x100fe200078e0a1d */
[----:B------:R-:W-:Y:S01]  /*8030*/  ISETP.GT.U32.AND P6, PT, R29, R25, PT ;  /* 0x000000191d00720c */ /* 0x000fe20003fc4070 */
[--C-:B------:R-:W-:Y:S01]  /*8040*/  @!P4 IMAD.IADD R21, R21, 0x1, -R29.reuse ;  /* 0x000000011515c824 */ /* 0x100fe200078e0a1d */
[----:B------:R-:W-:Y:S02]  /*8050*/  ISETP.GT.U32.AND P4, PT, R29, R27, PT ;  /* 0x0000001b1d00720c */ /* 0x000fe40003f84070 */
[----:B------:R-:W-:Y:S01]  /*8060*/  LOP3.LUT R9, RZ, c[0x0][0x178], RZ, 0x33, !PT ;  /* 0x00005e00ff097a12 */ /* 0x000fe200078e33ff */
[----:B------:R-:W-:-:S04]  /*8070*/  @!P3 IMAD.IADD R26, R26, 0x1, -R29 ;  /* 0x000000011a1ab824 */ /* 0x000fc800078e0a1d */
[--C-:B------:R-:W-:Y:S01]  /*8080*/  @!P0 IMAD.IADD R23, R23, 0x1, -R29.reuse ;  /* 0x0000000117178824 */ /* 0x100fe200078e0a1d */
[----:B------:R-:W-:Y:S01]  /*8090*/  ISETP.NE.AND P0, PT, RZ, c[0x0][0x178], PT ;  /* 0x00005e00ff007a0c */ /* 0x000fe20003f05270 */
[--C-:B------:R-:W-:Y:S02]  /*80a0*/  @!P1 IMAD.IADD R24, R24, 0x1, -R29.reuse ;  /* 0x0000000118189824 */ /* 0x100fe400078e0a1d */
[--C-:B------:R-:W-:Y:S02]  /*80b0*/  @!P6 IMAD.IADD R25, R25, 0x1, -R29.reuse ;  /* 0x000000011919e824 */ /* 0x100fe400078e0a1d */
[----:B------:R-:W-:Y:S01]  /*80c0*/  @!P4 IMAD.IADD R27, R27, 0x1, -R29 ;  /* 0x000000011b1bc824 */ /* 0x000fe200078e0a1d */
[----:B---3--:R-:W-:Y:S02]  /*80d0*/  ISETP.GE.AND P1, PT, R6, RZ, PT ;  /* 0x000000ff0600720c */ /* 0x008fe40003f26270 */
[----:B------:R-:W3:Y:S01]  /*80e0*/  LDL R6, [R1+0x15c0] ;  /* 0x0015c00001067983 */ /* 0x000ee20000100800 */
[----:B----4-:R-:W-:-:S03]  /*80f0*/  ISETP.GE.AND P6, PT, R3, RZ, PT ;  /* 0x000000ff0300720c */ /* 0x010fc60003fc6270 */
[----:B------:R-:W4:Y:S01]  /*8100*/  LDL R3, [R1+0x15c4] ;  /* 0x0015c40001037983 */ /* 0x000f220000100800 */
[----:B--2---:R-:W-:Y:S01]  /*8110*/  ISETP.GE.AND P4, PT, R2, RZ, PT ;  /* 0x000000ff0200720c */ /* 0x004fe20003f86270 */
[----:B-----5:R-:W-:Y:S02]  /*8120*/  @!P2 IMAD.MOV R11, RZ, RZ, -R11 ;  /* 0x000000ffff0ba224 */ /* 0x020fe400078e0a0b */
[----:B------:R-:W-:-:S03]  /*8130*/  @!P5 IMAD.MOV R10, RZ, RZ, -R10 ;  /* 0x000000ffff0ad224 */ /* 0x000fc600078e0a0a */
[C---:B------:R-:W-:Y:S02]  /*8140*/  SEL R29, R9.reuse, R11, !P0 ;  /* 0x0000000b091d7207 */ /* 0x040fe40004000000 */
[----:B------:R-:W-:Y:S02]  /*8150*/  ISETP.GE.AND P2, PT, R4, RZ, PT ;  /* 0x000000ff0400720c */ /* 0x000fe40003f46270 */
[----:B------:R-:W-:Y:S01]  /*8160*/  SEL R9, R9, R10, !P0 ;  /* 0x0000000a09097207 */ /* 0x000fe20004000000 */
[----:B------:R-:W2:Y:S01]  /*8170*/  LDL R4, [R1+0x15bc] ;  /* 0x0015bc0001047983 */ /* 0x000ea20000100800 */
[----:B------:R-:W-:-:S03]  /*8180*/  ISETP.GE.AND P0, PT, R5, RZ, PT ;  /* 0x000000ff0500720c */ /* 0x000fc60003f06270 */
[----:B------:R-:W5:Y:S04]  /*8190*/  LDL.LU R11, [R1+0x1760] ;  /* 0x00176000010b7983 */ /* 0x000f680000300800 */
[----:B------:R-:W-:Y:S04]  /*81a0*/  STL [R1+0x1e0], R29 ;  /* 0x0001e01d01007387 */ /* 0x000fe80000100800 */
[----:B------:R-:W2:Y:S04]  /*81b0*/  LDL R5, [R1+0x15b8] ;  /* 0x0015b80001057983 */ /* 0x000ea80000100800 */
[----:B------:R0:W-:Y:S04]  /*81c0*/  STL [R1+0x1e4], R9 ;  /* 0x0001e40901007387 */ /* 0x0001e80000100800 */
[----:B------:R-:W2:Y:S04]  /*81d0*/  LDL R2, [R1+0x15b4] ;  /* 0x0015b40001027983 */ /* 0x000ea80000100800 */
[----:B0-----:R-:W2:Y:S01]  /*81e0*/  LDL.LU R9, [R1+0x60] ;  /* 0x0000600001097983 */ /* 0x001ea20000300800 */
[----:B------:R-:W-:Y:S01]  /*81f0*/  @!P1 IMAD.MOV R0, RZ, RZ, -R0 ;  /* 0x000000ffff009224 */ /* 0x000fe200078e0a00 */
[----:B------:R-:W-:-:S02]  /*8200*/  ISETP.GE.AND P1, PT, R28, RZ, PT ;  /* 0x000000ff1c00720c */ /* 0x000fc40003f26270 */
[----:B------:R-:W3:Y:S04]  /*8210*/  LDL R28, [R1+0x15b0] ;  /* 0x0015b000011c7983 */ /* 0x000ee80000100800 */
[----:B------:R0:W-:Y:S04]  /*8220*/  STL [R1+0x1d8], R0 ;  /* 0x0001d80001007387 */ /* 0x0001e80000100800 */
[----:B0-----:R-:W3:Y:S01]  /*8230*/  LDL.LU R0, [R1+0x5c] ;  /* 0x00005c0001007983 */ /* 0x001ee20000300800 */
[----:B------:R-:W-:-:S03]  /*8240*/  ISETP.GE.AND P5, PT, R7, RZ, PT ;  /* 0x000000ff0700720c */ /* 0x000fc60003fa6270 */
[----:B------:R-:W4:Y:S01]  /*8250*/  LDL R7, [R1+0x15ac] ;  /* 0x0015ac0001077983 */ /* 0x000f220000100800 */
[----:B--2---:R-:W-:-:S05]  /*8260*/  @!P6 IMAD.MOV R9, RZ, RZ, -R9 ;  /* 0x000000ffff09e224 */ /* 0x004fca00078e0a09 */
[----:B------:R0:W-:Y:S04]  /*8270*/  STL [R1+0x1d4], R9 ;  /* 0x0001d40901007387 */ /* 0x0001e80000100800 */
[----:B0-----:R-:W2:Y:S01]  /*8280*/  LDL.LU R9, [R1+0x58] ;  /* 0x0000580001097983 */ /* 0x001ea20000300800 */
[----:B---3--:R-:W-:Y:S01]  /*8290*/  @!P2 IMAD.MOV R0, RZ, RZ, -R0 ;  /* 0x000000ffff00a224 */ /* 0x008fe200078e0a00 */
[----:B------:R-:W-:Y:S02]  /*82a0*/  ISETP.GE.AND P2, PT, R8, RZ, PT ;  /* 0x000000ff0800720c */ /* 0x000fe40003f46270 */
[----:B------:R-:W3:Y:S04]  /*82b0*/  LDL R8, [R1+0x15a8] ;  /* 0x0015a80001087983 */ /* 0x000ee80000100800 */
[----:B------:R0:W-:Y:S04]  /*82c0*/  STL [R1+0x1d0], R0 ;  /* 0x0001d00001007387 */ /* 0x0001e80000100800 */
[----:B0-----:R-:W3:Y:S01]  /*82d0*/  LDL.LU R0, [R1+0x54] ;  /* 0x0000540001007983 */ /* 0x001ee20000300800 */
[----:B--2---:R-:W-:Y:S01]  /*82e0*/  @!P0 IMAD.MOV R9, RZ, RZ, -R9 ;  /* 0x000000ffff098224 */ /* 0x004fe200078e0a09 */
[----:B------:R-:W-:-:S02]  /*82f0*/  ISETP.GE.AND P0, PT, R6, RZ, PT ;  /* 0x000000ff0600720c */ /* 0x000fc40003f06270 */
[----:B------:R-:W2:Y:S04]  /*8300*/  LDL R6, [R1+0x15a4] ;  /* 0x0015a40001067983 */ /* 0x000ea80000100800 */
[----:B------:R0:W-:Y:S04]  /*8310*/  STL [R1+0x1cc], R9 ;  /* 0x0001cc0901007387 */ /* 0x0001e80000100800 */
[----:B0-----:R-:W2:Y:S01]  /*8320*/  LDL.LU R9, [R1+0x50] ;  /* 0x0000500001097983 */ /* 0x001ea20000300800 */
[----:B---3--:R-:W-:Y:S01]  /*8330*/  @!P4 IMAD.MOV R0, RZ, RZ, -R0 ;  /* 0x000000ffff00c224 */ /* 0x008fe200078e0a00 */
[----:B----4-:R-:W-:-:S02]  /*8340*/  ISETP.GE.AND P4, PT, R3, RZ, PT ;  /* 0x000000ff0300720c */ /* 0x010fc40003f86270 */
[----:B------:R-:W3:Y:S04]  /*8350*/  LDL R3, [R1+0x15a0] ;  /* 0x0015a00001037983 */ /* 0x000ee80000100800 */
[----:B------:R0:W-:Y:S04]  /*8360*/  STL [R1+0x1c8], R0 ;  /* 0x0001c80001007387 */ /* 0x0001e80000100800 */
[----:B0-----:R-:W4:Y:S01]  /*8370*/  LDL.LU R0, [R1+0x4c] ;  /* 0x00004c0001007983 */ /* 0x001f220000300800 */
[----:B--2---:R-:W-:Y:S01]  /*8380*/  @!P1 IMAD.MOV R9, RZ, RZ, -R9 ;  /* 0x000000ffff099224 */ /* 0x004fe200078e0a09 */
[----:B------:R-:W-:-:S02]  /*8390*/  ISETP.GE.AND P1, PT, R4, RZ, PT ;  /* 0x000000ff0400720c */ /* 0x000fc40003f26270 */
[----:B------:R-:W2:Y:S04]  /*83a0*/  LDL R4, [R1+0x159c] ;  /* 0x00159c0001047983 */ /* 0x000ea80000100800 */
[----:B------:R0:W-:Y:S04]  /*83b0*/  STL [R1+0x1c4], R9 ;  /* 0x0001c40901007387 */ /* 0x0001e80000100800 */
[----:B0-----:R-:W2:Y:S01]  /*83c0*/  LDL.LU R9, [R1+0x48] ;  /* 0x0000480001097983 */ /* 0x001ea20000300800 */
[----:B----4-:R-:W-:Y:S01]  /*83d0*/  @!P5 IMAD.MOV R0, RZ, RZ, -R0 ;  /* 0x000000ffff00d224 */ /* 0x010fe200078e0a00 */
[----:B------:R-:W-:-:S02]  /*83e0*/  ISETP.GE.AND P5, PT, R5, RZ, PT ;  /* 0x000000ff0500720c */ /* 0x000fc40003fa6270 */
[----:B------:R-:W4:Y:S04]  /*83f0*/  LDL R5, [R1+0x1598] ;  /* 0x0015980001057983 */ /* 0x000f280000100800 */
        /* <DEDUP_REMOVED lines=8> */
[----:B------:R-:W-:-:S02]  /*8480*/  ISETP.GE.AND P0, PT, R28, RZ, PT ;  /* 0x000000ff1c00720c */ /* 0x000fc40003f06270 */
        /* <DEDUP_REMOVED lines=353> */
[----:B--2---:R-:W-:-:S05]  /*9aa0*/  @!P4 IMAD.MOV R9, RZ, RZ, -R9 ;  /* 0x000000ffff09c224 */ /* 0x004fca00078e0a09 */
[----:B------:R0:W-:Y:S04]  /*9ab0*/  STL [R1+0x54], R9 ;  /* 0x0000540901007387 */ /* 0x0001e80000100800 */
[----:B0-----:R-:W2:Y:S01]  /*9ac0*/  LDL.LU R9, [R1+0x138] ;  /* 0x0001380001097983 */ /* 0x001ea20000300800 */
[----:B------:R-:W-:-:S03]  /*9ad0*/  ISETP.GE.AND P4, PT, R2, RZ, PT ;  /* 0x000000ff0200720c */ /* 0x000fc60003f86270 */
[----:B------:R-:W4:Y:S01]  /*9ae0*/  LDL R2, [R1+0x1470] ;  /* 0x0014700001027983 */ /* 0x000f220000100800 */
[----:B---3--:R-:W-:-:S05]  /*9af0*/  @!P1 IMAD.MOV R0, RZ, RZ, -R0 ;  /* 0x000000ffff009224 */ /* 0x008fca00078e0a00 */
[----:B------:R0:W-:Y:S04]  /*9b00*/  STL [R1+0x50], R0 ;  /* 0x0000500001007387 */ /* 0x0001e80000100800 */
[----:B0-----:R-:W3:Y:S01]  /*9b10*/  LDL.LU R0, [R1+0x2c] ;  /* 0x00002c0001007983 */ /* 0x001ee20000300800 */
[----:B------:R-:W-:-:S03]  /*9b20*/  ISETP.GE.AND P1, PT, R28, RZ, PT ;  /* 0x000000ff1c00720c */ /* 0x000fc60003f26270 */
[----:B------:R-:W4:Y:S01]  /*9b30*/  LDL R28, [R1+0x1474] ;  /* 0x00147400011c7983 */ /* 0x000f220000100800 */
[----:B--2---:R-:W-:Y:S01]  /*9b40*/  @!P5 IMAD.MOV R9, RZ, RZ, -R9 ;  /* 0x000000ffff09d224 */ /* 0x004fe200078e0a09 */
[----:B------:R-:W-:Y:S02]  /*9b50*/  ISETP.GE.AND P5, PT, R7, RZ, PT ;  /* 0x000000ff0700720c */ /* 0x000fe40003fa6270 */
[----:B------:R-:W2:Y:S04]  /*9b60*/  LDL.LU R7, [R1+0x28] ;  /* 0x0000280001077983 */ /* 0x000ea80000300800 */
[----:B------:R-:W-:Y:S04]  /*9b70*/  STL [R1+0x4c], R9 ;  /* 0x00004c0901007387 */ /* 0x000fe80000100800 */
[----:B------:R-:W4:Y:S01]  /*9b80*/  LDL R10, [R1+0x1468] ;  /* 0x00146800010a7983 */ /* 0x000f220000100800 */
[----:B---3--:R-:W-:-:S05]  /*9b90*/  @!P2 IMAD.MOV R0, RZ, RZ, -R0 ;  /* 0x000000ffff00a224 */ /* 0x008fca00078e0a00 */
[----:B------:R0:W-:Y:S01]  /*9ba0*/  STL [R1+0x48], R0 ;  /* 0x0000480001007387 */ /* 0x0001e20000100800 */
[----:B------:R-:W-:-:S03]  /*9bb0*/  ISETP.GE.AND P2, PT, R8, RZ, PT ;  /* 0x000000ff0800720c */ /* 0x000fc60003f46270 */
[----:B0-----:R-:W3:Y:S04]  /*9bc0*/  LDL.LU R0, [R1+0x11c] ;  /* 0x00011c0001007983 */ /* 0x001ee80000300800 */
[----:B------:R-:W4:Y:S01]  /*9bd0*/  LDL R8, [R1+0x146c] ;  /* 0x00146c0001087983 */ /* 0x000f220000100800 */
[----:B--2---:R-:W-:Y:S01]  /*9be0*/  @!P0 IMAD.MOV R7, RZ, RZ, -R7 ;  /* 0x000000ffff078224 */ /* 0x004fe200078e0a07 */
[----:B------:R-:W-:Y:S02]  /*9bf0*/  ISETP.GE.AND P0, PT, R6, RZ, PT ;  /* 0x000000ff0600720c */ /* 0x000fe40003f06270 */
[----:B------:R-:W2:Y:S04]  /*9c00*/  LDL.LU R6, [R1+0x108] ;  /* 0x0001080001067983 */ /* 0x000ea80000300800 */
[----:B------:R-:W-:Y:S04]  /*9c10*/  STL [R1+0x44], R7 ;  /* 0x0000440701007387 */ /* 0x000fe80000100800 */
[----:B------:R-:W5:Y:S01]  /*9c20*/  LDL R9, [R1+0x1460] ;  /* 0x0014600001097983 */ /* 0x000f620000100800 */
[----:B---3--:R-:W-:-:S05]  /*9c30*/  @!P4 IMAD.MOV R0, RZ, RZ, -R0 ;  /* 0x000000ffff00c224 */ /* 0x008fca00078e0a00 */
[----:B------:R0:W-:Y:S01]  /*9c40*/  STL [R1+0x40], R0 ;  /* 0x0000400001007387 */ /* 0x0001e20000100800 */
[----:B----4-:R-:W-:-:S03]  /*9c50*/  ISETP.GE.AND P4, PT, R3, RZ, PT ;  /* 0x000000ff0300720c */ /* 0x010fc60003f86270 */
[----:B0-----:R-:W3:Y:S04]  /*9c60*/  LDL.LU R0, [R1+0xf8] ;  /* 0x0000f80001007983 */ /* 0x001ee80000300800 */
[----:B------:R-:W4:Y:S01]  /*9c70*/  LDL R3, [R1+0x1464] ;  /* 0x0014640001037983 */ /* 0x000f220000100800 */
[----:B--2---:R-:W-:Y:S01]  /*9c80*/  @!P1 IMAD.MOV R6, RZ, RZ, -R6 ;  /* 0x000000ffff069224 */ /* 0x004fe200078e0a06 */
[----:B------:R-:W-:Y:S02]  /*9c90*/  ISETP.GE.AND P1, PT, R4, RZ, PT ;  /* 0x000000ff0400720c */ /* 0x000fe40003f26270 */
[----:B------:R-:W2:Y:S04]  /*9ca0*/  LDL.LU R4, [R1+0x24] ;  /* 0x0000240001047983 */ /* 0x000ea80000300800 */
[----:B------:R0:W-:Y:S04]  /*9cb0*/  STL [R1+0x3c], R6 ;  /* 0x00003c0601007387 */ /* 0x0001e80000100800 */
[----:B------:R-:W4:Y:S04]  /*9cc0*/  LDL R7, [R1+0x1458] ;  /* 0x0014580001077983 */ /* 0x000f280000100800 */
[----:B0-----:R-:W4:Y:S01]  /*9cd0*/  LDL R6, [R1+0x145c] ;  /* 0x00145c0001067983 */ /* 0x001f220000100800 */
[----:B---3--:R-:W-:Y:S01]  /*9ce0*/  @!P5 IMAD.MOV R0, RZ, RZ, -R0 ;  /* 0x000000ffff00d224 */ /* 0x008fe200078e0a00 */
[----:B------:R-:W-:-:S04]  /*9cf0*/  ISETP.GE.AND P5, PT, R5, RZ, PT ;  /* 0x000000ff0500720c */ /* 0x000fc80003fa6270 */
[----:B------:R0:W-:Y:S04]  /*9d00*/  STL [R1+0x38], R0 ;  /* 0x0000380001007387 */ /* 0x0001e80000100800 */
[----:B0-----:R-:W3:Y:S04]  /*9d10*/  LDL.LU R0, [R1+0xdc] ;  /* 0x0000dc0001007983 */ /* 0x001ee80000300800 */
[----:B------:R-:W4:Y:S01]  /*9d20*/  LDL R5, [R1+0x1450] ;  /* 0x0014500001057983 */ /* 0x000f220000100800 */
[----:B--2---:R-:W-:Y:S01]  /*9d30*/  @!P2 IMAD.MOV R4, RZ, RZ, -R4 ;  /* 0x000000ffff04a224 */ /* 0x004fe200078e0a04 */
[----:B------:R-:W-:-:S02]  /*9d40*/  ISETP.GE.AND P2, PT, R2, RZ, PT ;  /* 0x000000ff0200720c */ /* 0x000fc40003f46270 */
[----:B------:R-:W2:Y:S04]  /*9d50*/  LDL.LU R2, [R1+0xe0] ;  /* 0x0000e00001027983 */ /* 0x000ea80000300800 */
[----:B------:R0:W-:Y:S04]  /*9d60*/  STL [R1+0x34], R4 ;  /* 0x0000340401007387 */ /* 0x0001e80000100800 */
[----:B0-----:R-:W4:Y:S01]  /*9d70*/  LDL R4, [R1+0x1454] ;  /* 0x0014540001047983 */ /* 0x001f220000100800 */
[----:B---3--:R-:W-:Y:S01]  /*9d80*/  @!P0 IMAD.MOV R0, RZ, RZ, -R0 ;  /* 0x000000ffff008224 */ /* 0x008fe200078e0a00 */
[----:B------:R-:W-:-:S02]  /*9d90*/  ISETP.GE.AND P0, PT, R28, RZ, PT ;  /* 0x000000ff1c00720c */ /* 0x000fc40003f06270 */
[----:B------:R-:W3:Y:S04]  /*9da0*/  LDL R28, [R1+0x1448] ;  /* 0x00144800011c7983 */ /* 0x000ee80000100800 */
[----:B------:R0:W-:Y:S04]  /*9db0*/  STL [R1+0x30], R0 ;  /* 0x0000300001007387 */ /* 0x0001e80000100800 */
[----:B0-----:R-:W3:Y:S01]  /*9dc0*/  LDL.LU R0, [R1+0xd0] ;  /* 0x0000d00001007983 */ /* 0x001ee20000300800 */
[----:B--2---:R-:W-:Y:S01]  /*9dd0*/  @!P4 IMAD.MOV R2, RZ, RZ, -R2 ;  /* 0x000000ffff02c224 */ /* 0x004fe200078e0a02 */
[----:B------:R-:W-:-:S04]  /*9de0*/  ISETP.GE.AND P4, PT, R10, RZ, PT ;  /* 0x000000ff0a00720c */ /* 0x000fc80003f86270 */
[----:B------:R0:W-:Y:S04]  /*9df0*/  STL [R1+0x2c], R2 ;  /* 0x00002c0201007387 */ /* 0x0001e80000100800 */
[----:B0-----:R-:W2:Y:S04]  /*9e00*/  LDL R2, [R1+0x144c] ;  /* 0x00144c0001027983 */ /* 0x001ea80000100800 */
[----:B------:R-:W2:Y:S04]  /*9e10*/  LDL.LU R10, [R1+0xc4] ;  /* 0x0000c400010a7983 */ /* 0x000ea80000300800 */
[----:B------:R-:W4:Y:S01]  /*9e20*/  LDL R29, [R1+0x1440] ;  /* 0x00144000011d7983 */ /* 0x000f220000100800 */
[----:B---3--:R-:W-:Y:S01]  /*9e30*/  @!P1 IMAD.MOV R0, RZ, RZ, -R0 ;  /* 0x000000ffff009224 */ /* 0x008fe200078e0a00 */
[----:B------:R-:W-:-:S02]  /*9e40*/  ISETP.GE.AND P1, PT, R8, RZ, PT ;  /* 0x000000ff0800720c */ /* 0x000fc40003f26270 */
[----:B------:R-:W3:Y:S04]  /*9e50*/  LDL.LU R8, [R1+0x20] ;  /* 0x0000200001087983 */ /* 0x000ee80000300800 */
[----:B------:R0:W-:Y:S04]  /*9e60*/  STL [R1+0x28], R0 ;  /* 0x0000280001007387 */ /* 0x0001e80000100800 */
[----:B0-----:R-:W4:Y:S01]  /*9e70*/  LDL R0, [R1+0x1444] ;  /* 0x0014440001007983 */ /* 0x001f220000100800 */
[----:B--2---:R-:W-:Y:S01]  /*9e80*/  @!P5 IMAD.MOV R10, RZ, RZ, -R10 ;  /* 0x000000ffff0ad224 */ /* 0x004fe200078e0a0a */
[----:B-----5:R-:W-:-:S04]  /*9e90*/  ISETP.GE.AND P5, PT, R9, RZ, PT ;  /* 0x000000ff0900720c */ /* 0x020fc80003fa6270 */
[----:B------:R0:W-:Y:S04]  /*9ea0*/  STL [R1+0x24], R10 ;  /* 0x0000240a01007387 */ /* 0x0001e80000100800 */
[----:B0-----:R-:W2:Y:S04]  /*9eb0*/  LDL.LU R10, [R1+0x175c] ;  /* 0x00175c00010a7983 */ /* 0x001ea80000300800 */
[----:B------:R-:W5:Y:S01]  /*9ec0*/  LDL.LU R9, [R1+0x1c] ;  /* 0x00001c0001097983 */ /* 0x000f620000300800 */
[----:B---3--:R-:W-:Y:S01]  /*9ed0*/  @!P2 IMAD.MOV R8, RZ, RZ, -R8 ;  /* 0x000000ffff08a224 */ /* 0x008fe200078e0a08 */
[----:B----4-:R-:W-:-:S02]  /*9ee0*/  ISETP.GE.AND P2, PT, R3, RZ, PT ;  /* 0x000000ff0300720c */ /* 0x010fc40003f46270 */
[----:B------:R-:W3:Y:S04]  /*9ef0*/  LDL R3, [R1+0x1438] ;  /* 0x0014380001037983 */ /* 0x000ee80000100800 */
[----:B------:R0:W-:Y:S04]  /*9f00*/  STL [R1+0x20], R8 ;  /* 0x0000200801007387 */ /* 0x0001e80000100800 */
[----:B0-----:R-:W4:Y:S01]  /*9f10*/  LDL.LU R8, [R1+0x18] ;  /* 0x0000180001087983 */ /* 0x001f220000300800 */
[----:B-----5:R-:W-:Y:S01]  /*9f20*/  @!P0 IMAD.MOV R9, RZ, RZ, -R9 ;  /* 0x000000ffff098224 */ /* 0x020fe200078e0a09 */
[----:B------:R-:W-:-:S04]  /*9f30*/  ISETP.GE.AND P0, PT, R7, RZ, PT ;  /* 0x000000ff0700720c */ /* 0x000fc80003f06270 */
[----:B------:R0:W-:Y:S04]  /*9f40*/  STL [R1+0x1c], R9 ;  /* 0x00001c0901007387 */ /* 0x0001e80000100800 */
[----:B0-----:R-:W5:Y:S04]  /*9f50*/  LDL.LU R9, [R1+0x1758] ;  /* 0x0017580001097983 */ /* 0x001f680000300800 */
[----:B------:R-:W2:Y:S01]  /*9f60*/  LDL.LU R7, [R1+0x14] ;  /* 0x0000140001077983 */ /* 0x000ea20000300800 */
[----:B----4-:R-:W-:Y:S01]  /*9f70*/  @!P4 IMAD.MOV R8, RZ, RZ, -R8 ;  /* 0x000000ffff08c224 */ /* 0x010fe200078e0a08 */
[----:B------:R-:W-:-:S04]  /*9f80*/  ISETP.GE.AND P4, PT, R6, RZ, PT ;  /* 0x000000ff0600720c */ /* 0x000fc80003f86270 */
[----:B------:R0:W-:Y:S04]  /*9f90*/  STL [R1+0x18], R8 ;  /* 0x0000180801007387 */ /* 0x0001e80000100800 */
[----:B0-----:R-:W4:Y:S04]  /*9fa0*/  LDL.LU R8, [R1+0x1754] ;  /* 0x0017540001087983 */ /* 0x001f280000300800 */
[----:B------:R-:W3:Y:S01]  /*9fb0*/  LDL.LU R6, [R1+0x10] ;  /* 0x0000100001067983 */ /* 0x000ee20000300800 */
[----:B--2---:R-:W-:Y:S01]  /*9fc0*/  @!P1 IMAD.MOV R7, RZ, RZ, -R7 ;  /* 0x000000ffff079224 */ /* 0x004fe200078e0a07 */
[----:B------:R-:W-:-:S04]  /*9fd0*/  ISETP.GE.AND P1, PT, R5, RZ, PT ;  /* 0x000000ff0500720c */ /* 0x000fc80003f26270 */
[----:B------:R0:W-:Y:S04]  /*9fe0*/  STL [R1+0x14], R7 ;  /* 0x0000140701007387 */ /* 0x0001e80000100800 */
[----:B0-----:R-:W2:Y:S04]  /*9ff0*/  LDL.LU R7, [R1+0x1750] ;  /* 0x0017500001077983 */ /* 0x001ea80000300800 */
[----:B------:R-:W2:Y:S01]  /*a000*/  LDL.LU R5, [R1+0xc] ;  /* 0x00000c0001057983 */ /* 0x000ea20000300800 */
[----:B---3--:R-:W-:Y:S01]  /*a010*/  @!P5 IMAD.MOV R6, RZ, RZ, -R6 ;  /* 0x000000ffff06d224 */ /* 0x008fe200078e0a06 */
[----:B------:R-:W-:-:S04]  /*a020*/  ISETP.GE.AND P5, PT, R4, RZ, PT ;  /* 0x000000ff0400720c */ /* 0x000fc80003fa6270 */
[----:B------:R0:W-:Y:S04]  /*a030*/  STL [R1+0x10], R6 ;  /* 0x0000100601007387 */ /* 0x0001e80000100800 */
[----:B0-----:R-:W3:Y:S04]  /*a040*/  LDL.LU R6, [R1+0x174c] ;  /* 0x00174c0001067983 */ /* 0x001ee80000300800 */
        /* <DEDUP_REMOVED lines=10> */
[----:B------:R-:W3:Y:S01]  /*a0f0*/  LDL.LU R2, [R1] ;  /* 0x0000000001027983 */ /* 0x000ee20000300800 */
[----:B--2---:R-:W-:-:S05]  /*a100*/  @!P4 IMAD.MOV R28, RZ, RZ, -R28 ;  /* 0x000000ffff1cc224 */ /* 0x004fca00078e0a1c */
[----:B------:R0:W-:Y:S04]  /*a110*/  STL [R1+0x4], R28 ;  /* 0x0000041c01007387 */ /* 0x0001e80000100800 */
[----:B0-----:R-:W2:Y:S01]  /*a120*/  LDL.LU R28, [R1+0x1740] ;  /* 0x00174000011c7983 */ /* 0x001ea20000300800 */
[----:B------:R-:W-:Y:S01]  /*a130*/  ISETP.GE.AND P4, PT, R29, RZ, PT ;  /* 0x000000ff1d00720c */ /* 0x000fe20003f86270 */
[----:B---3--:R-:W-:Y:S01]  /*a140*/  @!P1 IMAD.MOV R2, RZ, RZ, -R2 ;  /* 0x000000ffff029224 */ /* 0x008fe200078e0a02 */
[----:B------:R-:W-:Y:S01]  /*a150*/  ISETP.GE.AND P1, PT, R0, RZ, PT ;  /* 0x000000ff0000720c */ /* 0x000fe20003f26270 */
[----:B--2---:R-:W-:Y:S02]  /*a160*/  IMAD.MOV.U32 R29, RZ, RZ, R28 ;  /* 0x000000ffff1d7224 */ /* 0x004fe400078e001c */
[----:B------:R-:W2:Y:S02]  /*a170*/  LDL R28, [R1+0x143c] ;  /* 0x00143c00011c7983 */ /* 0x000ea40000100800 */
[----:B------:R-:W-:-:S02]  /*a180*/  @!P5 IMAD.MOV R29, RZ, RZ, -R29 ;  /* 0x000000ffff1dd224 */ /* 0x000fc400078e0a1d */
[----:B------:R0:W-:Y:S01]  /*a190*/  STL [R1], R2 ;  /* 0x0000000201007387 */ /* 0x0001e20000100800 */
[----:B------:R-:W-:-:S03]  /*a1a0*/  ISETP.GE.AND P5, PT, R3, RZ, PT ;  /* 0x000000ff0300720c */ /* 0x000fc60003fa6270 */
[----:B0-----:R-:W3:Y:S04]  /*a1b0*/  LDL.LU R2, [R1+0x173c] ;  /* 0x00173c0001027983 */ /* 0x001ee80000300800 */
[----:B------:R-:W4:Y:S04]  /*a1c0*/  LDL R0, [R1+0x1420] ;  /* 0x0014200001007983 */ /* 0x000f280000100800 */
[----:B------:R0:W-:Y:S04]  /*a1d0*/  STL [R1+0x16a8], R29 ;  /* 0x0016a81d01007387 */ /* 0x0001e80000100800 */
[----:B0-----:R-:W4:Y:S04]  /*a1e0*/  LDL R29, [R1+0x1428] ;  /* 0x00142800011d7983 */ /* 0x001f280000100800 */
[----:B------:R-:W4:Y:S01]  /*a1f0*/  LDL.LU R3, [R1+0x1738] ;  /* 0x0017380001037983 */ /* 0x000f220000300800 */
[----:B---3--:R-:W-:Y:S01]  /*a200*/  @!P2 IMAD.MOV R2, RZ, RZ, -R2 ;  /* 0x000000ffff02a224 */ /* 0x008fe200078e0a02 */
[----:B--2---:R-:W-:-:S04]  /*a210*/  ISETP.GE.AND P2, PT, R28, RZ, PT ;  /* 0x000000ff1c00720c */ /* 0x004fc80003f46270 */
[----:B------:R0:W-:Y:S04]  /*a220*/  STL [R1+0x16ac], R2 ;  /* 0x0016ac0201007387 */ /* 0x0001e80000100800 */
[----:B------:R-:W2:Y:S04]  /*a230*/  LDL R28, [R1+0x1418] ;  /* 0x00141800011c7983 */ /* 0x000ea80000100800 */
[----:B0-----:R-:W3:Y:S01]  /*a240*/  LDL R2, [R1+0x1434] ;  /* 0x0014340001027983 */ /* 0x001ee20000100800 */
[----:B----4-:R-:W-:-:S05]  /*a250*/  @!P0 IMAD.MOV R3, RZ, RZ, -R3 ;  /* 0x000000ffff038224 */ /* 0x010fca00078e0a03 */
[----:B------:R0:W-:Y:S04]  /*a260*/  STL [R1+0x16b0], R3 ;  /* 0x0016b00301007387 */ /* 0x0001e80000100800 */
[----:B0-----:R-:W4:Y:S01]  /*a270*/  LDL R3, [R1+0x1430] ;  /* 0x0014300001037983 */ /* 0x001f220000100800 */
[----:B------:R-:W-:Y:S02]  /*a280*/  @!P4 IMAD.MOV R4, RZ, RZ, -R4 ;  /* 0x000000ffff04c224 */ /* 0x000fe400078e0a04 */
[----:B------:R-:W-:Y:S01]  /*a290*/  @!P1 IMAD.MOV R5, RZ, RZ, -R5 ;  /* 0x000000ffff059224 */ /* 0x000fe200078e0a05 */
[----:B---3--:R-:W-:Y:S02]  /*a2a0*/  ISETP.GE.AND P4, PT, R2, RZ, PT ;  /* 0x000000ff0200720c */ /* 0x008fe40003f86270 */
[----:B----4-:R-:W-:-:S02]  /*a2b0*/  ISETP.GE.AND P0, PT, R3, RZ, PT ;  /* 0x000000ff0300720c */ /* 0x010fc40003f06270 */
[----:B------:R-:W3:Y:S04]  /*a2c0*/  LDL R3, [R1+0x141c] ;  /* 0x00141c0001037983 */ /* 0x000ee80000100800 */
[----:B------:R0:W-:Y:S04]  /*a2d0*/  STL [R1+0x16b4], R4 ;  /* 0x0016b40401007387 */ /* 0x0001e80000100800 */
[----:B------:R-:W4:Y:S04]  /*a2e0*/  LDL R2, [R1+0x1410] ;  /* 0x0014100001027983 */ /* 0x000f280000100800 */
[----:B0-----:R-:W4:Y:S04]  /*a2f0*/  LDL R4, [R1+0x1424] ;  /* 0x0014240001047983 */ /* 0x001f280000100800 */
[----:B------:R0:W-:Y:S04]  /*a300*/  STL [R1+0x16b8], R5 ;  /* 0x0016b80501007387 */ /* 0x0001e80000100800 */
[----:B0-----:R-:W4:Y:S01]  /*a310*/  LDL R5, [R1+0x142c] ;  /* 0x00142c0001057983 */ /* 0x001f220000100800 */
[----:B------:R-:W-:-:S02]  /*a320*/  @!P5 IMAD.MOV R6, RZ, RZ, -R6 ;  /* 0x000000ffff06d224 */ /* 0x000fc400078e0a06 */
[----:B------:R-:W-:Y:S01]  /*a330*/  @!P2 IMAD.MOV R7, RZ, RZ, -R7 ;  /* 0x000000ffff07a224 */ /* 0x000fe200078e0a07 */
[----:B------:R-:W-:Y:S02]  /*a340*/  ISETP.GE.AND P1, PT, R29, RZ, PT ;  /* 0x000000ff1d00720c */ /* 0x000fe40003f26270 */
[----:B------:R-:W4:Y:S01]  /*a350*/  LDL R29, [R1+0x1414] ;  /* 0x00141400011d7983 */ /* 0x000f220000100800 */
[----:B------:R-:W-:-:S03]  /*a360*/  ISETP.GE.AND P2, PT, R0, RZ, PT ;  /* 0x000000ff0000720c */ /* 0x000fc60003f46270 */
[----:B------:R0:W-:Y:S04]  /*a370*/  STL [R1+0x16bc], R6 ;  /* 0x0016bc0601007387 */ /* 0x0001e80000100800 */
[----:B------:R-:W-:Y:S04]  /*a380*/  STL [R1+0x16c0], R7 ;  /* 0x0016c00701007387 */ /* 0x000fe80000100800 */
[----:B------:R-:W4:Y:S01]  /*a390*/  LDL R0, [R1+0x1408] ;  /* 0x0014080001007983 */ /* 0x000f220000100800 */
[----:B------:R-:W-:Y:S02]  /*a3a0*/  @!P0 IMAD.MOV R8, RZ, RZ, -R8 ;  /* 0x000000ffff088224 */ /* 0x000fe400078e0a08 */
[----:B-----5:R-:W-:Y:S01]  /*a3b0*/  @!P4 IMAD.MOV R9, RZ, RZ, -R9 ;  /* 0x000000ffff09c224 */ /* 0x020fe200078e0a09 */
[----:B--2---:R-:W-:-:S02]  /*a3c0*/  ISETP.GE.AND P4, PT, R28, RZ, PT ;  /* 0x000000ff1c00720c */ /* 0x004fc40003f86270 */
[----:B------:R1:W-:Y:S04]  /*a3d0*/  STL [R1+0x16c4], R8 ;  /* 0x0016c40801007387 */ /* 0x0003e80000100800 */
[----:B0-----:R-:W2:Y:S01]  /*a3e0*/  LDL R6, [R1+0x140c] ;  /* 0x00140c0001067983 */ /* 0x001ea20000100800 */
[----:B------:R-:W-:Y:S01]  /*a3f0*/  @!P1 IMAD.MOV R10, RZ, RZ, -R10 ;  /* 0x000000ffff0a9224 */ /* 0x000fe200078e0a0a */
[----:B---3--:R-:W-:Y:S02]  /*a400*/  ISETP.GE.AND P1, PT, R3, RZ, PT ;  /* 0x000000ff0300720c */ /* 0x008fe40003f26270 */
[----:B----4-:R-:W-:Y:S02]  /*a410*/  ISETP.GE.AND P5, PT, R5, RZ, PT ;  /* 0x000000ff0500720c */ /* 0x010fe40003fa6270 */
[----:B------:R-:W3:Y:S04]  /*a420*/  LDL R5, [R1+0x1400] ;  /* 0x0014000001057983 */ /* 0x000ee80000100800 */
[----:B------:R-:W-:Y:S04]  /*a430*/  STL [R1+0x16c8], R9 ;  /* 0x0016c80901007387 */ /* 0x000fe80000100800 */
[----:B------:R-:W4:Y:S03]  /*a440*/  LDL R28, [R1+0x1404] ;  /* 0x00140400011c7983 */ /* 0x000f260000100800 */
[----:B------:R-:W-:Y:S01]  /*a450*/  @!P5 IMAD.MOV R11, RZ, RZ, -R11 ;  /* 0x000000ffff0bd224 */ /* 0x000fe200078e0a0b */
[----:B------:R-:W-:Y:S01]  /*a460*/  ISETP.GE.AND P0, PT, R4, RZ, PT ;  /* 0x000000ff0400720c */ /* 0x000fe20003f06270 */
[----:B------:R-:W-:Y:S04]  /*a470*/  STL [R1+0x16cc], R10 ;  /* 0x0016cc0a01007387 */ /* 0x000fe80000100800 */
[----:B------:R-:W5:Y:S04]  /*a480*/  LDL R4, [R1+0x13e8] ;  /* 0x0013e80001047983 */ /* 0x000f680000100800 */
[----:B------:R-:W-:Y:S04]  /*a490*/  STL [R1+0x16d0], R11 ;  /* 0x0016d00b01007387 */ /* 0x000fe80000100800 */
[----:B------:R-:W5:Y:S01]  /*a4a0*/  LDL R3, [R1+0x13ec] ;  /* 0x0013ec0001037983 */ /* 0x000f620000100800 */
[----:B------:R-:W-:-:S02]  /*a4b0*/  @!P2 IMAD.MOV R12, RZ, RZ, -R12 ;  /* 0x000000ffff0ca224 */ /* 0x000fc400078e0a0c */
[----:B------:R-:W-:Y:S01]  /*a4c0*/  @!P0 IMAD.MOV R13, RZ, RZ, -R13 ;  /* 0x000000ffff0d8224 */ /* 0x000fe200078e0a0d */
[----:B------:R-:W-:Y:S02]  /*a4d0*/  ISETP.GE.AND P5, PT, R2, RZ, PT ;  /* 0x000000ff0200720c */ /* 0x000fe40003fa6270 */
[----:B------:R-:W-:Y:S01]  /*a4e0*/  STL [R1+0x16d4], R12 ;  /* 0x0016d40c01007387 */ /* 0x000fe20000100800 */
[----:B------:R-:W-:Y:S02]  /*a4f0*/  ISETP.GE.AND P2, PT, R29, RZ, PT ;  /* 0x000000ff1d00720c */ /* 0x000fe40003f46270 */
[----:B------:R-:W-:Y:S01]  /*a500*/  ISETP.GE.AND P0, PT, R0, RZ, PT ;  /* 0x000000ff0000720c */ /* 0x000fe20003f06270 */
[----:B------:R-:W5:Y:S04]  /*a510*/  LDL R2, [R1+0x13f0] ;  /* 0x0013f00001027983 */ /* 0x000f680000100800 */
[----:B------:R-:W5:Y:S04]  /*a520*/  LDL R29, [R1+0x13f4] ;  /* 0x0013f400011d7983 */ /* 0x000f680000100800 */
[----:B------:R-:W-:Y:S04]  /*a530*/  STL [R1+0x16d8], R13 ;  /* 0x0016d80d01007387 */ /* 0x000fe80000100800 */
[----:B------:R-:W5:Y:S01]  /*a540*/  LDL R0, [R1+0x13f8] ;  /* 0x0013f80001007983 */ /* 0x000f620000100800 */
[----:B------:R-:W-:Y:S01]  /*a550*/  @!P4 IMAD.MOV R14, RZ, RZ, -R14 ;  /* 0x000000ffff0ec224 */ /* 0x000fe200078e0a0e */
[----:B--2---:R-:W-:Y:S01]  /*a560*/  ISETP.GE.AND P4, PT, R6, RZ, PT ;  /* 0x000000ff0600720c */ /* 0x004fe20003f86270 */
[----:B------:R-:W-:-:S02]  /*a570*/  @!P1 IMAD.MOV R15, RZ, RZ, -R15 ;  /* 0x000000ffff0f9224 */ /* 0x000fc400078e0a0f */
[----:B------:R-:W-:Y:S01]  /*a580*/  @!P5 IMAD.MOV R16, RZ, RZ, -R16 ;  /* 0x000000ffff10d224 */ /* 0x000fe200078e0a10 */
[----:B------:R-:W-:Y:S04]  /*a590*/  STL [R1+0x16dc], R14 ;  /* 0x0016dc0e01007387 */ /* 0x000fe80000100800 */
[----:B------:R-:W-:Y:S04]  /*a5a0*/  STL [R1+0x16e0], R15 ;  /* 0x0016e00f01007387 */ /* 0x000fe80000100800 */
[----:B------:R-:W-:Y:S01]  /*a5b0*/  STL [R1+0x16e4], R16 ;  /* 0x0016e41001007387 */ /* 0x000fe20000100800 */
[----:B------:R-:W-:-:S02]  /*a5c0*/  @!P2 IMAD.MOV R17, RZ, RZ, -R17 ;  /* 0x000000ffff11a224 */ /* 0x000fc400078e0a11 */
[----:B------:R-:W-:Y:S02]  /*a5d0*/  @!P0 IMAD.MOV R18, RZ, RZ, -R18 ;  /* 0x000000ffff128224 */ /* 0x000fe400078e0a12 */
[----:B------:R-:W-:Y:S01]  /*a5e0*/  @!P4 IMAD.MOV R19, RZ, RZ, -R19 ;  /* 0x000000ffff13c224 */ /* 0x000fe200078e0a13 */
[----:B---3--:R-:W-:Y:S02]  /*a5f0*/  ISETP.GE.AND P1, PT, R5, RZ, PT ;  /* 0x000000ff0500720c */ /* 0x008fe40003f26270 */
[----:B----4-:R-:W-:Y:S02]  /*a600*/  ISETP.GE.AND P5, PT, R28, RZ, PT ;  /* 0x000000ff1c00720c */ /* 0x010fe40003fa6270 */
[----:B------:R-:W2:Y:S09]  /*a610*/  LDL R28, [R1+0x13fc] ;  /* 0x0013fc00011c7983 */ /* 0x000eb20000100800 */
[----:B------:R-:W-:Y:S01]  /*a620*/  @!P1 IMAD.MOV R20, RZ, RZ, -R20 ;  /* 0x000000ffff149224 */ /* 0x000fe200078e0a14 */
[----:B------:R-:W-:Y:S04]  /*a630*/  STL [R1+0x16e8], R17 ;  /* 0x0016e81101007387 */ /* 0x000fe80000100800 */
[----:B------:R-:W-:Y:S01]  /*a640*/  STL [R1+0x16ec], R18 ;  /* 0x0016ec1201007387 */ /* 0x000fe20000100800 */
[----:B------:R-:W-:-:S03]  /*a650*/  @!P5 IMAD.MOV R21, RZ, RZ, -R21 ;  /* 0x000000ffff15d224 */ /* 0x000fc600078e0a15 */
[----:B------:R-:W-:Y:S04]  /*a660*/  STL [R1+0x16f0], R19 ;  /* 0x0016f01301007387 */ /* 0x000fe80000100800 */
[----:B------:R-:W-:Y:S04]  /*a670*/  STL [R1+0x16f4], R20 ;  /* 0x0016f41401007387 */ /* 0x000fe80000100800 */
[----:B------:R-:W-:Y:S04]  /*a680*/  STL [R1+0x16f8], R21 ;  /* 0x0016f81501007387 */ /* 0x000fe80000100800 */
[----:B-1----:R-:W3:Y:S04]  /*a690*/  LDL.LU R8, [R1+0x1d8] ;  /* 0x0001d80001087983 */ /* 0x002ee80000300800 */
[----:B------:R-:W4:Y:S01]  /*a6a0*/  LDL.LU R7, [R1+0x1d4] ;  /* 0x0001d40001077983 */ /* 0x000f220000300800 */
[----:B-----5:R-:W-:-:S03]  /*a6b0*/  ISETP.GE.AND P2, PT, R4, RZ, PT ;  /* 0x000000ff0400720c */ /* 0x020fc60003f46270 */
[----:B------:R-:W5:Y:S01]  /*a6c0*/  LDL.LU R6, [R1+0x1d0] ;  /* 0x0001d00001067983 */ /* 0x000f620000300800 */
[----:B------:R-:W-:-:S03]  /*a6d0*/  ISETP.GE.AND P0, PT, R3, RZ, PT ;  /* 0x000000ff0300720c */ /* 0x000fc60003f06270 */
[----:B------:R-:W5:Y:S04]  /*a6e0*/  LDL.LU R5, [R1+0x1cc] ;  /* 0x0001cc0001057983 */ /* 0x000f680000300800 */
[----:B------:R-:W5:Y:S04]  /*a6f0*/  LDL.LU R4, [R1+0x1c8] ;  /* 0x0001c80001047983 */ /* 0x000f680000300800 */
[----:B------:R-:W5:Y:S01]  /*a700*/  LDL.LU R3, [R1+0x1c4] ;  /* 0x0001c40001037983 */ /* 0x000f620000300800 */
[----:B------:R-:W-:-:S03]  /*a710*/  ISETP.GE.AND P5, PT, R0, RZ, PT ;  /* 0x000000ff0000720c */ /* 0x000fc60003fa6270 */
[----:B------:R-:W0:Y:S01]  /*a720*/  S2R R0, SR_TID.X ;  /* 0x0000000000007919 */ /* 0x000e220000002100 */
[----:B------:R-:W-:Y:S01]  /*a730*/  ISETP.GE.AND P4, PT, R2, RZ, PT ;  /* 0x000000ff0200720c */ /* 0x000fe20003f86270 */
[----:B------:R-:W-:Y:S01]  /*a740*/  @!P2 IMAD.MOV R22, RZ, RZ, -R22 ;  /* 0x000000ffff16a224 */ /* 0x000fe200078e0a16 */
[----:B------:R-:W-:Y:S01]  /*a750*/  ISETP.GE.AND P1, PT, R29, RZ, PT ;  /* 0x000000ff1d00720c */ /* 0x000fe20003f26270 */
[----:B------:R-:W-:Y:S01]  /*a760*/  @!P0 IMAD.MOV R23, RZ, RZ, -R23 ;  /* 0x000000ffff178224 */ /* 0x000fe200078e0a17 */
[----:B------:R-:W-:Y:S01]  /*a770*/  ISETP.NE.AND P3, PT, RZ, c[0x0][0x17c], PT ;  /* 0x00005f00ff007a0c */ /* 0x000fe20003f65270 */
[----:B------:R-:W5:Y:S04]  /*a780*/  LDL.LU R2, [R1+0x1c0] ;  /* 0x0001c00001027983 */ /* 0x000f680000300800 */
[----:B------:R-:W5:Y:S01]  /*a790*/  LDL.LU R29, [R1+0x1bc] ;  /* 0x0001bc00011d7983 */ /* 0x000f620000300800 */
[----:B0-----:R-:W-:-:S05]  /*a7a0*/  LOP3.LUT R0, R0, 0x7f, RZ, 0xc0, !PT ;  /* 0x0000007f00007812 */ /* 0x001fca00078ec0ff */
[----:B------:R-:W-:Y:S02]  /*a7b0*/  IMAD R0, R0, c[0x0][0x18c], RZ ;  /* 0x0000630000007a24 */ /* 0x000fe400078e02ff */
[----:B------:R-:W-:-:S03]  /*a7c0*/  @!P4 IMAD.MOV R24, RZ, RZ, -R24 ;  /* 0x000000ffff18c224 */ /* 0x000fc600078e0a18 */
[----:B------:R-:W-:Y:S01]  /*a7d0*/  LEA R0, P6, R0, c[0x0][0x168], 0x1 ;  /* 0x00005a0000007a11 */ /* 0x000fe200078c08ff */
[----:B------:R-:W-:Y:S01]  /*a7e0*/  @!P1 IMAD.MOV R25, RZ, RZ, -R25 ;  /* 0x000000ffff199224 */ /* 0x000fe200078e0a19 */
[----:B------:R-:W-:Y:S01]  /*a7f0*/  STL [R1+0x16fc], R22 ;  /* 0x0016fc1601007387 */ /* 0x000fe20000100800 */
[----:B------:R-:W-:-:S03]  /*a800*/  @!P5 IMAD.MOV R26, RZ, RZ, -R26 ;  /* 0x000000ffff1ad224 */ /* 0x000fc600078e0a1a */
[----:B------:R4:W-:Y:S04]  /*a810*/  STL [R1+0x1618], R0 ;  /* 0x0016180001007387 */ /* 0x0009e80000100800 */
[----:B------:R-:W-:Y:S04]  /*a820*/  STL [R1+0x1700], R23 ;  /* 0x0017001701007387 */ /* 0x000fe80000100800 */
[----:B------:R-:W-:Y:S04]  /*a830*/  STL [R1+0x1704], R24 ;  /* 0x0017041801007387 */ /* 0x000fe80000100800 */
[----:B------:R-:W-:Y:S04]  /*a840*/  STL [R1+0x1708], R25 ;  /* 0x0017081901007387 */ /* 0x000fe80000100800 */
[----:B------:R-:W-:Y:S01]  /*a850*/  STL [R1+0x170c], R26 ;  /* 0x00170c1a01007387 */ /* 0x000fe20000100800 */
[----:B--2---:R-:W-:-:S02]  /*a860*/  ISETP.GE.AND P2, PT, R28, RZ, PT ;  /* 0x000000ff1c00720c */ /* 0x004fc40003f46270 */
[----:B------:R-:W-:-:S11]  /*a870*/  LOP3.LUT R28, RZ, c[0x0][0x17c], RZ, 0x33, !PT ;  /* 0x00005f00ff1c7a12 */ /* 0x000fd600078e33ff */
[----:B------:R-:W-:-:S05]  /*a880*/  @!P2 IMAD.MOV R27, RZ, RZ, -R27 ;  /* 0x000000ffff1ba224 */ /* 0x000fca00078e0a1b */
[----:B------:R-:W-:Y:S01]  /*a890*/  STL [R1+0x1710], R27 ;  /* 0x0017101b01007387 */ /* 0x000fe20000100800 */
[C---:B---3--:R-:W-:Y:S02]  /*a8a0*/  SEL R8, R28.reuse, R8, !P3 ;  /* 0x000000081c087207 */ /* 0x048fe40005800000 */
[----:B----4-:R-:W-:-:S03]  /*a8b0*/  SEL R0, R28, R7, !P3 ;  /* 0x000000071c007207 */ /* 0x010fc60005800000 */
[----:B------:R-:W-:Y:S01]  /*a8c0*/  STL [R1+0x1dc], R8 ;  /* 0x0001dc0801007387 */ /* 0x000fe20000100800 */
[----:B-----5:R-:W-:-:S03]  /*a8d0*/  SEL R6, R28, R6, !P3 ;  /* 0x000000061c067207 */ /* 0x020fc60005800000 */
[----:B------:R0:W-:Y:S01]  /*a8e0*/  STL [R1+0x1d8], R0 ;  /* 0x0001d80001007387 */ /* 0x0001e20000100800 */
[----:B------:R-:W-:-:S03]  /*a8f0*/  SEL R5, R28, R5, !P3 ;  /* 0x000000051c057207 */ /* 0x000fc60005800000 */
[----:B------:R-:W-:Y:S01]  /*a900*/  STL [R1+0x1d4], R6 ;  /* 0x0001d40601007387 */ /* 0x000fe20000100800 */
[C---:B0-----:R-:W-:Y:S02]  /*a910*/  SEL R0, R28.reuse, R4, !P3 ;  /* 0x000000041c007207 */ /* 0x041fe40005800000 */
[C---:B------:R-:W-:Y:S01]  /*a920*/  SEL R3, R28.reuse, R3, !P3 ;  /* 0x000000031c037207 */ /* 0x040fe20005800000 */
[----:B------:R-:W-:Y:S04]  /*a930*/  STL [R1+0x1d0], R5 ;  /* 0x0001d00501007387 */ /* 0x000fe80000100800 */
[----:B------:R0:W-:Y:S04]  /*a940*/  STL [R1+0x1cc], R0 ;  /* 0x0001cc0001007387 */ /* 0x0001e80000100800 */
[----:B------:R-:W-:Y:S04]  /*a950*/  STL [R1+0x1c8], R3 ;  /* 0x0001c80301007387 */ /* 0x000fe80000100800 */
[----:B------:R-:W2:Y:S01]  /*a960*/  LDL.LU R27, [R1+0x1ac] ;  /* 0x0001ac00011b7983 */ /* 0x000ea20000300800 */
[----:B------:R-:W-:-:S02]  /*a970*/  SEL R2, R28, R2, !P3 ;  /* 0x000000021c027207 */ /* 0x000fc40005800000 */
[----:B0-----:R-:W-:-:S03]  /*a980*/  SEL R0, R28, R29, !P3 ;  /* 0x0000001d1c007207 */ /* 0x001fc60005800000 */
[----:B------:R-:W-:Y:S04]  /*a990*/  STL [R1+0x1c4], R2 ;  /* 0x0001c40201007387 */ /* 0x000fe80000100800 */
[----:B--2---:R0:W-:Y:S04]  /*a9a0*/  STL [R1+0x172c], R27 ;  /* 0x00172c1b01007387 */ /* 0x0041e80000100800 */
[----:B------:R-:W-:Y:S04]  /*a9b0*/  STL [R1+0x1c0], R0 ;  /* 0x0001c00001007387 */ /* 0x000fe80000100800 */
[----:B0-----:R-:W2:Y:S04]  /*a9c0*/  LDL.LU R27, [R1+0x1b0] ;  /* 0x0001b000011b7983 */ /* 0x001ea80000300800 */
[----:B--2---:R0:W-:Y:S04]  /*a9d0*/  STL [R1+0x1730], R27 ;  /* 0x0017301b01007387 */ /* 0x0041e80000100800 */
[----:B0-----:R-:W2:Y:S04]  /*a9e0*/  LDL.LU R27, [R1+0x1b4] ;  /* 0x0001b400011b7983 */ /* 0x001ea80000300800 */
[----:B--2---:R0:W-:Y:S04]  /*a9f0*/  STL [R1+0x1734], R27 ;  /* 0x0017341b01007387 */ /* 0x0041e80000100800 */
[----:B0-----:R-:W2:Y:S04]  /*aa00*/  LDL.LU R27, [R1+0x1b8] ;  /* 0x0001b800011b7983 */ /* 0x001ea80000300800 */
[----:B------:R-:W3:Y:S04]  /*aa10*/  LDL.LU R26, [R1+0x1a4] ;  /* 0x0001a400011a7983 */ /* 0x000ee80000300800 */
[----:B------:R-:W4:Y:S04]  /*aa20*/  LDL.LU R25, [R1+0x19c] ;  /* 0x00019c0001197983 */ /* 0x000f280000300800 */
[----:B------:R-:W5:Y:S04]  /*aa30*/  LDL.LU R24, [R1+0x198] ;  /* 0x0001980001187983 */ /* 0x000f680000300800 */
[----:B------:R-:W3:Y:S04]  /*aa40*/  LDL.LU R23, [R1+0x194] ;  /* 0x0001940001177983 */ /* 0x000ee80000300800 */
        /* <DEDUP_REMOVED lines=22> */
[----:B------:R-:W3:Y:S01]  /*abb0*/  LDL.LU R29, [R1+0x110] ;  /* 0x00011000011d7983 */ /* 0x000ee20000300800 */
[----:B--2---:R-:W-:-:S05]  /*abc0*/  SEL R27, R28, R27, !P3 ;  /* 0x0000001b1c1b7207 */ /* 0x004fca0005800000 */
[----:B------:R0:W-:Y:S04]  /*abd0*/  STL [R1+0x1bc], R27 ;  /* 0x0001bc1b01007387 */ /* 0x0001e80000100800 */
[----:B0-----:R-:W2:Y:S02]  /*abe0*/  LDL.LU R27, [R1+0x1734] ;  /* 0x00173400011b7983 */ /* 0x001ea40000300800 */
[----:B--2---:R-:W-:-:S05]  /*abf0*/  SEL R27, R28, R27, !P3 ;  /* 0x0000001b1c1b7207 */ /* 0x004fca0005800000 */
[----:B------:R0:W-:Y:S04]  /*ac00*/  STL [R1+0x1b8], R27 ;  /* 0x0001b81b01007387 */ /* 0x0001e80000100800 */
[----:B0-----:R-:W2:Y:S02]  /*ac10*/  LDL.LU R27, [R1+0x1730] ;  /* 0x00173000011b7983 */ /* 0x001ea40000300800 */
[----:B--2---:R-:W-:-:S05]  /*ac20*/  SEL R27, R28, R27, !P3 ;  /* 0x0000001b1c1b7207 */ /* 0x004fca0005800000 */
[----:B------:R0:W-:Y:S04]  /*ac30*/  STL [R1+0x1b4], R27 ;  /* 0x0001b41b01007387 */ /* 0x0001e80000100800 */
[----:B0-----:R-:W2:Y:S01]  /*ac40*/  LDL.LU R27, [R1+0x172c] ;  /* 0x00172c00011b7983 */ /* 0x001ea20000300800 */
[C---:B---3--:R-:W-:Y:S02]  /*ac50*/  SEL R21, R28.reuse, R21, !P3 ;  /* 0x000000151c157207 */ /* 0x048fe40005800000 */
[C---:B------:R-:W-:Y:S02]  /*ac60*/  SEL R20, R28.reuse, R20, !P3 ;  /* 0x000000141c147207 */ /* 0x040fe40005800000 */
[C---:B------:R-:W-:Y:S02]  /*ac70*/  SEL R18, R28.reuse, R18, !P3 ;  /* 0x000000121c127207 */ /* 0x040fe40005800000 */
[----:B------:R-:W-:-:S02]  /*ac80*/  SEL R17, R28, R17, !P3 ;  /* 0x000000111c117207 */ /* 0x000fc40005800000 */
[C---:B------:R-:W-:Y:S02]  /*ac90*/  SEL R15, R28.reuse, R15, !P3 ;  /* 0x0000000f1c0f7207 */ /* 0x040fe40005800000 */
[C---:B------:R-:W-:Y:S02]  /*aca0*/  SEL R14, R28.reuse, R14, !P3 ;  /* 0x0000000e1c0e7207 */ /* 0x040fe40005800000 */
[C---:B------:R-:W-:Y:S02]  /*acb0*/  SEL R12, R28.reuse, R12, !P3 ;  /* 0x0000000c1c0c7207 */ /* 0x040fe40005800000 */
[C---:B------:R-:W-:Y:S02]  /*acc0*/  SEL R11, R28.reuse, R11, !P3 ;  /* 0x0000000b1c0b7207 */ /* 0x040fe40005800000 */
[C---:B------:R-:W-:Y:S02]  /*acd0*/  SEL R9, R28.reuse, R9, !P3 ;  /* 0x000000091c097207 */ /* 0x040fe40005800000 */
[----:B------:R-:W-:-:S02]  /*ace0*/  SEL R8, R28, R8, !P3 ;  /* 0x000000081c087207 */ /* 0x000fc40005800000 */
[C---:B------:R-:W-:Y:S02]  /*acf0*/  SEL R6, R28.reuse, R6, !P3 ;  /* 0x000000061c067207 */ /* 0x040fe40005800000 */
[C---:B------:R-:W-:Y:S02]  /*ad00*/  SEL R5, R28.reuse, R5, !P3 ;  /* 0x000000051c057207 */ /* 0x040fe40005800000 */
[C---:B------:R-:W-:Y:S02]  /*ad10*/  SEL R3, R28.reuse, R3, !P3 ;  /* 0x000000031c037207 */ /* 0x040fe40005800000 */
[----:B--2---:R-:W-:-:S05]  /*ad20*/  SEL R27, R28, R27, !P3 ;  /* 0x0000001b1c1b7207 */ /* 0x004fca0005800000 */
[----:B------:R0:W-:Y:S02]  /*ad30*/  STL [R1+0x1b0], R27 ;  /* 0x0001b01b01007387 */ /* 0x0001e40000100800 */
[C---:B0-----:R-:W-:Y:S02]  /*ad40*/  SEL R27, R28.reuse, R26, !P3 ;  /* 0x0000001a1c1b7207 */ /* 0x041fe40005800000 */
[C---:B----4-:R-:W-:Y:S02]  /*ad50*/  SEL R26, R28.reuse, R25, !P3 ;  /* 0x000000191c1a7207 */ /* 0x050fe40005800000 */
[C---:B-----5:R-:W-:Y:S02]  /*ad60*/  SEL R25, R28.reuse, R24, !P3 ;  /* 0x000000181c197207 */ /* 0x060fe40005800000 */
[C---:B------:R-:W-:Y:S01]  /*ad70*/  SEL R24, R28.reuse, R23, !P3 ;  /* 0x000000171c187207 */ /* 0x040fe20005800000 */
[----:B------:R-:W-:Y:S01]  /*ad80*/  STL [R1+0x1ac], R27 ;  /* 0x0001ac1b01007387 */ /* 0x000fe20000100800 */
[----:B------:R-:W-:-:S02]  /*ad90*/  SEL R23, R28, R0, !P3 ;  /* 0x000000001c177207 */ /* 0x000fc40005800000 */
[C---:B------:R-:W-:Y:S01]  /*ada0*/  SEL R0, R28.reuse, R22, !P3 ;  /* 0x000000161c007207 */ /* 0x040fe20005800000 */
[----:B------:R-:W-:Y:S04]  /*adb0*/  STL [R1+0x1a8], R26 ;  /* 0x0001a81a01007387 */ /* 0x000fe80000100800 */
[----:B------:R-:W-:Y:S04]  /*adc0*/  STL [R1+0x1a4], R25 ;  /* 0x0001a41901007387 */ /* 0x000fe80000100800 */
[----:B------:R-:W-:Y:S04]  /*add0*/  STL [R1+0x1a0], R24 ;  /* 0x0001a01801007387 */ /* 0x000fe80000100800 */
[----:B------:R-:W-:Y:S04]  /*ade0*/  STL [R1+0x19c], R23 ;  /* 0x00019c1701007387 */ /* 0x000fe80000100800 */
[----:B------:R0:W-:Y:S04]  /*adf0*/  STL [R1+0x14c], R0 ;  /* 0x00014c0001007387 */ /* 0x0001e80000100800 */
[----:B------:R-:W-:Y:S01]  /*ae00*/  STL [R1+0x198], R21 ;  /* 0x0001981501007387 */ /* 0x000fe20000100800 */
[----:B0-----:R-:W-:-:S03]  /*ae10*/  SEL R0, R28, R19, !P3 ;  /* 0x000000131c007207 */ /* 0x001fc60005800000 */
        /* <DEDUP_REMOVED lines=159> */
[----:B------:R-:W3:Y:S01]  /*b810*/  LDL.LU R0, [R1] ;  /* 0x0000000001007983 */ /* 0x000ee20000300800 */
        /* <DEDUP_REMOVED lines=10> */
[C---:B----4-:R-:W-:Y:S02]  /*b8c0*/  SEL R25, R28.reuse, R25, !P3 ;  /* 0x000000191c197207 */ /* 0x050fe40005800000 */
[C---:B-----5:R-:W-:Y:S02]  /*b8d0*/  SEL R24, R28.reuse, R24, !P3 ;  /* 0x000000181c187207 */ /* 0x060fe40005800000 */
        /* <DEDUP_REMOVED lines=23> */
[----:B--2---:R-:W-:-:S05]  /*ba50*/  SEL R27, R28, R27, !P3 ;  /* 0x0000001b1c1b7207 */ /* 0x004fca0005800000 */
[----:B------:R0:W-:Y:S04]  /*ba60*/  STL [R1+0xa8], R27 ;  /* 0x0000a81b01007387 */ /* 0x0001e80000100800 */
        /* <DEDUP_REMOVED lines=50> */
[----:B0-----:R-:W3:Y:S04]  /*bd90*/  LDL.LU R2, [R1+0x16ac] ;  /* 0x0016ac0001027983 */ /* 0x001ee80000300800 */
[----:B------:R0:W-:Y:S04]  /*bda0*/  STL [R1+0x40], R29 ;  /* 0x0000401d01007387 */ /* 0x0001e80000100800 */
[----:B0-----:R-:W4:Y:S01]  /*bdb0*/  LDL.LU R29, [R1+0x16a8] ;  /* 0x0016a800011d7983 */ /* 0x001f220000300800 */
[----:B------:R-:W-:-:S05]  /*bdc0*/  SEL R0, R28, R0, !P3 ;  /* 0x000000001c007207 */ /* 0x000fca0005800000 */
[----:B------:R2:W-:Y:S02]  /*bdd0*/  STL [R1+0x3c], R0 ;  /* 0x00003c0001007387 */ /* 0x0005e40000100800 */
[C---:B--2---:R-:W-:Y:S02]  /*bde0*/  SEL R0, R28.reuse, R3, !P3 ;  /* 0x000000031c007207 */ /* 0x044fe40005800000 */
[C---:B------:R-:W-:Y:S02]  /*bdf0*/  SEL R3, R28.reuse, R4, !P3 ;  /* 0x000000041c037207 */ /* 0x040fe40005800000 */
[C---:B---3--:R-:W-:Y:S02]  /*be00*/  SEL R2, R28.reuse, R2, !P3 ;  /* 0x000000021c027207 */ /* 0x048fe40005800000 */
[----:B----4-:R-:W-:-:S05]  /*be10*/  SEL R29, R28, R29, !P3 ;  /* 0x0000001d1c1d7207 */ /* 0x010fca0005800000 */
[----:B------:R-:W-:Y:S04]  /*be20*/  STL [R1+0x38], R29 ;  /* 0x0000381d01007387 */ /* 0x000fe80000100800 */
[----:B------:R0:W-:Y:S04]  /*be30*/  STL [R1+0x34], R2 ;  /* 0x0000340201007387 */ /* 0x0001e80000100800 */
[----:B------:R1:W-:Y:S01]  /*be40*/  STL [R1+0x30], R0 ;  /* 0x0000300001007387 */ /* 0x0003e20000100800 */
[----:B0-----:R-:W-:-:S03]  /*be50*/  SEL R2, R28, R5, !P3 ;  /* 0x000000051c027207 */ /* 0x001fc60005800000 */
[----:B------:R0:W-:Y:S01]  /*be60*/  STL [R1+0x2c], R3 ;  /* 0x00002c0301007387 */ /* 0x0001e20000100800 */
[----:B-1----:R-:W-:-:S03]  /*be70*/  SEL R0, R28, R6, !P3 ;  /* 0x000000061c007207 */ /* 0x002fc60005800000 */
        /* <DEDUP_REMOVED lines=12> */
[----:B------:R-:W2:Y:S04]  /*bf40*/  LDL.LU R12, [R1+0x1e0] ;  /* 0x0001e000010c7983 */ /* 0x000ea80000300800 */
[----:B------:R-:W-:Y:S04]  /*bf50*/  STL [R1+0x10], R2 ;  /* 0x0000100201007387 */ /* 0x000fe80000100800 */
[----:B0-----:R-:W3:Y:S04]  /*bf60*/  LDL.LU R3, [R1+0x1d4] ;  /* 0x0001d40001037983 */ /* 0x001ee80000300800 */
[----:B------:R0:W-:Y:S04]  /*bf70*/  STL [R1+0xc], R0 ;  /* 0x00000c0001007387 */ /* 0x0001e80000100800 */
[----:B------:R-:W4:Y:S04]  /*bf80*/  LDL.LU R4, [R1+0x1d0] ;  /* 0x0001d00001047983 */ /* 0x000f280000300800 */
[----:B------:R-:W3:Y:S01]  /*bf90*/  LDL.LU R5, [R1+0x1cc] ;  /* 0x0001cc0001057983 */ /* 0x000ee20000300800 */
[----:B0-----:R-:W-:-:S03]  /*bfa0*/  SEL R0, R28, R13, !P3 ;  /* 0x0000000d1c007207 */ /* 0x001fc60005800000 */
[----:B------:R-:W3:Y:S01]  /*bfb0*/  LDL.LU R6, [R1+0x1c8] ;  /* 0x0001c80001067983 */ /* 0x000ee20000300800 */
[----:B------:R-:W-:-:S03]  /*bfc0*/  SEL R29, R28, R14, !P3 ;  /* 0x0000000e1c1d7207 */ /* 0x000fc60005800000 */
[----:B------:R-:W3:Y:S04]  /*bfd0*/  LDL.LU R7, [R1+0x1c4] ;  /* 0x0001c40001077983 */ /* 0x000ee80000300800 */
[----:B------:R-:W3:Y:S04]  /*bfe0*/  LDL.LU R13, [R1+0x1e4] ;  /* 0x0001e400010d7983 */ /* 0x000ee80000300800 */
[----:B------:R0:W-:Y:S04]  /*bff0*/  STL [R1+0x161c], R0 ;  /* 0x00161c0001007387 */ /* 0x0001e80000100800 */
[----:B0-----:R-:W4:Y:S04]  /*c000*/  LDL.LU R0, [R1+0x1d8] ;  /* 0x0001d80001007983 */ /* 0x001f280000300800 */
[----:B------:R-:W4:Y:S04]  /*c010*/  LDL.LU R14, [R1+0x1dc] ;  /* 0x0001dc00010e7983 */ /* 0x000f280000300800 */
[----:B------:R-:W0:Y:S01]  /*c020*/  S2R R2, SR_TID.X ;  /* 0x0000000000027919 */ /* 0x000e220000002100 */
[----:B------:R-:W-:-:S02]  /*c030*/  SEL R15, R28, R15, !P3 ;  /* 0x0000000f1c0f7207 */ /* 0x000fc40005800000 */
[C---:B------:R-:W-:Y:S02]  /*c040*/  SEL R16, R28.reuse, R16, !P3 ;  /* 0x000000101c107207 */ /* 0x040fe40005800000 */
[C---:B------:R-:W-:Y:S01]  /*c050*/  SEL R17, R28.reuse, R17, !P3 ;  /* 0x000000111c117207 */ /* 0x040fe20005800000 */
[----:B------:R-:W-:Y:S01]  /*c060*/  STL [R1+0x1620], R29 ;  /* 0x0016201d01007387 */ /* 0x000fe20000100800 */
[C---:B------:R-:W-:Y:S02]  /*c070*/  SEL R18, R28.reuse, R18, !P3 ;  /* 0x000000121c127207 */ /* 0x040fe40005800000 */
[C---:B------:R-:W-:Y:S01]  /*c080*/  SEL R19, R28.reuse, R19, !P3 ;  /* 0x000000131c137207 */ /* 0x040fe20005800000 */
[----:B------:R-:W-:Y:S01]  /*c090*/  STL [R1+0x1624], R15 ;  /* 0x0016240f01007387 */ /* 0x000fe20000100800 */
[C---:B------:R-:W-:Y:S02]  /*c0a0*/  SEL R20, R28.reuse, R20, !P3 ;  /* 0x000000141c147207 */ /* 0x040fe40005800000 */
[C---:B------:R-:W-:Y:S01]  /*c0b0*/  SEL R21, R28.reuse, R21, !P3 ;  /* 0x000000151c157207 */ /* 0x040fe20005800000 */
[----:B------:R-:W-:Y:S01]  /*c0c0*/  STL [R1+0x1628], R16 ;  /* 0x0016281001007387 */ /* 0x000fe20000100800 */
[----:B------:R-:W-:-:S02]  /*c0d0*/  SEL R22, R28, R22, !P3 ;  /* 0x000000161c167207 */ /* 0x000fc40005800000 */
[C---:B------:R-:W-:Y:S01]  /*c0e0*/  SEL R23, R28.reuse, R23, !P3 ;  /* 0x000000171c177207 */ /* 0x040fe20005800000 */
[----:B------:R-:W-:Y:S01]  /*c0f0*/  STL [R1+0x162c], R17 ;  /* 0x00162c1101007387 */ /* 0x000fe20000100800 */
[----:B-----5:R-:W-:-:S03]  /*c100*/  SEL R24, R28, R24, !P3 ;  /* 0x000000181c187207 */ /* 0x020fc60005800000 */
[----:B------:R-:W-:Y:S01]  /*c110*/  STL [R1+0x1630], R18 ;  /* 0x0016301201007387 */ /* 0x000fe20000100800 */
[----:B0-----:R-:W-:-:S03]  /*c120*/  LOP3.LUT R2, R2, 0x7f, RZ, 0xc0, !PT ;  /* 0x0000007f02027812 */ /* 0x001fc600078ec0ff */
[----:B------:R-:W-:Y:S01]  /*c130*/  STL [R1+0x1634], R19 ;  /* 0x0016341301007387 */ /* 0x000fe20000100800 */
[C---:B------:R-:W-:Y:S02]  /*c140*/  SEL R25, R28.reuse, R25, !P3 ;  /* 0x000000191c197207 */ /* 0x040fe40005800000 */
[C---:B------:R-:W-:Y:S01]  /*c150*/  SEL R26, R28.reuse, R26, !P3 ;  /* 0x0000001a1c1a7207 */ /* 0x040fe20005800000 */
[----:B------:R-:W-:Y:S01]  /*c160*/  STL [R1+0x1638], R20 ;  /* 0x0016381401007387 */ /* 0x000fe20000100800 */
[----:B------:R-:W-:Y:S01]  /*c170*/  SEL R27, R28, R27, !P3 ;  /* 0x0000001b1c1b7207 */ /* 0x000fe20005800000 */
[----:B------:R-:W-:Y:S02]  /*c180*/  IMAD R2, R2, c[0x0][0x18c], RZ ;  /* 0x0000630002027a24 */ /* 0x000fe400078e02ff */
[----:B------:R-:W-:Y:S04]  /*c190*/  STL [R1+0x163c], R21 ;  /* 0x00163c1501007387 */ /* 0x000fe80000100800 */
[----:B------:R-:W-:Y:S04]  /*c1a0*/  STL [R1+0x1640], R22 ;  /* 0x0016401601007387 */ /* 0x000fe80000100800 */
[----:B------:R-:W-:Y:S01]  /*c1b0*/  STL [R1+0x1644], R23 ;  /* 0x0016441701007387 */ /* 0x000fe20000100800 */
[----:B------:R-:W-:-:S03]  /*c1c0*/  LEA.HI.X.SX32 R2, R2, c[0x0][0x16c], 0x1, P6 ;  /* 0x00005b0002027a11 */ /* 0x000fc600030f0eff */
[----:B------:R-:W-:Y:S04]  /*c1d0*/  STL [R1+0x1648], R24 ;  /* 0x0016481801007387 */ /* 0x000fe80000100800 */
[----:B------:R-:W-:Y:S04]  /*c1e0*/  STL [R1+0x164c], R25 ;  /* 0x00164c1901007387 */ /* 0x000fe80000100800 */
[----:B------:R-:W-:Y:S04]  /*c1f0*/  STL [R1+0x1650], R26 ;  /* 0x0016501a01007387 */ /* 0x000fe80000100800 */
[----:B------:R-:W-:Y:S04]  /*c200*/  STL [R1+0x1654], R27 ;  /* 0x0016541b01007387 */ /* 0x000fe80000100800 */
[----:B------:R-:W5:Y:S04]  /*c210*/  LDL.LU R8, [R1+0x1c0] ;  /* 0x0001c00001087983 */ /* 0x000f680000300800 */
[----:B------:R-:W5:Y:S04]  /*c220*/  LDL.LU R9, [R1+0x1bc] ;  /* 0x0001bc0001097983 */ /* 0x000f680000300800 */
[----:B------:R-:W5:Y:S04]  /*c230*/  LDL.LU R10, [R1+0x1b8] ;  /* 0x0001b800010a7983 */ /* 0x000f680000300800 */
[----:B------:R-:W5:Y:S04]  /*c240*/  LDL.LU R11, [R1+0x1b4] ;  /* 0x0001b400010b7983 */ /* 0x000f680000300800 */
[----:B------:R2:W-:Y:S02]  /*c250*/  STL [R1+0x1658], R2 ;  /* 0x0016580201007387 */ /* 0x0005e40000100800 */
[----:B--2---:R-:W-:-:S02]  /*c260*/  IMAD R2, R12, c[0x0][0x184], RZ ;  /* 0x000061000c027a24 */ /* 0x004fc400078e02ff */
[----:B------:R-:W2:Y:S04]  /*c270*/  LDL.LU R12, [R1+0x1b0] ;  /* 0x0001b000010c7983 */ /* 0x000ea80000300800 */
[----:B------:R4:W-:Y:S01]  /*c280*/  STL [R1+0x4], R2 ;  /* 0x0000040201007387 */ /* 0x0009e20000100800 */
[----:B---3--:R-:W-:-:S03]  /*c290*/  IMAD R15, R13, c[0x0][0x184], RZ ;  /* 0x000061000d0f7a24 */ /* 0x008fc600078e02ff */
[----:B------:R-:W3:Y:S04]  /*c2a0*/  LDL.LU R13, [R1+0x1ac] ;  /* 0x0001ac00010d7983 */ /* 0x000ee80000300800 */
[----:B------:R0:W-:Y:S01]  /*c2b0*/  STL [R1], R15 ;  /* 0x0000000f01007387 */ /* 0x0001e20000100800 */
[----:B----4-:R-:W-:-:S03]  /*c2c0*/  IMAD R2, R14, c[0x0][0x190], RZ ;  /* 0x000064000e027a24 */ /* 0x010fc600078e02ff */
[----:B------:R-:W4:Y:S04]  /*c2d0*/  LDL.LU R14, [R1+0x1a8] ;  /* 0x0001a800010e7983 */ /* 0x000f280000300800 */
[----:B------:R-:W-:Y:S04]  /*c2e0*/  STL [R1+0x1dc], R2 ;  /* 0x0001dc0201007387 */ /* 0x000fe80000100800 */
[----:B------:R-:W4:Y:S04]  /*c2f0*/  LDL.LU R18, [R1+0x1a4] ;  /* 0x0001a40001127983 */ /* 0x000f280000300800 */
[----:B------:R-:W4:Y:S04]  /*c300*/  LDL.LU R17, [R1+0x1a0] ;  /* 0x0001a00001117983 */ /* 0x000f280000300800 */
[----:B------:R-:W4:Y:S04]  /*c310*/  LDL.LU R16, [R1+0x19c] ;  /* 0x00019c0001107983 */ /* 0x000f280000300800 */
[----:B0-----:R-:W4:Y:S01]  /*c320*/  LDL.LU R15, [R1+0x14c] ;  /* 0x00014c00010f7983 */ /* 0x001f220000300800 */
[----:B------:R-:W-:-:S02]  /*c330*/  IMAD R28, R0, c[0x0][0x190], RZ ;  /* 0x00006400001c7a24 */ /* 0x000fc400078e02ff */
[----:B------:R-:W-:Y:S01]  /*c340*/  IMAD R3, R3, c[0x0][0x190], RZ ;  /* 0x0000640003037a24 */ /* 0x000fe200078e02ff */
[----:B------:R-:W4:Y:S01]  /*c350*/  LDL.LU R29, [R1+0x198] ;  /* 0x00019800011d7983 */ /* 0x000f220000300800 */
[----:B------:R-:W-:Y:S02]  /*c360*/  IMAD R4, R4, c[0x0][0x190], RZ ;  /* 0x0000640004047a24 */ /* 0x000fe400078e02ff */
[----:B------:R-:W-:Y:S01]  /*c370*/  IMAD R5, R5, c[0x0][0x190], RZ ;  /* 0x0000640005057a24 */ /* 0x000fe200078e02ff */
[----:B------:R-:W4:Y:S01]  /*c380*/  LDL.LU R0, [R1+0x174] ;  /* 0x0001740001007983 */ /* 0x000f220000300800 */
[----:B------:R-:W-:Y:S02]  /*c390*/  IMAD R6, R6, c[0x0][0x190], RZ ;  /* 0x0000640006067a24 */ /* 0x000fe400078e02ff */
[----:B------:R-:W-:Y:S01]  /*c3a0*/  IMAD R7, R7, c[0x0][0x190], RZ ;  /* 0x0000640007077a24 */ /* 0x000fe200078e02ff */
[----:B------:R-:W-:Y:S04]  /*c3b0*/  STL [R1+0x165c], R28 ;  /* 0x00165c1c01007387 */ /* 0x000fe80000100800 */
[----:B------:R0:W-:Y:S04]  /*c3c0*/  STL [R1+0x1660], R3 ;  /* 0x0016600301007387 */ /* 0x0001e80000100800 */
[----:B------:R1:W-:Y:S04]  /*c3d0*/  STL [R1+0x1664], R4 ;  /* 0x0016640401007387 */ /* 0x0003e80000100800 */
[----:B------:R-:W-:Y:S04]  /*c3e0*/  STL [R1+0x1668], R5 ;  /* 0x0016680501007387 */ /* 0x000fe80000100800 */
[----:B------:R-:W-:Y:S04]  /*c3f0*/  STL [R1+0x166c], R6 ;  /* 0x00166c0601007387 */ /* 0x000fe80000100800 */
[----:B------:R-:W-:Y:S01]  /*c400*/  STL [R1+0x1670], R7 ;  /* 0x0016700701007387 */ /* 0x000fe20000100800 */
[----:B-----5:R-:W-:-:S02]  /*c410*/  IMAD R8, R8, c[0x0][0x190], RZ ;  /* 0x0000640008087a24 */ /* 0x020fc400078e02ff */
[----:B------:R-:W-:-:S03]  /*c420*/  IMAD R9, R9, c[0x0][0x190], RZ ;  /* 0x0000640009097a24 */ /* 0x000fc600078e02ff */
[----:B------:R-:W-:Y:S01]  /*c430*/  STL [R1+0x1674], R8 ;  /* 0x0016740801007387 */ /* 0x000fe20000100800 */
[----:B------:R-:W-:-:S03]  /*c440*/  IMAD R10, R10, c[0x0][0x190], RZ ;  /* 0x000064000a0a7a24 */ /* 0x000fc600078e02ff */
[----:B------:R-:W-:Y:S01]  /*c450*/  STL [R1+0x1678], R9 ;  /* 0x0016780901007387 */ /* 0x000fe20000100800 */
[----:B------:R-:W-:-:S03]  /*c460*/  IMAD R11, R11, c[0x0][0x190], RZ ;  /* 0x000064000b0b7a24 */ /* 0x000fc600078e02ff */
[----:B------:R-:W-:Y:S04]  /*c470*/  STL [R1+0x167c], R10 ;  /* 0x00167c0a01007387 */ /* 0x000fe80000100800 */
[----:B------:R-:W-:Y:S01]  /*c480*/  STL [R1+0x1680], R11 ;  /* 0x0016800b01007387 */ /* 0x000fe20000100800 */
[----:B--2---:R-:W-:-:S05]  /*c490*/  IMAD R12, R12, c[0x0][0x190], RZ ;  /* 0x000064000c0c7a24 */ /* 0x004fca00078e02ff */
[----:B------:R-:W-:Y:S01]  /*c4a0*/  STL [R1+0x1684], R12 ;  /* 0x0016840c01007387 */ /* 0x000fe20000100800 */
[----:B---3--:R-:W-:-:S05]  /*c4b0*/  IMAD R13, R13, c[0x0][0x190], RZ ;  /* 0x000064000d0d7a24 */ /* 0x008fca00078e02ff */
[----:B------:R-:W-:Y:S01]  /*c4c0*/  STL [R1+0x1688], R13 ;  /* 0x0016880d01007387 */ /* 0x000fe20000100800 */
[----:B----4-:R-:W-:Y:S02]  /*c4d0*/  IMAD R14, R14, c[0x0][0x190], RZ ;  /* 0x000064000e0e7a24 */ /* 0x010fe400078e02ff */
[----:B0-----:R-:W-:-:S03]  /*c4e0*/  IMAD R3, R18, c[0x0][0x190], RZ ;  /* 0x0000640012037a24 */ /* 0x001fc600078e02ff */
[----:B------:R-:W-:Y:S01]  /*c4f0*/  STL [R1+0x168c], R14 ;  /* 0x00168c0e01007387 */ /* 0x000fe20000100800 */
[----:B------:R-:W-:-:S03]  /*c500*/  IMAD R2, R17, c[0x0][0x190], RZ ;  /* 0x0000640011027a24 */ /* 0x000fc600078e02ff */
[----:B------:R0:W-:Y:S01]  /*c510*/  STL [R1+0x10c], R3 ;  /* 0x00010c0301007387 */ /* 0x0001e20000100800 */
[----:B-1----:R-:W-:-:S03]  /*c520*/  IMAD R4, R16, c[0x0][0x190], RZ ;  /* 0x0000640010047a24 */ /* 0x002fc600078e02ff */
[----:B------:R1:W-:Y:S01]  /*c530*/  STL [R1+0x120], R2 ;  /* 0x0001200201007387 */ /* 0x0003e20000100800 */
[----:B0-----:R-:W-:-:S03]  /*c540*/  IMAD R3, R15, c[0x0][0x190], RZ ;  /* 0x000064000f037a24 */ /* 0x001fc600078e02ff */
[----:B------:R-:W-:Y:S04]  /*c550*/  STL [R1+0x134], R4 ;  /* 0x0001340401007387 */ /* 0x000fe80000100800 */
[----:B------:R-:W-:Y:S04]  /*c560*/  STL [R1+0x14c], R3 ;  /* 0x00014c0301007387 */ /* 0x000fe80000100800 */
[----:B------:R-:W2:Y:S01]  /*c570*/  LDL.LU R14, [R1+0x190] ;  /* 0x00019000010e7983 */ /* 0x000ea20000300800 */
[----:B-1----:R-:W-:Y:S02]  /*c580*/  IMAD R2, R29, c[0x0][0x190], RZ ;  /* 0x000064001d027a24 */ /* 0x002fe400078e02ff */
[----:B------:R-:W-:-:S03]  /*c590*/  IMAD R0, R0, c[0x0][0x190], RZ ;  /* 0x0000640000007a24 */ /* 0x000fc600078e02ff */
[----:B------:R-:W-:Y:S04]  /*c5a0*/  STL [R1+0x15c], R2 ;  /* 0x00015c0201007387 */ /* 0x000fe80000100800 */
[----:B--2---:R0:W-:Y:S04]  /*c5b0*/  STL [R1+0x16a0], R14 ;  /* 0x0016a00e01007387 */ /* 0x0041e80000100800 */
[----:B------:R-:W-:Y:S04]  /*c5c0*/  STL [R1+0x174], R0 ;  /* 0x0001740001007387 */ /* 0x000fe80000100800 */
        /* <DEDUP_REMOVED lines=31> */
[----:B--2---:R-:W-:-:S05]  /*c7c0*/  IMAD R14, R14, c[0x0][0x190], RZ ;  /* 0x000064000e0e7a24 */ /* 0x004fca00078e02ff */
[----:B------:R0:W-:Y:S04]  /*c7d0*/  STL [R1+0x184], R14 ;  /* 0x0001840e01007387 */ /* 0x0001e80000100800 */
[----:B0-----:R-:W2:Y:S02]  /*c7e0*/  LDL.LU R14, [R1+0x16a4] ;  /* 0x0016a400010e7983 */ /* 0x001ea40000300800 */
[----:B--2---:R-:W-:-:S05]  /*c7f0*/  IMAD R14, R14, c[0x0][0x190], RZ ;  /* 0x000064000e0e7a24 */ /* 0x004fca00078e02ff */
[----:B------:R0:W-:Y:S04]  /*c800*/  STL [R1+0x194], R14 ;  /* 0x0001940e01007387 */ /* 0x0001e80000100800 */
[----:B0-----:R-:W2:Y:S01]  /*c810*/  LDL.LU R14, [R1+0x16a0] ;  /* 0x0016a000010e7983 */ /* 0x001ea20000300800 */
[----:B---3--:R-:W-:Y:S02]  /*c820*/  IMAD R13, R13, c[0x0][0x190], RZ ;  /* 0x000064000d0d7a24 */ /* 0x008fe400078e02ff */
[----:B----4-:R-:W-:Y:S02]  /*c830*/  IMAD R12, R12, c[0x0][0x190], RZ ;  /* 0x000064000c0c7a24 */ /* 0x010fe400078e02ff */
[----:B-----5:R-:W-:Y:S02]  /*c840*/  IMAD R11, R11, c[0x0][0x190], RZ ;  /* 0x000064000b0b7a24 */ /* 0x020fe400078e02ff */
[----:B------:R-:W-:-:S02]  /*c850*/  IMAD R10, R10, c[0x0][0x190], RZ ;  /* 0x000064000a0a7a24 */ /* 0x000fc400078e02ff */
[----:B------:R-:W-:Y:S02]  /*c860*/  IMAD R9, R9, c[0x0][0x190], RZ ;  /* 0x0000640009097a24 */ /* 0x000fe400078e02ff */
[----:B------:R-:W-:Y:S02]  /*c870*/  IMAD R8, R8, c[0x0][0x190], RZ ;  /* 0x0000640008087a24 */ /* 0x000fe400078e02ff */
[----:B------:R-:W-:Y:S02]  /*c880*/  IMAD R7, R7, c[0x0][0x190], RZ ;  /* 0x0000640007077a24 */ /* 0x000fe400078e02ff */
[----:B------:R-:W-:Y:S02]  /*c890*/  IMAD R6, R6, c[0x0][0x190], RZ ;  /* 0x0000640006067a24 */ /* 0x000fe400078e02ff */
[----:B------:R-:W-:Y:S02]  /*c8a0*/  IMAD R5, R5, c[0x0][0x190], RZ ;  /* 0x0000640005057a24 */ /* 0x000fe400078e02ff */
[----:B------:R-:W-:-:S02]  /*c8b0*/  IMAD R4, R4, c[0x0][0x190], RZ ;  /* 0x0000640004047a24 */ /* 0x000fc400078e02ff */
[----:B------:R-:W-:Y:S02]  /*c8c0*/  IMAD R3, R3, c[0x0][0x190], RZ ;  /* 0x0000640003037a24 */ /* 0x000fe400078e02ff */
[----:B--2---:R-:W-:-:S05]  /*c8d0*/  IMAD R14, R14, c[0x0][0x190], RZ ;  /* 0x000064000e0e7a24 */ /* 0x004fca00078e02ff */
[----:B------:R-:W-:Y:S04]  /*c8e0*/  STL [R1+0x190], R14 ;  /* 0x0001900e01007387 */ /* 0x000fe80000100800 */
        /* <DEDUP_REMOVED lines=8> */
[----:B------:R0:W-:Y:S04]  /*c970*/  STL [R1+0x164], R5 ;  /* 0x0001640501007387 */ /* 0x0001e80000100800 */
[----:B------:R1:W-:Y:S04]  /*c980*/  STL [R1+0x160], R4 ;  /* 0x0001600401007387 */ /* 0x0003e80000100800 */
[----:B------:R2:W-:Y:S01]  /*c990*/  STL [R1+0x158], R3 ;  /* 0x0001580301007387 */ /* 0x0005e20000100800 */
[----:B0-----:R-:W-:-:S02]  /*c9a0*/  IMAD R5, R28, c[0x0][0x190], RZ ;  /* 0x000064001c057a24 */ /* 0x001fc400078e02ff */
[----:B-1----:R-:W-:-:S03]  /*c9b0*/  IMAD R4, R2, c[0x0][0x190], RZ ;  /* 0x0000640002047a24 */ /* 0x002fc600078e02ff */
[----:B------:R-:W-:Y:S01]  /*c9c0*/  STL [R1+0x154], R5 ;  /* 0x0001540501007387 */ /* 0x000fe20000100800 */
[----:B--2---:R-:W-:-:S03]  /*c9d0*/  IMAD R3, R27, c[0x0][0x190], RZ ;  /* 0x000064001b037a24 */ /* 0x004fc600078e02ff */
[----:B------:R0:W-:Y:S01]  /*c9e0*/  STL [R1+0x150], R4 ;  /* 0x0001500401007387 */ /* 0x0001e20000100800 */
[----:B------:R-:W-:-:S03]  /*c9f0*/  IMAD R2, R26, c[0x0][0x190], RZ ;  /* 0x000064001a027a24 */ /* 0x000fc600078e02ff */
[----:B------:R1:W-:Y:S01]  /*ca00*/  STL [R1+0x148], R3 ;  /* 0x0001480301007387 */ /* 0x0003e20000100800 */
[----:B0-----:R-:W-:-:S03]  /*ca10*/  IMAD R4, R25, c[0x0][0x190], RZ ;  /* 0x0000640019047a24 */ /* 0x001fc600078e02ff */
[----:B------:R0:W-:Y:S01]  /*ca20*/  STL [R1+0x144], R2 ;  /* 0x0001440201007387 */ /* 0x0001e20000100800 */
[----:B-1----:R-:W-:-:S03]  /*ca30*/  IMAD R3, R24, c[0x0][0x190], RZ ;  /* 0x0000640018037a24 */ /* 0x002fc600078e02ff */
[----:B------:R1:W-:Y:S04]  /*ca40*/  STL [R1+0x140], R4 ;  /* 0x0001400401007387 */ /* 0x0003e80000100800 */
[----:B------:R2:W-:Y:S01]  /*ca50*/  STL [R1+0x13c], R3 ;  /* 0x00013c0301007387 */ /* 0x0005e20000100800 */
[----:B0-----:R-:W-:Y:S02]  /*ca60*/  IMAD R2, R23, c[0x0][0x190], RZ ;  /* 0x0000640017027a24 */ /* 0x001fe400078e02ff */
[----:B-1----:R-:W-:-:S03]  /*ca70*/  IMAD R4, R22, c[0x0][0x190], RZ ;  /* 0x0000640016047a24 */ /* 0x002fc600078e02ff */
[----:B------:R0:W-:Y:S01]  /*ca80*/  STL [R1+0x138], R2 ;  /* 0x0001380201007387 */ /* 0x0001e20000100800 */
[----:B--2---:R-:W-:-:S03]  /*ca90*/  IMAD R3, R21, c[0x0][0x190], RZ ;  /* 0x0000640015037a24 */ /* 0x004fc600078e02ff */
        /* <DEDUP_REMOVED lines=12> */
[----:B------:R-:W-:Y:S04]  /*cb60*/  STL [R1+0x114], R4 ;  /* 0x0001140401007387 */ /* 0x000fe80000100800 */
[----:B------:R-:W-:Y:S04]  /*cb70*/  STL [R1+0x110], R3 ;  /* 0x0001100301007387 */ /* 0x000fe80000100800 */
[----:B------:R-:W2:Y:S01]  /*cb80*/  LDL.LU R14, [R1+0xf8] ;  /* 0x0000f800010e7983 */ /* 0x000ea20000300800 */
[----:B0-----:R-:W-:Y:S02]  /*cb90*/  IMAD R2, R29, c[0x0][0x190], RZ ;  /* 0x000064001d027a24 */ /* 0x001fe400078e02ff */
        /* <DEDUP_REMOVED lines=166> */
[----:B--2---:R-:W-:-:S05]  /*d600*/  IMAD R14, R14, c[0x0][0x190], RZ ;  /* 0x000064000e0e7a24 */ /* 0x004fca00078e02ff */
        /* <DEDUP_REMOVED lines=57> */
[----:B0-----:R-:W5:Y:S01]  /*d9a0*/  LDL.LU R0, [R1+0x161c] ;  /* 0x00161c0001007983 */ /* 0x001f620000300800 */
[----:B--2---:R-:W-:-:S02]  /*d9b0*/  IMAD R26, R26, c[0x0][0x190], RZ ;  /* 0x000064001a1a7a24 */ /* 0x004fc400078e02ff */
[----:B---3--:R-:W-:Y:S02]  /*d9c0*/  IMAD R25, R25, c[0x0][0x190], RZ ;  /* 0x0000640019197a24 */ /* 0x008fe400078e02ff */
[----:B----4-:R-:W-:Y:S02]  /*d9d0*/  IMAD R24, R24, c[0x0][0x190], RZ ;  /* 0x0000640018187a24 */ /* 0x010fe400078e02ff */
[----:B-----5:R-:W-:Y:S02]  /*d9e0*/  IMAD R23, R23, c[0x0][0x190], RZ ;  /* 0x0000640017177a24 */ /* 0x020fe400078e02ff */
[----:B------:R-:W-:Y:S02]  /*d9f0*/  IMAD R22, R22, c[0x0][0x190], RZ ;  /* 0x0000640016167a24 */ /* 0x000fe400078e02ff */
[----:B------:R-:W-:Y:S02]  /*da00*/  IMAD R21, R21, c[0x0][0x190], RZ ;  /* 0x0000640015157a24 */ /* 0x000fe400078e02ff */
[----:B------:R-:W-:-:S02]  /*da10*/  IMAD R20, R20, c[0x0][0x190], RZ ;  /* 0x0000640014147a24 */ /* 0x000fc400078e02ff */
[----:B------:R-:W-:Y:S02]  /*da20*/  IMAD R19, R19, c[0x0][0x190], RZ ;  /* 0x0000640013137a24 */ /* 0x000fe400078e02ff */
[----:B------:R-:W-:Y:S02]  /*da30*/  IMAD R18, R18, c[0x0][0x190], RZ ;  /* 0x0000640012127a24 */ /* 0x000fe400078e02ff */
[----:B------:R-:W-:-:S05]  /*da40*/  IMAD R0, R0, c[0x0][0x190], RZ ;  /* 0x0000640000007a24 */ /* 0x000fca00078e02ff */
[----:B------:R0:W-:Y:S04]  /*da50*/  STL [R1+0x8], R0 ;  /* 0x0000080001007387 */ /* 0x0001e80000100800 */
[----:B0-----:R-:W2:Y:S01]  /*da60*/  LDL.LU R0, [R1+0x1618] ;  /* 0x0016180001007983 */ /* 0x001ea20000300800 */
[----:B------:R-:W-:Y:S02]  /*da70*/  IMAD R29, R29, c[0x0][0x190], RZ ;  /* 0x000064001d1d7a24 */ /* 0x000fe400078e02ff */
[----:B------:R-:W-:-:S03]  /*da80*/  IMAD R15, R15, c[0x0][0x190], RZ ;  /* 0x000064000f0f7a24 */ /* 0x000fc600078e02ff */
[----:B------:R0:W-:Y:S04]  /*da90*/  STL [R1+0x15e4], R29 ;  /* 0x0015e41d01007387 */ /* 0x0001e80000100800 */
[----:B0-----:R-:W3:Y:S04]  /*daa0*/  LDL.LU R29, [R1] ;  /* 0x00000000011d7983 */ /* 0x001ee80000300800 */
[----:B------:R0:W-:Y:S04]  /*dab0*/  STL [R1+0x15e8], R15 ;  /* 0x0015e80f01007387 */ /* 0x0001e80000100800 */
[----:B0-----:R-:W4:Y:S01]  /*dac0*/  LDL.LU R15, [R1+0x4] ;  /* 0x00000400010f7983 */ /* 0x001f220000300800 */
[----:B------:R-:W-:-:S02]  /*dad0*/  IMAD R16, R16, c[0x0][0x190], RZ ;  /* 0x0000640010107a24 */ /* 0x000fc400078e02ff */
[----:B------:R-:W-:-:S03]  /*dae0*/  IMAD R17, R17, c[0x0][0x190], RZ ;  /* 0x0000640011117a24 */ /* 0x000fc600078e02ff */
[----:B------:R-:W-:Y:S04]  /*daf0*/  STL [R1+0x15ec], R16 ;  /* 0x0015ec1001007387 */ /* 0x000fe80000100800 */
[----:B------:R0:W-:Y:S04]  /*db00*/  STL [R1+0x15f0], R17 ;  /* 0x0015f01101007387 */ /* 0x0001e80000100800 */
[----:B------:R-:W-:Y:S04]  /*db10*/  STL [R1+0x15f4], R18 ;  /* 0x0015f41201007387 */ /* 0x000fe80000100800 */
[----:B------:R1:W-:Y:S04]  /*db20*/  STL [R1+0x15f8], R19 ;  /* 0x0015f81301007387 */ /* 0x0003e80000100800 */
[----:B------:R-:W-:Y:S04]  /*db30*/  STL [R1+0x15fc], R20 ;  /* 0x0015fc1401007387 */ /* 0x000fe80000100800 */
[----:B------:R-:W-:Y:S04]  /*db40*/  STL [R1+0x1600], R21 ;  /* 0x0016001501007387 */ /* 0x000fe80000100800 */
[----:B------:R-:W-:Y:S04]  /*db50*/  STL [R1+0x1604], R22 ;  /* 0x0016041601007387 */ /* 0x000fe80000100800 */
[----:B------:R-:W-:Y:S04]  /*db60*/  STL [R1+0x1608], R23 ;  /* 0x0016081701007387 */ /* 0x000fe80000100800 */
[----:B------:R-:W-:Y:S04]  /*db70*/  STL [R1+0x160c], R24 ;  /* 0x00160c1801007387 */ /* 0x000fe80000100800 */
[----:B------:R-:W-:Y:S04]  /*db80*/  STL [R1+0x1610], R25 ;  /* 0x0016101901007387 */ /* 0x000fe80000100800 */
[----:B------:R-:W-:Y:S04]  /*db90*/  STL [R1+0x1614], R26 ;  /* 0x0016141a01007387 */ /* 0x000fe80000100800 */
[----:B0-----:R-:W5:Y:S01]  /*dba0*/  LDL.LU R17, [R1+0x10c] ;  /* 0x00010c0001117983 */ /* 0x001f620000300800 */
[----:B--2---:R-:W-:-:S02]  /*dbb0*/  LEA R16, P3, R28, R0, 0x1 ;  /* 0x000000001c107211 */ /* 0x004fc400078608ff */
[----:B-1----:R-:W-:-:S03]  /*dbc0*/  LEA R19, P4, R3, R0, 0x1 ;  /* 0x0000000003137211 */ /* 0x002fc600078808ff */
[----:B------:R0:W-:Y:S04]  /*dbd0*/  STL [R1+0x13b0], R16 ;  /* 0x0013b01001007387 */ /* 0x0001e80000100800 */
[----:B------:R-:W-:Y:S01]  /*dbe0*/  STL [R1+0x13b4], R19 ;  /* 0x0013b41301007387 */ /* 0x000fe20000100800 */
[----:B0-----:R-:W-:-:S05]  /*dbf0*/  LEA R16, P5, R4, R0, 0x1 ;  /* 0x0000000004107211 */ /* 0x001fca00078a08ff */
[----:B------:R0:W-:Y:S04]  /*dc00*/  STL [R1+0x13b8], R16 ;  /* 0x0013b81001007387 */ /* 0x0001e80000100800 */
[----:B0-----:R-:W2:Y:S01]  /*dc10*/  LDL.LU R16, [R1+0x120] ;  /* 0x0001200001107983 */ /* 0x001ea20000300800 */
[----:B----4-:R-:W-:Y:S02]  /*dc20*/  LEA R18, P0, R15, c[0x0][0x160], 0x1 ;  /* 0x000058000f127a11 */ /* 0x010fe400078008ff */
[-C--:B------:R-:W-:Y:S02]  /*dc30*/  LEA R21, P6, R5, R0.reuse, 0x1 ;  /* 0x0000000005157211 */ /* 0x080fe400078c08ff */
[----:B---3--:R-:W-:Y:S02]  /*dc40*/  LEA R20, P1, R29, c[0x0][0x160], 0x1 ;  /* 0x000058001d147a11 */ /* 0x008fe400078208ff */
[----:B------:R-:W-:Y:S01]  /*dc50*/  LEA.HI.X.SX32 R19, R15, c[0x0][0x164], 0x1, P0 ;  /* 0x000059000f137a11 */ /* 0x000fe200000f0eff */
[----:B------:R0:W-:Y:S01]  /*dc60*/  STL [R1+0x13bc], R21 ;  /* 0x0013bc1501007387 */ /* 0x0001e20000100800 */
[----:B------:R-:W-:-:S05]  /*dc70*/  LEA R15, P0, R6, R0, 0x1 ;  /* 0x00000000060f7211 */ /* 0x000fca00078008ff */
[----:B------:R1:W-:Y:S01]  /*dc80*/  STL [R1+0x13ac], R15 ;  /* 0x0013ac0f01007387 */ /* 0x0003e20000100800 */
[----:B0-----:R-:W-:Y:S02]  /*dc90*/  LEA.HI.X.SX32 R21, R29, c[0x0][0x164], 0x1, P1 ;  /* 0x000059001d157a11 */ /* 0x001fe400008f0eff */
[----:B------:R-:W-:Y:S01]  /*dca0*/  LEA R22, P1, R7, R0, 0x1 ;  /* 0x0000000007167211 */ /* 0x000fe200078208ff */
[----:B-1----:R-:W3:Y:S04]  /*dcb0*/  LDL.LU R15, [R1+0x134] ;  /* 0x00013400010f7983 */ /* 0x002ee80000300800 */
[----:B------:R-:W-:Y:S04]  /*dcc0*/  STL.64 [R1+0x5e8], R18 ;  /* 0x0005e81201007387 */ /* 0x000fe80000100a00 */
[----:B------:R0:W-:Y:S01]  /*dcd0*/  STL [R1+0x13a4], R22 ;  /* 0x0013a41601007387 */ /* 0x0001e20000100800 */
[----:B------:R-:W-:-:S03]  /*dce0*/  LEA.HI.X.SX32 R23, R28, R2, 0x1, P3 ;  /* 0x000000021c177211 */ /* 0x000fc600018f0eff */
[----:B------:R-:W-:Y:S04]  /*dcf0*/  STL.64 [R1+0x5e0], R20 ;  /* 0x0005e01401007387 */ /* 0x000fe80000100a00 */
[----:B------:R-:W4:Y:S01]  /*dd00*/  LDL.LU R29, [R1+0x15c] ;  /* 0x00015c00011d7983 */ /* 0x000f220000300800 */
[----:B0-----:R-:W-:Y:S02]  /*dd10*/  LEA R22, P2, R8, R0, 0x1 ;  /* 0x0000000008167211 */ /* 0x001fe400078408ff */
[----:B------:R-:W-:-:S03]  /*dd20*/  LEA.HI.X.SX32 R3, R3, R2, 0x1, P4 ;  /* 0x0000000203037211 */ /* 0x000fc600020f0eff */
[----:B------:R0:W-:Y:S04]  /*dd30*/  STL [R1+0x13a8], R22 ;  /* 0x0013a81601007387 */ /* 0x0001e80000100800 */
[----:B------:R1:W-:Y:S01]  /*dd40*/  STL [R1+0x139c], R23 ;  /* 0x00139c1701007387 */ /* 0x0003e20000100800 */
[-C--:B0-----:R-:W-:Y:S02]  /*dd50*/  LEA R22, P3, R9, R0.reuse, 0x1 ;  /* 0x0000000009167211 */ /* 0x081fe400078608ff */
[----:B-1----:R-:W-:-:S03]  /*dd60*/  LEA R23, P4, R10, R0, 0x1 ;  /* 0x000000000a177211 */ /* 0x002fc600078808ff */
[----:B------:R0:W-:Y:S04]  /*dd70*/  STL [R1+0x13a0], R22 ;  /* 0x0013a01601007387 */ /* 0x0001e80000100800 */
[----:B------:R1:W-:Y:S01]  /*dd80*/  STL [R1+0x1394], R3 ;  /* 0x0013940301007387 */ /* 0x0003e20000100800 */
[----:B0-----:R-:W-:-:S03]  /*dd90*/  LEA.HI.X.SX32 R22, R4, R2, 0x1, P5 ;  /* 0x0000000204167211 */ /* 0x001fc600028f0eff */
[----:B------:R-:W-:Y:S01]  /*dda0*/  STL [R1+0x1398], R23 ;  /* 0x0013981701007387 */ /* 0x000fe20000100800 */
[----:B------:R-:W-:Y:S02]  /*ddb0*/  LEA.HI.X.SX32 R4, R5, R2, 0x1, P6 ;  /* 0x0000000205047211 */ /* 0x000fe400030f0eff */
[-C--:B-1----:R-:W-:Y:S01]  /*ddc0*/  LEA R3, P5, R11, R0.reuse, 0x1 ;  /* 0x000000000b037211 */ /* 0x082fe200078a08ff */
[----:B------:R0:W-:Y:S04]  /*ddd0*/  STL [R1+0x138c], R22 ;  /* 0x00138c1601007387 */ /* 0x0001e80000100800 */
[----:B------:R-:W4:Y:S04]  /*dde0*/  LDL.LU R5, [R1+0x174] ;  /* 0x0001740001057983 */ /* 0x000f280000300800 */
[----:B------:R1:W-:Y:S01]  /*ddf0*/  STL [R1+0x1390], R3 ;  /* 0x0013900301007387 */ /* 0x0003e20000100800 */
[----:B0-----:R-:W-:-:S03]  /*de00*/  LEA R22, P6, R12, R0, 0x1 ;  /* 0x000000000c167211 */ /* 0x001fc600078c08ff */
[----:B-1----:R-:W4:Y:S04]  /*de10*/  LDL.LU R3, [R1+0x194] ;  /* 0x0001940001037983 */ /* 0x002f280000300800 */
[----:B------:R0:W-:Y:S04]  /*de20*/  STL [R1+0x1384], R4 ;  /* 0x0013840401007387 */ /* 0x0001e80000100800 */
[----:B------:R-:W4:Y:S01]  /*de30*/  LDL.LU R28, [R1+0x190] ;  /* 0x00019000011c7983 */ /* 0x000f220000300800 */
[----:B0-----:R-:W-:-:S03]  /*de40*/  LEA.HI.X.SX32 R4, R6, R2, 0x1, P0 ;  /* 0x0000000206047211 */ /* 0x001fc600000f0eff */
[----:B------:R-:W-:Y:S01]  /*de50*/  STL [R1+0x1388], R22 ;  /* 0x0013881601007387 */ /* 0x000fe20000100800 */
[----:B------:R-:W-:-:S03]  /*de60*/  LEA R6, P0, R13, R0, 0x1 ;  /* 0x000000000d067211 */ /* 0x000fc600078008ff */
[----:B------:R0:W-:Y:S02]  /*de70*/  STL [R1+0x137c], R4 ;  /* 0x00137c0401007387 */ /* 0x0001e40000100800 */
[----:B0-----:R-:W-:Y:S02]  /*de80*/  LEA.HI.X.SX32 R4, R7, R2, 0x1, P1 ;  /* 0x0000000207047211 */ /* 0x001fe400008f0eff */
[----:B------:R-:W4:Y:S01]  /*de90*/  LDL.LU R7, [R1+0x184] ;  /* 0x0001840001077983 */ /* 0x000f220000300800 */
[----:B------:R-:W-:-:S03]  /*dea0*/  LEA R22, P1, R14, R0, 0x1 ;  /* 0x000000000e167211 */ /* 0x000fc600078208ff */
[----:B------:R0:W-:Y:S04]  /*deb0*/  STL [R1+0x1380], R6 ;  /* 0x0013800601007387 */ /* 0x0001e80000100800 */
[----:B------:R-:W4:Y:S04]  /*dec0*/  LDL.LU R26, [R1+0x18c] ;  /* 0x00018c00011a7983 */ /* 0x000f280000300800 */
[----:B------:R5:W-:Y:S01]  /*ded0*/  STL [R1+0x1374], R4 ;  /* 0x0013740401007387 */ /* 0x000be20000100800 */
[----:B0-----:R-:W-:-:S03]  /*dee0*/  LEA.HI.X.SX32 R6, R8, R2, 0x1, P2 ;  /* 0x0000000208067211 */ /* 0x001fc600010f0eff */
[----:B------:R-:W-:Y:S04]  /*def0*/  STL [R1+0x1378], R22 ;  /* 0x0013781601007387 */ /* 0x000fe80000100800 */
[----:B------:R-:W4:Y:S01]  /*df00*/  LDL.LU R25, [R1+0x188] ;  /* 0x0001880001197983 */ /* 0x000f220000300800 */
[----:B-----5:R-:W-:-:S03]  /*df10*/  LEA R4, P2, R17, R0, 0x1 ;  /* 0x0000000011047211 */ /* 0x020fc600078408ff */
[----:B------:R0:W-:Y:S04]  /*df20*/  STL [R1+0x136c], R6 ;  /* 0x00136c0601007387 */ /* 0x0001e80000100800 */
[----:B------:R1:W-:Y:S01]  /*df30*/  STL [R1+0x1370], R4 ;  /* 0x0013700401007387 */ /* 0x0003e20000100800 */
[----:B0-----:R-:W-:-:S03]  /*df40*/  LEA.HI.X.SX32 R6, R9, R2, 0x1, P3 ;  /* 0x0000000209067211 */ /* 0x001fc600018f0eff */
[----:B-1----:R-:W5:Y:S04]  /*df50*/  LDL.LU R4, [R1+0x180] ;  /* 0x0001800001047983 */ /* 0x002f680000300800 */
[----:B------:R0:W-:Y:S02]  /*df60*/  STL [R1+0x1364], R6 ;  /* 0x0013640601007387 */ /* 0x0001e40000100800 */
[----:B0-----:R-:W-:Y:S02]  /*df70*/  LEA.HI.X.SX32 R6, R10, R2, 0x1, P4 ;  /* 0x000000020a067211 */ /* 0x001fe400020f0eff */
[----:B------:R-:W4:Y:S01]  /*df80*/  LDL.LU R10, [R1+0x14c] ;  /* 0x00014c00010a7983 */ /* 0x000f220000300800 */
[----:B------:R-:W-:Y:S02]  /*df90*/  IMAD.MOV.U32 R8, RZ, RZ, R20 ;  /* 0x000000ffff087224 */ /* 0x000fe400078e0014 */
[----:B------:R-:W-:Y:S01]  /*dfa0*/  IMAD.MOV.U32 R9, RZ, RZ, R21 ;  /* 0x000000ffff097224 */ /* 0x000fe200078e0015 */
[----:B--2---:R-:W-:-:S05]  /*dfb0*/  LEA R20, P3, R16, R0, 0x1 ;  /* 0x0000000010147211 */ /* 0x004fca00078608ff */
[----:B------:R-:W-:Y:S04]  /*dfc0*/  STL [R1+0x1368], R20 ;  /* 0x0013681401007387 */ /* 0x000fe80000100800 */
[----:B------:R-:W2:Y:S04]  /*dfd0*/  LDL.LU R24, [R1+0x17c] ;  /* 0x00017c0001187983 */ /* 0x000ea80000300800 */
[----:B------:R0:W-:Y:S04]  /*dfe0*/  STL [R1+0x135c], R6 ;  /* 0x00135c0601007387 */ /* 0x0001e80000100800 */
[----:B------:R-:W2:Y:S01]  /*dff0*/  LDL.LU R23, [R1+0x178] ;  /* 0x0001780001177983 */ /* 0x000ea20000300800 */
[----:B0-----:R-:W-:-:S02]  /*e000*/  LEA.HI.X.SX32 R6, R11, R2, 0x1, P5 ;  /* 0x000000020b067211 */ /* 0x001fc400028f0eff */
[----:B---3--:R-:W-:-:S05]  /*e010*/  LEA R20, P4, R15, R0, 0x1 ;  /* 0x000000000f147211 */ /* 0x008fca00078808ff */
[----:B------:R-:W-:Y:S04]  /*e020*/  STL [R1+0x1360], R20 ;  /* 0x0013601401007387 */ /* 0x000fe80000100800 */
[----:B------:R0:W-:Y:S04]  /*e030*/  STL [R1+0x1354], R6 ;  /* 0x0013540601007387 */ /* 0x0001e80000100800 */
[----:B------:R-:W3:Y:S01]  /*e040*/  LDL.LU R22, [R1+0x170] ;  /* 0x0001700001167983 */ /* 0x000ee20000300800 */
[----:B0-----:R-:W-:Y:S02]  /*e050*/  LEA.HI.X.SX32 R6, R12, R2, 0x1, P6 ;  /* 0x000000020c067211 */ /* 0x001fe400030f0eff */
[----:B----4-:R-:W-:-:S05]  /*e060*/  LEA R11, P5, R10, R0, 0x1 ;  /* 0x000000000a0b7211 */ /* 0x010fca00078a08ff */
[----:B------:R0:W-:Y:S04]  /*e070*/  STL [R1+0x1358], R11 ;  /* 0x0013580b01007387 */ /* 0x0001e80000100800 */
[----:B------:R1:W-:Y:S04]  /*e080*/  STL [R1+0x134c], R6 ;  /* 0x00134c0601007387 */ /* 0x0003e80000100800 */
[----:B------:R-:W4:Y:S01]  /*e090*/  LDL.LU R21, [R1+0x16c] ;  /* 0x00016c0001157983 */ /* 0x000f220000300800 */
[----:B0-----:R-:W-:Y:S02]  /*e0a0*/  LEA R11, P6, R29, R0, 0x1 ;  /* 0x000000001d0b7211 */ /* 0x001fe400078c08ff */
[----:B-1----:R-:W-:-:S03]  /*e0b0*/  LEA.HI.X.SX32 R6, R13, R2, 0x1, P0 ;  /* 0x000000020d067211 */ /* 0x002fc600000f0eff */
[----:B------:R0:W-:Y:S04]  /*e0c0*/  STL [R1+0x1350], R11 ;  /* 0x0013500b01007387 */ /* 0x0001e80000100800 */
[----:B------:R1:W-:Y:S04]  /*e0d0*/  STL [R1+0x1344], R6 ;  /* 0x0013440601007387 */ /* 0x0003e80000100800 */
[----:B------:R-:W4:Y:S01]  /*e0e0*/  LDL.LU R20, [R1+0x168] ;  /* 0x0001680001147983 */ /* 0x000f220000300800 */
[----:B0-----:R-:W-:Y:S02]  /*e0f0*/  LEA R11, P0, R5, R0, 0x1 ;  /* 0x00000000050b7211 */ /* 0x001fe400078008ff */
[----:B-1----:R-:W-:-:S03]  /*e100*/  LEA.HI.X.SX32 R6, R14, R2, 0x1, P1 ;  /* 0x000000020e067211 */ /* 0x002fc600008f0eff */
[----:B------:R0:W-:Y:S01]  /*e110*/  STL [R1+0x1348], R11 ;  /* 0x0013480b01007387 */ /* 0x0001e20000100800 */
[----:B------:R-:W-:-:S03]  /*e120*/  LEA.HI.X.SX32 R12, R17, R2, 0x1, P2 ;  /* 0x00000002110c7211 */ /* 0x000fc600010f0eff */
[----:B------:R1:W-:Y:S01]  /*e130*/  STL [R1+0xfe0], R6 ;  /* 0x000fe00601007387 */ /* 0x0003e20000100800 */
[----:B0-----:R-:W-:-:S03]  /*e140*/  LEA R11, P1, R7, R0, 0x1 ;  /* 0x00000000070b7211 */ /* 0x001fc600078208ff */
[----:B-1----:R-:W4:Y:S04]  /*e150*/  LDL.LU R6, [R1+0x164] ;  /* 0x0001640001067983 */ /* 0x002f280000300800 */
[----:B------:R0:W-:Y:S04]  /*e160*/  STL [R1+0x1000], R11 ;  /* 0x0010000b01007387 */ /* 0x0001e80000100800 */
[----:B------:R1:W-:Y:S04]  /*e170*/  STL [R1+0xfe4], R12 ;  /* 0x000fe40c01007387 */ /* 0x0003e80000100800 */
[----:B------:R-:W4:Y:S01]  /*e180*/  LDL.LU R17, [R1+0x160] ;  /* 0x0001600001117983 */ /* 0x000f220000300800 */
[----:B0-----:R-:W-:-:S02]  /*e190*/  LEA R11, P2, R3, R0, 0x1 ;  /* 0x00000000030b7211 */ /* 0x001fc400078408ff */
[----:B-1----:R-:W-:-:S03]  /*e1a0*/  LEA.HI.X.SX32 R12, R16, R2, 0x1, P3 ;  /* 0x00000002100c7211 */ /* 0x002fc600018f0eff */
        /* <DEDUP_REMOVED lines=8> */
[----:B------:R-:W-:Y:S02]  /*e230*/  LEA.HI.X.SX32 R10, R10, R2, 0x1, P5 ;  /* 0x000000020a0a7211 */ /* 0x000fe400028f0eff */
[----:B0-----:R-:W-:-:S02]  /*e240*/  LEA R11, P4, R26, R0, 0x1 ;  /* 0x000000001a0b7211 */ /* 0x001fc400078808ff */
[----:B-1----:R-:W-:-:S03]  /*e250*/  LEA R12, P5, R25, R0, 0x1 ;  /* 0x00000000190c7211 */ /* 0x002fc600078a08ff */
[----:B------:R-:W-:Y:S04]  /*e260*/  STL [R1+0x1018], R11 ;  /* 0x0010180b01007387 */ /* 0x000fe80000100800 */
[----:B------:R0:W-:Y:S04]  /*e270*/  STL [R1+0xff0], R10 ;  /* 0x000ff00a01007387 */ /* 0x0001e80000100800 */
[----:B------:R-:W-:Y:S01]  /*e280*/  STL [R1+0x1020], R12 ;  /* 0x0010200c01007387 */ /* 0x000fe20000100800 */
[----:B0-----:R-:W-:-:S03]  /*e290*/  LEA.HI.X.SX32 R10, R29, R2, 0x1, P6 ;  /* 0x000000021d0a7211 */ /* 0x001fc600030f0eff */
[----:B------:R-:W4:Y:S01]  /*e2a0*/  LDL.LU R29, [R1+0x150] ;  /* 0x00015000011d7983 */ /* 0x000f220000300800 */
[----:B-----5:R-:W-:-:S03]  /*e2b0*/  LEA R11, P6, R4, R0, 0x1 ;  /* 0x00000000040b7211 */ /* 0x020fc600078c08ff */
[----:B------:R0:W-:Y:S04]  /*e2c0*/  STL [R1+0xff4], R10 ;  /* 0x000ff40a01007387 */ /* 0x0001e80000100800 */
[----:B------:R2:W-:Y:S01]  /*e2d0*/  STL [R1+0x1028], R11 ;  /* 0x0010280b01007387 */ /* 0x0005e20000100800 */
[----:B0-----:R-:W-:-:S03]  /*e2e0*/  LEA.HI.X.SX32 R10, R5, R2, 0x1, P0 ;  /* 0x00000002050a7211 */ /* 0x001fc600000f0eff */
[----:B------:R-:W5:Y:S01]  /*e2f0*/  LDL.LU R5, [R1+0x148] ;  /* 0x0001480001057983 */ /* 0x000f620000300800 */
[----:B--2---:R-:W-:-:S03]  /*e300*/  LEA R11, P0, R24, R0, 0x1 ;  /* 0x00000000180b7211 */ /* 0x004fc600078008ff */
[----:B------:R0:W-:Y:S04]  /*e310*/  STL [R1+0xff8], R10 ;  /* 0x000ff80a01007387 */ /* 0x0001e80000100800 */
[----:B------:R1:W-:Y:S01]  /*e320*/  STL [R1+0x1030], R11 ;  /* 0x0010300b01007387 */ /* 0x0003e20000100800 */
[----:B0-----:R-:W-:-:S03]  /*e330*/  LEA.HI.X.SX32 R10, R7, R2, 0x1, P1 ;  /* 0x00000002070a7211 */ /* 0x001fc600008f0eff */
[----:B------:R-:W2:Y:S01]  /*e340*/  LDL.LU R7, [R1+0x144] ;  /* 0x0001440001077983 */ /* 0x000ea20000300800 */
[----:B-1----:R-:W-:-:S03]  /*e350*/  LEA R11, P1, R23, R0, 0x1 ;  /* 0x00000000170b7211 */ /* 0x002fc600078208ff */
[----:B------:R0:W-:Y:S04]  /*e360*/  STL [R1+0xffc], R10 ;  /* 0x000ffc0a01007387 */ /* 0x0001e80000100800 */
[----:B------:R-:W-:Y:S01]  /*e370*/  STL [R1+0x1038], R11 ;  /* 0x0010380b01007387 */ /* 0x000fe20000100800 */
[----:B0-----:R-:W-:-:S03]  /*e380*/  LEA.HI.X.SX32 R10, R3, R2, 0x1, P2 ;  /* 0x00000002030a7211 */ /* 0x001fc600010f0eff */
[----:B------:R-:W2:Y:S04]  /*e390*/  LDL.LU R3, [R1+0x140] ;  /* 0x0001400001037983 */ /* 0x000ea80000300800 */
[----:B------:R0:W-:Y:S02]  /*e3a0*/  STL [R1+0x1004], R10 ;  /* 0x0010040a01007387 */ /* 0x0001e40000100800 */
[----:B0-----:R-:W-:Y:S02]  /*e3b0*/  LEA.HI.X.SX32 R10, R28, R2, 0x1, P3 ;  /* 0x000000021c0a7211 */ /* 0x001fe400018f0eff */
[----:B------:R-:W2:Y:S01]  /*e3c0*/  LDL.LU R28, [R1+0x13c] ;  /* 0x00013c00011c7983 */ /* 0x000ea20000300800 */
[----:B---3--:R-:W-:-:S05]  /*e3d0*/  LEA R11, P2, R22, R0, 0x1 ;  /* 0x00000000160b7211 */ /* 0x008fca00078408ff */
[----:B------:R-:W-:Y:S04]  /*e3e0*/  STL [R1+0x1040], R11 ;  /* 0x0010400b01007387 */ /* 0x000fe80000100800 */
[----:B------:R0:W-:Y:S02]  /*e3f0*/  STL [R1+0x100c], R10 ;  /* 0x00100c0a01007387 */ /* 0x0001e40000100800 */
[----:B0-----:R-:W-:Y:S02]  /*e400*/  LEA.HI.X.SX32 R10, R26, R2, 0x1, P4 ;  /* 0x000000021a0a7211 */ /* 0x001fe400020f0eff */
[----:B------:R-:W3:Y:S01]  /*e410*/  LDL.LU R26, [R1+0x138] ;  /* 0x00013800011a7983 */ /* 0x000ee20000300800 */
[----:B----4-:R-:W-:-:S05]  /*e420*/  LEA R11, P3, R21, R0, 0x1 ;  /* 0x00000000150b7211 */ /* 0x010fca00078608ff */
[----:B------:R0:W-:Y:S04]  /*e430*/  STL [R1+0x1048], R11 ;  /* 0x0010480b01007387 */ /* 0x0001e80000100800 */
[----:B------:R1:W-:Y:S01]  /*e440*/  STL [R1+0x1014], R10 ;  /* 0x0010140a01007387 */ /* 0x0003e20000100800 */
[----:B0-----:R-:W-:Y:S02]  /*e450*/  LEA R11, P4, R20, R0, 0x1 ;  /* 0x00000000140b7211 */ /* 0x001fe400078808ff */
[-C--:B-1----:R-:W-:Y:S02]  /*e460*/  LEA.HI.X.SX32 R10, R25, R2.reuse, 0x1, P5 ;  /* 0x00000002190a7211 */ /* 0x082fe400028f0eff */
[----:B------:R-:W4:Y:S04]  /*e470*/  LDL.LU R25, [R1+0x130] ;  /* 0x0001300001197983 */ /* 0x000f280000300800 */
[----:B------:R-:W-:Y:S04]  /*e480*/  STL [R1+0x1050], R11 ;  /* 0x0010500b01007387 */ /* 0x000fe80000100800 */
[----:B------:R0:W-:Y:S02]  /*e490*/  STL [R1+0x101c], R10 ;  /* 0x00101c0a01007387 */ /* 0x0001e40000100800 */
[----:B0-----:R-:W-:-:S02]  /*e4a0*/  LEA.HI.X.SX32 R10, R4, R2, 0x1, P6 ;  /* 0x00000002040a7211 */ /* 0x001fc400030f0eff */
[----:B------:R-:W4:Y:S01]  /*e4b0*/  LDL.LU R4, [R1+0x12c] ;  /* 0x00012c0001047983 */ /* 0x000f220000300800 */
[----:B------:R-:W-:-:S05]  /*e4c0*/  LEA R11, P5, R6, R0, 0x1 ;  /* 0x00000000060b7211 */ /* 0x000fca00078a08ff */
[----:B------:R0:W-:Y:S04]  /*e4d0*/  STL [R1+0x1058], R11 ;  /* 0x0010580b01007387 */ /* 0x0001e80000100800 */
[----:B------:R1:W-:Y:S01]  /*e4e0*/  STL [R1+0x1024], R10 ;  /* 0x0010240a01007387 */ /* 0x0003e20000100800 */
[----:B0-----:R-:W-:Y:S02]  /*e4f0*/  LEA R11, P6, R17, R0, 0x1 ;  /* 0x00000000110b7211 */ /* 0x001fe400078c08ff */
[----:B-1----:R-:W-:Y:S02]  /*e500*/  LEA.HI.X.SX32 R10, R24, R2, 0x1, P0 ;  /* 0x00000002180a7211 */ /* 0x002fe400000f0eff */
[----:B------:R-:W4:Y:S01]  /*e510*/  LDL.LU R24, [R1+0x128] ;  /* 0x0001280001187983 */ /* 0x000f220000300800 */
[----:B------:R-:W-:-:S03]  /*e520*/  LEA R12, P0, R16, R0, 0x1 ;  /* 0x00000000100c7211 */ /* 0x000fc600078008ff */
[----:B------:R0:W-:Y:S04]  /*e530*/  STL [R1+0x1060], R11 ;  /* 0x0010600b01007387 */ /* 0x0001e80000100800 */
[----:B------:R1:W-:Y:S01]  /*e540*/  STL [R1+0x102c], R10 ;  /* 0x00102c0a01007387 */ /* 0x0003e20000100800 */
[----:B0-----:R-:W-:-:S03]  /*e550*/  LEA.HI.X.SX32 R11, R23, R2, 0x1, P1 ;  /* 0x00000002170b7211 */ /* 0x001fc600008f0eff */
[----:B------:R-:W-:Y:S04]  /*e560*/  STL [R1+0x1068], R12 ;  /* 0x0010680c01007387 */ /* 0x000fe80000100800 */
[----:B------:R-:W-:Y:S01]  /*e570*/  STL [R1+0x1034], R11 ;  /* 0x0010340b01007387 */ /* 0x000fe20000100800 */
[----:B-1----:R-:W-:-:S03]  /*e580*/  LEA R10, P1, R15, R0, 0x1 ;  /* 0x000000000f0a7211 */ /* 0x002fc600078208ff */
[----:B------:R-:W4:Y:S04]  /*e590*/  LDL.LU R23, [R1+0x124] ;  /* 0x0001240001177983 */ /* 0x000f280000300800 */
[----:B------:R0:W-:Y:S02]  /*e5a0*/  STL [R1+0x1070], R10 ;  /* 0x0010700a01007387 */ /* 0x0001e40000100800 */
[----:B0-----:R-:W-:Y:S02]  /*e5b0*/  LEA.HI.X.SX32 R10, R22, R2, 0x1, P2 ;  /* 0x00000002160a7211 */ /* 0x001fe400010f0eff */
[----:B------:R-:W4:Y:S01]  /*e5c0*/  LDL.LU R22, [R1+0x11c] ;  /* 0x00011c0001167983 */ /* 0x000f220000300800 */
[----:B------:R-:W-:-:S03]  /*e5d0*/  LEA R11, P2, R29, R0, 0x1 ;  /* 0x000000001d0b7211 */ /* 0x000fc600078408ff */
[----:B------:R0:W-:Y:S02]  /*e5e0*/  STL [R1+0x103c], R10 ;  /* 0x00103c0a01007387 */ /* 0x0001e40000100800 */
[-C--:B0-----:R-:W-:Y:S02]  /*e5f0*/  LEA.HI.X.SX32 R10, R21, R2.reuse, 0x1, P3 ;  /* 0x00000002150a7211 */ /* 0x081fe400018f0eff */
[----:B------:R-:W4:Y:S04]  /*e600*/  LDL.LU R21, [R1+0x118] ;  /* 0x0001180001157983 */ /* 0x000f280000300800 */
[----:B------:R-:W-:Y:S04]  /*e610*/  STL [R1+0x1078], R11 ;  /* 0x0010780b01007387 */ /* 0x000fe80000100800 */
[----:B------:R0:W-:Y:S02]  /*e620*/  STL [R1+0x1044], R10 ;  /* 0x0010440a01007387 */ /* 0x0001e40000100800 */
[----:B0-----:R-:W-:-:S02]  /*e630*/  LEA.HI.X.SX32 R10, R20, R2, 0x1, P4 ;  /* 0x00000002140a7211 */ /* 0x001fc400020f0eff */
[----:B------:R-:W4:Y:S01]  /*e640*/  LDL.LU R20, [R1+0x114] ;  /* 0x0001140001147983 */ /* 0x000f220000300800 */
[----:B-----5:R-:W-:-:S05]  /*e650*/  LEA R11, P3, R5, R0, 0x1 ;  /* 0x00000000050b7211 */ /* 0x020fca00078608ff */
[----:B------:R2:W-:Y:S04]  /*e660*/  STL [R1+0x1080], R11 ;  /* 0x0010800b01007387 */ /* 0x0005e80000100800 */
[----:B------:R0:W-:Y:S01]  /*e670*/  STL [R1+0x104c], R10 ;  /* 0x00104c0a01007387 */ /* 0x0001e20000100800 */
[----:B--2---:R-:W-:Y:S02]  /*e680*/  LEA R11, P4, R7, R0, 0x1 ;  /* 0x00000000070b7211 */ /* 0x004fe400078808ff */
[-C--:B0-----:R-:W-:Y:S02]  /*e690*/  LEA.HI.X.SX32 R10, R6, R2.reuse, 0x1, P5 ;  /* 0x00000002060a7211 */ /* 0x081fe400028f0eff */
[----:B------:R-:W2:Y:S04]  /*e6a0*/  LDL.LU R6, [R1+0x110] ;  /* 0x0001100001067983 */ /* 0x000ea80000300800 */
[----:B------:R-:W-:Y:S04]  /*e6b0*/  STL [R1+0x1088], R11 ;  /* 0x0010880b01007387 */ /* 0x000fe80000100800 */
[----:B------:R0:W-:Y:S02]  /*e6c0*/  STL [R1+0x1054], R10 ;  /* 0x0010540a01007387 */ /* 0x0001e40000100800 */
[----:B0-----:R-:W-:-:S02]  /*e6d0*/  LEA.HI.X.SX32 R10, R17, R2, 0x1, P6 ;  /* 0x00000002110a7211 */ /* 0x001fc400030f0eff */
[----:B------:R-:W5:Y:S01]  /*e6e0*/  LDL.LU R17, [R1+0x108] ;  /* 0x0001080001117983 */ /* 0x000f620000300800 */
[----:B------:R-:W-:-:S05]  /*e6f0*/  LEA R11, P5, R3, R0, 0x1 ;  /* 0x00000000030b7211 */ /* 0x000fca00078a08ff */
[----:B------:R0:W-:Y:S04]  /*e700*/  STL [R1+0x1090], R11 ;  /* 0x0010900b01007387 */ /* 0x0001e80000100800 */
[----:B------:R1:W-:Y:S01]  /*e710*/  STL [R1+0x105c], R10 ;  /* 0x00105c0a01007387 */ /* 0x0003e20000100800 */
[----:B0-----:R-:W-:Y:S02]  /*e720*/  LEA R11, P6, R28, R0, 0x1 ;  /* 0x000000001c0b7211 */ /* 0x001fe400078c08ff */
[-C--:B-1----:R-:W-:Y:S02]  /*e730*/  LEA.HI.X.SX32 R10, R16, R2.reuse, 0x1, P0 ;  /* 0x00000002100a7211 */ /* 0x082fe400000f0eff */
[----:B------:R-:W5:Y:S04]  /*e740*/  LDL.LU R16, [R1+0x104] ;  /* 0x0001040001107983 */ /* 0x000f680000300800 */
[----:B------:R-:W-:Y:S04]  /*e750*/  STL [R1+0x1098], R11 ;  /* 0x0010980b01007387 */ /* 0x000fe80000100800 */
[----:B------:R0:W-:Y:S02]  /*e760*/  STL [R1+0x1064], R10 ;  /* 0x0010640a01007387 */ /* 0x0001e40000100800 */
[----:B0-----:R-:W-:-:S02]  /*e770*/  LEA.HI.X.SX32 R10, R15, R2, 0x1, P1 ;  /* 0x000000020f0a7211 */ /* 0x001fc400008f0eff */
[----:B------:R-:W5:Y:S01]  /*e780*/  LDL.LU R15, [R1+0x100] ;  /* 0x00010000010f7983 */ /* 0x000f620000300800 */
[----:B---3--:R-:W-:-:S05]  /*e790*/  LEA R11, P0, R26, R0, 0x1 ;  /* 0x000000001a0b7211 */ /* 0x008fca00078008ff */
[----:B------:R-:W-:Y:S04]  /*e7a0*/  STL [R1+0x10a0], R11 ;  /* 0x0010a00b01007387 */ /* 0x000fe80000100800 */
[----:B------:R0:W-:Y:S01]  /*e7b0*/  STL [R1+0x106c], R10 ;  /* 0x00106c0a01007387 */ /* 0x0001e20000100800 */
[-C--:B------:R-:W-:Y:S02]  /*e7c0*/  LEA.HI.X.SX32 R5, R5, R2.reuse, 0x1, P3 ;  /* 0x0000000205057211 */ /* 0x080fe400018f0eff */
[----:B0-----:R-:W-:Y:S02]  /*e7d0*/  LEA.HI.X.SX32 R10, R29, R2, 0x1, P2 ;  /* 0x000000021d0a7211 */ /* 0x001fe400010f0eff */
[----:B------:R-:W3:Y:S01]  /*e7e0*/  LDL.LU R29, [R1+0xfc] ;  /* 0x0000fc00011d7983 */ /* 0x000ee20000300800 */
[----:B----4-:R-:W-:-:S05]  /*e7f0*/  LEA R11, P1, R25, R0, 0x1 ;  /* 0x00000000190b7211 */ /* 0x010fca00078208ff */
[----:B------:R-:W-:Y:S04]  /*e800*/  STL [R1+0x10a8], R11 ;  /* 0x0010a80b01007387 */ /* 0x000fe80000100800 */
[----:B------:R0:W-:Y:S04]  /*e810*/  STL [R1+0x1074], R10 ;  /* 0x0010740a01007387 */ /* 0x0001e80000100800 */
[----:B0-----:R-:W4:Y:S01]  /*e820*/  LDL.LU R10, [R1+0xf8] ;  /* 0x0000f800010a7983 */ /* 0x001f220000300800 */
[----:B------:R-:W-:-:S05]  /*e830*/  LEA R11, P2, R4, R0, 0x1 ;  /* 0x00000000040b7211 */ /* 0x000fca00078408ff */
[----:B------:R-:W-:Y:S04]  /*e840*/  STL [R1+0x10b0], R11 ;  /* 0x0010b00b01007387 */ /* 0x000fe80000100800 */
[----:B------:R0:W-:Y:S04]  /*e850*/  STL [R1+0x107c], R5 ;  /* 0x00107c0501007387 */ /* 0x0001e80000100800 */
[----:B0-----:R-:W4:Y:S01]  /*e860*/  LDL.LU R5, [R1+0xf4] ;  /* 0x0000f40001057983 */ /* 0x001f220000300800 */
[----:B------:R-:W-:Y:S02]  /*e870*/  LEA.HI.X.SX32 R7, R7, R2, 0x1, P4 ;  /* 0x0000000207077211 */ /* 0x000fe400020f0eff */
[----:B------:R-:W-:-:S05]  /*e880*/  LEA R11, P3, R24, R0, 0x1 ;  /* 0x00000000180b7211 */ /* 0x000fca00078608ff */
[----:B------:R-:W-:Y:S04]  /*e890*/  STL [R1+0x10b8], R11 ;  /* 0x0010b80b01007387 */ /* 0x000fe80000100800 */
[----:B------:R0:W-:Y:S01]  /*e8a0*/  STL [R1+0x1084], R7 ;  /* 0x0010840701007387 */ /* 0x0001e20000100800 */
[----:B------:R-:W-:Y:S02]  /*e8b0*/  LEA R12, P4, R23, R0, 0x1 ;  /* 0x00000000170c7211 */ /* 0x000fe400078808ff */
[----:B0-----:R-:W-:-:S03]  /*e8c0*/  LEA.HI.X.SX32 R7, R3, R2, 0x1, P5 ;  /* 0x0000000203077211 */ /* 0x001fc600028f0eff */
[----:B------:R-:W-:Y:S04]  /*e8d0*/  STL [R1+0x10c0], R12 ;  /* 0x0010c00c01007387 */ /* 0x000fe80000100800 */
[----:B------:R-:W4:Y:S01]  /*e8e0*/  LDL.LU R3, [R1+0xf0] ;  /* 0x0000f00001037983 */ /* 0x000f220000300800 */
[----:B------:R-:W-:-:S03]  /*e8f0*/  LEA R11, P5, R22, R0, 0x1 ;  /* 0x00000000160b7211 */ /* 0x000fc600078a08ff */
[----:B------:R0:W-:Y:S04]  /*e900*/  STL [R1+0x108c], R7 ;  /* 0x00108c0701007387 */ /* 0x0001e80000100800 */
[----:B------:R1:W-:Y:S01]  /*e910*/  STL [R1+0x10c8], R11 ;  /* 0x0010c80b01007387 */ /* 0x0003e20000100800 */
[----:B0-----:R-:W-:-:S03]  /*e920*/  LEA.HI.X.SX32 R7, R28, R2, 0x1, P6 ;  /* 0x000000021c077211 */ /* 0x001fc600030f0eff */
[----:B------:R-:W4:Y:S01]  /*e930*/  LDL.LU R28, [R1+0xec] ;  /* 0x0000ec00011c7983 */ /* 0x000f220000300800 */
[----:B-1----:R-:W-:-:S03]  /*e940*/  LEA R11, P6, R21, R0, 0x1 ;  /* 0x00000000150b7211 */ /* 0x002fc600078c08ff */
        /* <DEDUP_REMOVED lines=8> */
[----:B------:R-:W4:Y:S04]  /*e9d0*/  LDL.LU R25, [R1+0xe4] ;  /* 0x0000e40001197983 */ /* 0x000f280000300800 */
[----:B------:R0:W-:Y:S01]  /*e9e0*/  STL [R1+0x10a4], R7 ;  /* 0x0010a40701007387 */ /* 0x0001e20000100800 */
[----:B--2---:R-:W-:Y:S02]  /*e9f0*/  LEA R11, P1, R6, R0, 0x1 ;  /* 0x00000000060b7211 */ /* 0x004fe400078208ff */
[----:B0-----:R-:W-:Y:S02]  /*ea00*/  LEA.HI.X.SX32 R7, R4, R2, 0x1, P2 ;  /* 0x0000000204077211 */ /* 0x001fe400010f0eff */
[----:B------:R-:W2:Y:S04]  /*ea10*/  LDL.LU R4, [R1+0xe0] ;  /* 0x0000e00001047983 */ /* 0x000ea80000300800 */
[----:B------:R5:W-:Y:S04]  /*ea20*/  STL [R1+0x10e0], R11 ;  /* 0x0010e00b01007387 */ /* 0x000be80000100800 */
[----:B------:R0:W-:Y:S01]  /*ea30*/  STL [R1+0x10ac], R7 ;  /* 0x0010ac0701007387 */ /* 0x0001e20000100800 */
[----:B-----5:R-:W-:-:S02]  /*ea40*/  LEA R11, P2, R17, R0, 0x1 ;  /* 0x00000000110b7211 */ /* 0x020fc400078408ff */
[-C--:B0-----:R-:W-:Y:S02]  /*ea50*/  LEA.HI.X.SX32 R7, R24, R2.reuse, 0x1, P3 ;  /* 0x0000000218077211 */ /* 0x081fe400018f0eff */
[----:B------:R-:W5:Y:S04]  /*ea60*/  LDL.LU R24, [R1+0xdc] ;  /* 0x0000dc0001187983 */ /* 0x000f680000300800 */
        /* <DEDUP_REMOVED lines=15> */
[----:B------:R0:W-:Y:S04]  /*eb60*/  STL [R1+0x1100], R11 ;  /* 0x0011000b01007387 */ /* 0x0001e80000100800 */
[----:B------:R-:W-:Y:S01]  /*eb70*/  STL [R1+0x10cc], R7 ;  /* 0x0010cc0701007387 */ /* 0x000fe20000100800 */
[----:B0-----:R-:W-:Y:S02]  /*eb80*/  LEA.HI.X.SX32 R11, R20, R2, 0x1, P0 ;  /* 0x00000002140b7211 */ /* 0x001fe400000f0eff */
[----:B----4-:R-:W-:-:S05]  /*eb90*/  LEA R12, P6, R10, R0, 0x1 ;  /* 0x000000000a0c7211 */ /* 0x010fca00078c08ff */
[----:B------:R0:W-:Y:S04]  /*eba0*/  STL [R1+0x1108], R12 ;  /* 0x0011080c01007387 */ /* 0x0001e80000100800 */
[----:B------:R-:W-:Y:S04]  /*ebb0*/  STL [R1+0x10d4], R11 ;  /* 0x0010d40b01007387 */ /* 0x000fe80000100800 */
[----:B------:R-:W3:Y:S01]  /*ebc0*/  LDL.LU R20, [R1+0xcc] ;  /* 0x0000cc0001147983 */ /* 0x000ee20000300800 */
[----:B0-----:R-:W-:Y:S02]  /*ebd0*/  LEA.HI.X.SX32 R12, R6, R2, 0x1, P1 ;  /* 0x00000002060c7211 */ /* 0x001fe400008f0eff */
[----:B------:R-:W-:-:S05]  /*ebe0*/  LEA R7, P0, R5, R0, 0x1 ;  /* 0x0000000005077211 */ /* 0x000fca00078008ff */
[----:B------:R0:W-:Y:S04]  /*ebf0*/  STL [R1+0x1110], R7 ;  /* 0x0011100701007387 */ /* 0x0001e80000100800 */
[----:B------:R1:W-:Y:S01]  /*ec00*/  STL [R1+0x10dc], R12 ;  /* 0x0010dc0c01007387 */ /* 0x0003e20000100800 */
[----:B0-----:R-:W-:-:S03]  /*ec10*/  IMAD.MOV.U32 R7, RZ, RZ, R19 ;  /* 0x000000ffff077224 */ /* 0x001fc600078e0013 */
[----:B------:R-:W4:Y:S01]  /*ec20*/  LDL.LU R19, [R1+0xc8] ;  /* 0x0000c80001137983 */ /* 0x000f220000300800 */
[----:B------:R-:W-:Y:S01]  /*ec30*/  IMAD.MOV.U32 R6, RZ, RZ, R18 ;  /* 0x000000ffff067224 */ /* 0x000fe200078e0012 */
[----:B-1----:R-:W-:Y:S02]  /*ec40*/  LEA.HI.X.SX32 R12, R17, R2, 0x1, P2 ;  /* 0x00000002110c7211 */ /* 0x002fe400010f0eff */
[----:B------:R-:W-:-:S05]  /*ec50*/  LEA R11, P1, R3, R0, 0x1 ;  /* 0x00000000030b7211 */ /* 0x000fca00078208ff */
[----:B------:R0:W-:Y:S04]  /*ec60*/  STL [R1+0x1118], R11 ;  /* 0x0011180b01007387 */ /* 0x0001e80000100800 */
[----:B------:R-:W4:Y:S04]  /*ec70*/  LDL.LU R18, [R1+0xc4] ;  /* 0x0000c40001127983 */ /* 0x000f280000300800 */
[----:B------:R1:W-:Y:S01]  /*ec80*/  STL [R1+0x10e4], R12 ;  /* 0x0010e40c01007387 */ /* 0x0003e20000100800 */
[----:B0-----:R-:W-:Y:S02]  /*ec90*/  LEA R11, P2, R28, R0, 0x1 ;  /* 0x000000001c0b7211 */ /* 0x001fe400078408ff */
[----:B-1----:R-:W-:-:S03]  /*eca0*/  LEA.HI.X.SX32 R12, R16, R2, 0x1, P3 ;  /* 0x00000002100c7211 */ /* 0x002fc600018f0eff */
[----:B------:R0:W-:Y:S04]  /*ecb0*/  STL [R1+0x1120], R11 ;  /* 0x0011200b01007387 */ /* 0x0001e80000100800 */
[----:B------:R-:W4:Y:S04]  /*ecc0*/  LDL.LU R17, [R1+0xc0] ;  /* 0x0000c00001117983 */ /* 0x000f280000300800 */
[----:B------:R1:W-:Y:S01]  /*ecd0*/  STL [R1+0x10ec], R12 ;  /* 0x0010ec0c01007387 */ /* 0x0003e20000100800 */
[----:B0-----:R-:W-:-:S03]  /*ece0*/  LEA R11, P3, R26, R0, 0x1 ;  /* 0x000000001a0b7211 */ /* 0x001fc600078608ff */
[----:B------:R-:W4:Y:S04]  /*ecf0*/  LDL.LU R16, [R1+0xbc] ;  /* 0x0000bc0001107983 */ /* 0x000f280000300800 */
[----:B------:R0:W-:Y:S01]  /*ed00*/  STL [R1+0x1128], R11 ;  /* 0x0011280b01007387 */ /* 0x0001e20000100800 */
[----:B-1----:R-:W-:-:S03]  /*ed10*/  LEA.HI.X.SX32 R12, R15, R2, 0x1, P4 ;  /* 0x000000020f0c7211 */ /* 0x002fc600020f0eff */
[----:B------:R-:W4:Y:S04]  /*ed20*/  LDL.LU R15, [R1+0xb8] ;  /* 0x0000b800010f7983 */ /* 0x000f280000300800 */
[----:B------:R1:W-:Y:S01]  /*ed30*/  STL [R1+0x10f4], R12 ;  /* 0x0010f40c01007387 */ /* 0x0003e20000100800 */
[----:B0-----:R-:W-:Y:S02]  /*ed40*/  LEA R11, P4, R25, R0, 0x1 ;  /* 0x00000000190b7211 */ /* 0x001fe400078808ff */
[----:B-1----:R-:W-:-:S03]  /*ed50*/  LEA.HI.X.SX32 R12, R29, R2, 0x1, P5 ;  /* 0x000000021d0c7211 */ /* 0x002fc600028f0eff */
[----:B------:R2:W-:Y:S04]  /*ed60*/  STL [R1+0x1130], R11 ;  /* 0x0011300b01007387 */ /* 0x0005e80000100800 */
[----:B------:R-:W4:Y:S04]  /*ed70*/  LDL.LU R29, [R1+0xb4] ;  /* 0x0000b400011d7983 */ /* 0x000f280000300800 */
[----:B------:R0:W-:Y:S01]  /*ed80*/  STL [R1+0x10fc], R12 ;  /* 0x0010fc0c01007387 */ /* 0x0001e20000100800 */
[----:B--2---:R-:W-:Y:S02]  /*ed90*/  LEA R11, P5, R4, R0, 0x1 ;  /* 0x00000000040b7211 */ /* 0x004fe400078a08ff */
[----:B0-----:R-:W-:-:S03]  /*eda0*/  LEA.HI.X.SX32 R12, R10, R2, 0x1, P6 ;  /* 0x000000020a0c7211 */ /* 0x001fc600030f0eff */
[----:B------:R5:W-:Y:S01]  /*edb0*/  STL [R1+0x1138], R11 ;  /* 0x0011380b01007387 */ /* 0x000be20000100800 */
[----:B------:R-:W-:-:S03]  /*edc0*/  LEA.HI.X.SX32 R10, R5, R2, 0x1, P0 ;  /* 0x00000002050a7211 */ /* 0x000fc600000f0eff */
[----:B------:R-:W-:Y:S04]  /*edd0*/  STL [R1+0x1104], R12 ;  /* 0x0011040c01007387 */ /* 0x000fe80000100800 */
[----:B------:R-:W2:Y:S01]  /*ede0*/  LDL.LU R5, [R1+0xb0] ;  /* 0x0000b00001057983 */ /* 0x000ea20000300800 */
[----:B-----5:R-:W-:-:S05]  /*edf0*/  LEA R11, P6, R24, R0, 0x1 ;  /* 0x00000000180b7211 */ /* 0x020fca00078c08ff */
[----:B------:R-:W-:Y:S04]  /*ee00*/  STL [R1+0x1140], R11 ;  /* 0x0011400b01007387 */ /* 0x000fe80000100800 */
[----:B------:R0:W-:Y:S02]  /*ee10*/  STL [R1+0x110c], R10 ;  /* 0x00110c0a01007387 */ /* 0x0001e40000100800 */
[----:B0-----:R-:W-:Y:S02]  /*ee20*/  LEA.HI.X.SX32 R10, R3, R2, 0x1, P1 ;  /* 0x00000002030a7211 */ /* 0x001fe400008f0eff */
[----:B------:R-:W-:Y:S01]  /*ee30*/  LEA R11, P0, R23, R0, 0x1 ;  /* 0x00000000170b7211 */ /* 0x000fe200078008ff */
        /* <DEDUP_REMOVED lines=9> */
[----:B-1----:R-:W-:-:S03]  /*eed0*/  LEA.HI.X.SX32 R10, R26, R2, 0x1, P3 ;  /* 0x000000021a0a7211 */ /* 0x002fc600018f0eff */
[----:B------:R0:W-:Y:S04]  /*eee0*/  STL [R1+0x1158], R11 ;  /* 0x0011580b01007387 */ /* 0x0001e80000100800 */
[----:B------:R-:W5:Y:S04]  /*eef0*/  LDL.LU R26, [R1+0xa4] ;  /* 0x0000a400011a7983 */ /* 0x000f680000300800 */
[----:B------:R3:W-:Y:S01]  /*ef00*/  STL [R1+0x1124], R10 ;  /* 0x0011240a01007387 */ /* 0x0007e20000100800 */
[----:B0-----:R-:W-:Y:S02]  /*ef10*/  LEA.HI.X.SX32 R11, R25, R2, 0x1, P4 ;  /* 0x00000002190b7211 */ /* 0x001fe400020f0eff */
[----:B---3--:R-:W-:-:S05]  /*ef20*/  LEA R10, P3, R20, R0, 0x1 ;  /* 0x00000000140a7211 */ /* 0x008fca00078608ff */
[----:B------:R4:W-:Y:S04]  /*ef30*/  STL [R1+0x1160], R10 ;  /* 0x0011600a01007387 */ /* 0x0009e80000100800 */
[----:B------:R-:W3:Y:S04]  /*ef40*/  LDL.LU R25, [R1+0xa0] ;  /* 0x0000a00001197983 */ /* 0x000ee80000300800 */
[----:B------:R-:W-:Y:S01]  /*ef50*/  STL [R1+0x112c], R11 ;  /* 0x00112c0b01007387 */ /* 0x000fe20000100800 */
[----:B----4-:R-:W-:-:S05]  /*ef60*/  LEA R10, P4, R19, R0, 0x1 ;  /* 0x00000000130a7211 */ /* 0x010fca00078808ff */
[----:B------:R0:W-:Y:S04]  /*ef70*/  STL [R1+0x1168], R10 ;  /* 0x0011680a01007387 */ /* 0x0001e80000100800 */
[----:B0-----:R-:W4:Y:S01]  /*ef80*/  LDL.LU R10, [R1+0x9c] ;  /* 0x00009c00010a7983 */ /* 0x001f220000300800 */
[-C--:B------:R-:W-:Y:S02]  /*ef90*/  LEA.HI.X.SX32 R11, R4, R2.reuse, 0x1, P5 ;  /* 0x00000002040b7211 */ /* 0x080fe400028f0eff */
[----:B------:R-:W-:-:S03]  /*efa0*/  LEA.HI.X.SX32 R12, R24, R2, 0x1, P6 ;  /* 0x00000002180c7211 */ /* 0x000fc600030f0eff */
[----:B------:R0:W-:Y:S01]  /*efb0*/  STL [R1+0x1134], R11 ;  /* 0x0011340b01007387 */ /* 0x0001e20000100800 */
[----:B------:R-:W-:-:S05]  /*efc0*/  LEA R4, P5, R18, R0, 0x1 ;  /* 0x0000000012047211 */ /* 0x000fca00078a08ff */
[----:B------:R1:W-:Y:S04]  /*efd0*/  STL [R1+0x1170], R4 ;  /* 0x0011700401007387 */ /* 0x0003e80000100800 */
[----:B------:R-:W-:Y:S01]  /*efe0*/  STL [R1+0x113c], R12 ;  /* 0x00113c0c01007387 */ /* 0x000fe20000100800 */
[----:B0-----:R-:W-:-:S03]  /*eff0*/  LEA.HI.X.SX32 R11, R23, R2, 0x1, P0 ;  /* 0x00000002170b7211 */ /* 0x001fc600000f0eff */
[----:B------:R-:W4:Y:S01]  /*f000*/  LDL.LU R24, [R1+0x98] ;  /* 0x0000980001187983 */ /* 0x000f220000300800 */
[----:B-1----:R-:W-:-:S05]  /*f010*/  LEA R4, P6, R17, R0, 0x1 ;  /* 0x0000000011047211 */ /* 0x002fca00078c08ff */
[----:B------:R0:W-:Y:S04]  /*f020*/  STL [R1+0x1178], R4 ;  /* 0x0011780401007387 */ /* 0x0001e80000100800 */
[----:B------:R1:W-:Y:S04]  /*f030*/  STL [R1+0x1144], R11 ;  /* 0x0011440b01007387 */ /* 0x0003e80000100800 */
[----:B------:R-:W4:Y:S01]  /*f040*/  LDL.LU R23, [R1+0x94] ;  /* 0x0000940001177983 */ /* 0x000f220000300800 */
[----:B0-----:R-:W-:Y:S02]  /*f050*/  LEA R4, P0, R16, R0, 0x1 ;  /* 0x0000000010047211 */ /* 0x001fe400078008ff */
[----:B-1----:R-:W-:-:S03]  /*f060*/  LEA.HI.X.SX32 R11, R22, R2, 0x1, P1 ;  /* 0x00000002160b7211 */ /* 0x002fc600008f0eff */
[----:B------:R0:W-:Y:S04]  /*f070*/  STL [R1+0x1180], R4 ;  /* 0x0011800401007387 */ /* 0x0001e80000100800 */
[----:B------:R-:W4:Y:S01]  /*f080*/  LDL.LU R22, [R1+0x90] ;  /* 0x0000900001167983 */ /* 0x000f220000300800 */
[----:B0-----:R-:W-:-:S03]  /*f090*/  LEA R4, P1, R15, R0, 0x1 ;  /* 0x000000000f047211 */ /* 0x001fc600078208ff */
        /* <DEDUP_REMOVED lines=9> */
[----:B--2---:R-:W-:-:S03]  /*f130*/  LEA R4, P3, R5, R0, 0x1 ;  /* 0x0000000005047211 */ /* 0x004fc600078608ff */
[----:B------:R0:W-:Y:S02]  /*f140*/  STL [R1+0x115c], R11 ;  /* 0x00115c0b01007387 */ /* 0x0001e40000100800 */
[----:B0-----:R-:W-:Y:S02]  /*f150*/  LEA.HI.X.SX32 R11, R19, R2, 0x1, P4 ;  /* 0x00000002130b7211 */ /* 0x001fe400020f0eff */
[----:B------:R-:W2:Y:S04]  /*f160*/  LDL.LU R19, [R1+0x84] ;  /* 0x0000840001137983 */ /* 0x000ea80000300800 */
[----:B------:R5:W-:Y:S04]  /*f170*/  STL [R1+0x1198], R4 ;  /* 0x0011980401007387 */ /* 0x000be80000100800 */
[----:B------:R0:W-:Y:S01]  /*f180*/  STL [R1+0x1164], R11 ;  /* 0x0011640b01007387 */ /* 0x0001e20000100800 */
[----:B-----5:R-:W-:-:S02]  /*f190*/  LEA R4, P4, R3, R0, 0x1 ;  /* 0x0000000003047211 */ /* 0x020fc400078808ff */
[----:B0-----:R-:W-:Y:S02]  /*f1a0*/  LEA.HI.X.SX32 R11, R18, R2, 0x1, P5 ;  /* 0x00000002120b7211 */ /* 0x001fe400028f0eff */
[----:B------:R-:W5:Y:S04]  /*f1b0*/  LDL.LU R18, [R1+0x80] ;  /* 0x0000800001127983 */ /* 0x000f680000300800 */
[----:B------:R0:W-:Y:S04]  /*f1c0*/  STL [R1+0x11a0], R4 ;  /* 0x0011a00401007387 */ /* 0x0001e80000100800 */
[----:B------:R1:W-:Y:S01]  /*f1d0*/  STL [R1+0x116c], R11 ;  /* 0x00116c0b01007387 */ /* 0x0003e20000100800 */
[----:B0-----:R-:W-:-:S02]  /*f1e0*/  LEA R4, P5, R28, R0, 0x1 ;  /* 0x000000001c047211 */ /* 0x001fc400078a08ff */
[----:B-1----:R-:W-:-:S03]  /*f1f0*/  LEA.HI.X.SX32 R11, R17, R2, 0x1, P6 ;  /* 0x00000002110b7211 */ /* 0x002fc600030f0eff */
[----:B------:R-:W-:Y:S04]  /*f200*/  STL [R1+0x11a8], R4 ;  /* 0x0011a80401007387 */ /* 0x000fe80000100800 */
[----:B------:R0:W-:Y:S04]  /*f210*/  STL [R1+0x1174], R11 ;  /* 0x0011740b01007387 */ /* 0x0001e80000100800 */
[----:B------:R-:W5:Y:S01]  /*f220*/  LDL.LU R17, [R1+0x7c] ;  /* 0x00007c0001117983 */ /* 0x000f620000300800 */
[----:B0-----:R-:W-:Y:S02]  /*f230*/  LEA.HI.X.SX32 R11, R16, R2, 0x1, P0 ;  /* 0x00000002100b7211 */ /* 0x001fe400000f0eff */
[----:B------:R-:W-:-:S05]  /*f240*/  LEA R4, P6, R26, R0, 0x1 ;  /* 0x000000001a047211 */ /* 0x000fca00078c08ff */
[----:B------:R-:W-:Y:S04]  /*f250*/  STL [R1+0x11b0], R4 ;  /* 0x0011b00401007387 */ /* 0x000fe80000100800 */
[----:B------:R-:W5:Y:S04]  /*f260*/  LDL.LU R16, [R1+0x78] ;  /* 0x0000780001107983 */ /* 0x000f680000300800 */
[----:B------:R0:W-:Y:S02]  /*f270*/  STL [R1+0x117c], R11 ;  /* 0x00117c0b01007387 */ /* 0x0001e40000100800 */
[----:B0-----:R-:W-:-:S02]  /*f280*/  LEA.HI.X.SX32 R11, R15, R2, 0x1, P1 ;  /* 0x000000020f0b7211 */ /* 0x001fc400008f0eff */
[----:B---3--:R-:W-:-:S05]  /*f290*/  LEA R4, P0, R25, R0, 0x1 ;  /* 0x0000000019047211 */ /* 0x008fca00078008ff */
[----:B------:R-:W-:Y:S04]  /*f2a0*/  STL [R1+0x11b8], R4 ;  /* 0x0011b80401007387 */ /* 0x000fe80000100800 */
[----:B------:R-:W3:Y:S04]  /*f2b0*/  LDL.LU R15, [R1+0x74] ;  /* 0x00007400010f7983 */ /* 0x000ee80000300800 */
[----:B------:R0:W-:Y:S02]  /*f2c0*/  STL [R1+0x1184], R11 ;  /* 0x0011840b01007387 */ /* 0x0001e40000100800 */
[----:B0-----:R-:W-:-:S02]  /*f2d0*/  LEA.HI.X.SX32 R11, R29, R2, 0x1, P2 ;  /* 0x000000021d0b7211 */ /* 0x001fc400010f0eff */
[----:B----4-:R-:W-:-:S05]  /*f2e0*/  LEA R4, P1, R10, R0, 0x1 ;  /* 0x000000000a047211 */ /* 0x010fca00078208ff */
[----:B------:R0:W-:Y:S04]  /*f2f0*/  STL [R1+0x11c0], R4 ;  /* 0x0011c00401007387 */ /* 0x0001e80000100800 */
[----:B------:R-:W4:Y:S04]  /*f300*/  LDL.LU R29, [R1+0x70] ;  /* 0x00007000011d7983 */ /* 0x000f280000300800 */
[----:B0-----:R-:W4:Y:S04]  /*f310*/  LDL.LU R4, [R1+0x6c] ;  /* 0x00006c0001047983 */ /* 0x001f280000300800 */
[----:B------:R0:W-:Y:S01]  /*f320*/  STL [R1+0x118c], R11 ;  /* 0x00118c0b01007387 */ /* 0x0001e20000100800 */
[----:B------:R-:W-:-:S02]  /*f330*/  LEA R12, P2, R24, R0, 0x1 ;  /* 0x00000000180c7211 */ /* 0x000fc400078408ff */
[----:B0-----:R-:W-:Y:S02]  /*f340*/  LEA.HI.X.SX32 R11, R5, R2, 0x1, P3 ;  /* 0x00000002050b7211 */ /* 0x001fe400018f0eff */
[----:B------:R-:W4:Y:S04]  /*f350*/  LDL.LU R5, [R1+0x68] ;  /* 0x0000680001057983 */ /* 0x000f280000300800 */
[----:B------:R0:W-:Y:S04]  /*f360*/  STL [R1+0x11c8], R12 ;  /* 0x0011c80c01007387 */ /* 0x0001e80000100800 */
[----:B------:R1:W-:Y:S01]  /*f370*/  STL [R1+0x1194], R11 ;  /* 0x0011940b01007387 */ /* 0x0003e20000100800 */
[----:B0-----:R-:W-:-:S02]  /*f380*/  LEA R12, P3, R23, R0, 0x1 ;  /* 0x00000000170c7211 */ /* 0x001fc400078608ff */
[----:B-1----:R-:W-:Y:S02]  /*f390*/  LEA.HI.X.SX32 R11, R3, R2, 0x1, P4 ;  /* 0x00000002030b7211 */ /* 0x002fe400020f0eff */
[----:B------:R-:W4:Y:S04]  /*f3a0*/  LDL.LU R3, [R1+0x64] ;  /* 0x0000640001037983 */ /* 0x000f280000300800 */
[----:B------:R0:W-:Y:S04]  /*f3b0*/  STL [R1+0x11d0], R12 ;  /* 0x0011d00c01007387 */ /* 0x0001e80000100800 */
[----:B------:R1:W-:Y:S01]  /*f3c0*/  STL [R1+0x119c], R11 ;  /* 0x00119c0b01007387 */ /* 0x0003e20000100800 */
[----:B0-----:R-:W-:-:S02]  /*f3d0*/  LEA R12, P4, R22, R0, 0x1 ;  /* 0x00000000160c7211 */ /* 0x001fc400078808ff */
[----:B-1----:R-:W-:Y:S02]  /*f3e0*/  LEA.HI.X.SX32 R11, R28, R2, 0x1, P5 ;  /* 0x000000021c0b7211 */ /* 0x002fe400028f0eff */
[----:B------:R-:W4:Y:S04]  /*f3f0*/  LDL.LU R28, [R1+0x60] ;  /* 0x00006000011c7983 */ /* 0x000f280000300800 */
[----:B------:R-:W-:Y:S01]  /*f400*/  STL [R1+0x11d8], R12 ;  /* 0x0011d80c01007387 */ /* 0x000fe20000100800 */
[----:B------:R-:W-:-:S03]  /*f410*/  LEA R13, P5, R21, R0, 0x1 ;  /* 0x00000000150d7211 */ /* 0x000fc600078a08ff */
[----:B------:R0:W-:Y:S04]  /*f420*/  STL [R1+0x11a4], R11 ;  /* 0x0011a40b01007387 */ /* 0x0001e80000100800 */
[----:B------:R-:W-:Y:S01]  /*f430*/  STL [R1+0x11e0], R13 ;  /* 0x0011e00d01007387 */ /* 0x000fe20000100800 */
[----:B0-----:R-:W-:Y:S02]  /*f440*/  LEA.HI.X.SX32 R11, R26, R2, 0x1, P6 ;  /* 0x000000021a0b7211 */ /* 0x001fe400030f0eff */
[----:B------:R-:W-:Y:S01]  /*f450*/  LEA R12, P6, R20, R0, 0x1 ;  /* 0x00000000140c7211 */ /* 0x000fe200078c08ff */
[----:B------:R-:W4:Y:S04]  /*f460*/  LDL.LU R26, [R1+0x5c] ;  /* 0x00005c00011a7983 */ /* 0x000f280000300800 */
[----:B------:R0:W-:Y:S04]  /*f470*/  STL [R1+0x11ac], R11 ;  /* 0x0011ac0b01007387 */ /* 0x0001e80000100800 */
[----:B------:R2:W-:Y:S01]  /*f480*/  STL [R1+0x11e8], R12 ;  /* 0x0011e80c01007387 */ /* 0x0005e20000100800 */
[----:B0-----:R-:W-:-:S03]  /*f490*/  LEA.HI.X.SX32 R11, R25, R2, 0x1, P0 ;  /* 0x00000002190b7211 */ /* 0x001fc600000f0eff */
[----:B------:R-:W4:Y:S01]  /*f4a0*/  LDL.LU R25, [R1+0x58] ;  /* 0x0000580001197983 */ /* 0x000f220000300800 */
[----:B--2---:R-:W-:-:S03]  /*f4b0*/  LEA R12, P0, R19, R0, 0x1 ;  /* 0x00000000130c7211 */ /* 0x004fc600078008ff */
[----:B------:R0:W-:Y:S04]  /*f4c0*/  STL [R1+0x11b4], R11 ;  /* 0x0011b40b01007387 */ /* 0x0001e80000100800 */
[----:B------:R-:W-:Y:S01]  /*f4d0*/  STL [R1+0x11f0], R12 ;  /* 0x0011f00c01007387 */ /* 0x000fe20000100800 */
[----:B0-----:R-:W-:Y:S02]  /*f4e0*/  LEA.HI.X.SX32 R11, R10, R2, 0x1, P1 ;  /* 0x000000020a0b7211 */ /* 0x001fe400008f0eff */
[----:B-----5:R-:W-:-:S03]  /*f4f0*/  LEA R10, P1, R18, R0, 0x1 ;  /* 0x00000000120a7211 */ /* 0x020fc600078208ff */
[----:B------:R0:W-:Y:S04]  /*f500*/  STL [R1+0x11bc], R11 ;  /* 0x0011bc0b01007387 */ /* 0x0001e80000100800 */
[----:B------:R1:W-:Y:S01]  /*f510*/  STL [R1+0x11f8], R10 ;  /* 0x0011f80a01007387 */ /* 0x0003e20000100800 */
[----:B0-----:R-:W-:-:S05]  /*f520*/  LEA.HI.X.SX32 R11, R24, R2, 0x1, P2 ;  /* 0x00000002180b7211 */ /* 0x001fca00010f0eff */
[----:B------:R-:W-:Y:S04]  /*f530*/  STL [R1+0x11c4], R11 ;  /* 0x0011c40b01007387 */ /* 0x000fe80000100800 */
[----:B------:R-:W2:Y:S01]  /*f540*/  LDL.LU R24, [R1+0x54] ;  /* 0x0000540001187983 */ /* 0x000ea20000300800 */
[----:B------:R-:W-:Y:S02]  /*f550*/  LEA.HI.X.SX32 R12, R23, R2, 0x1, P3 ;  /* 0x00000002170c7211 */ /* 0x000fe400018f0eff */
[----:B-1----:R-:W-:-:S05]  /*f560*/  LEA R10, P2, R17, R0, 0x1 ;  /* 0x00000000110a7211 */ /* 0x002fca00078408ff */
[----:B------:R0:W-:Y:S04]  /*f570*/  STL [R1+0x1200], R10 ;  /* 0x0012000a01007387 */ /* 0x0001e80000100800 */
[----:B------:R1:W-:Y:S04]  /*f580*/  STL [R1+0x11cc], R12 ;  /* 0x0011cc0c01007387 */ /* 0x0003e80000100800 */
[----:B------:R-:W5:Y:S01]  /*f590*/  LDL.LU R23, [R1+0x50] ;  /* 0x0000500001177983 */ /* 0x000f620000300800 */
[----:B0-----:R-:W-:Y:S02]  /*f5a0*/  LEA.HI.X.SX32 R10, R22, R2, 0x1, P4 ;  /* 0x00000002160a7211 */ /* 0x001fe400020f0eff */
[----:B------:R-:W-:-:S05]  /*f5b0*/  LEA R11, P3, R16, R0, 0x1 ;  /* 0x00000000100b7211 */ /* 0x000fca00078608ff */
[----:B------:R-:W-:Y:S04]  /*f5c0*/  STL [R1+0x1208], R11 ;  /* 0x0012080b01007387 */ /* 0x000fe80000100800 */
[----:B------:R0:W-:Y:S04]  /*f5d0*/  STL [R1+0x11d4], R10 ;  /* 0x0011d40a01007387 */ /* 0x0001e80000100800 */
[----:B------:R-:W5:Y:S01]  /*f5e0*/  LDL.LU R22, [R1+0x4c] ;  /* 0x00004c0001167983 */ /* 0x000f620000300800 */
[-C--:B-1----:R-:W-:Y:S02]  /*f5f0*/  LEA.HI.X.SX32 R12, R20, R2.reuse, 0x1, P6 ;  /* 0x00000002140c7211 */ /* 0x082fe400030f0eff */
[----:B0-----:R-:W-:-:S02]  /*f600*/  LEA.HI.X.SX32 R10, R21, R2, 0x1, P5 ;  /* 0x00000002150a7211 */ /* 0x001fc400028f0eff */
[----:B---3--:R-:W-:-:S05]  /*f610*/  LEA R11, P4, R15, R0, 0x1 ;  /* 0x000000000f0b7211 */ /* 0x008fca00078808ff */
[----:B------:R4:W-:Y:S04]  /*f620*/  STL [R1+0x1210], R11 ;  /* 0x0012100b01007387 */ /* 0x0009e80000100800 */
[----:B------:R0:W-:Y:S01]  /*f630*/  STL [R1+0x11dc], R10 ;  /* 0x0011dc0a01007387 */ /* 0x0001e20000100800 */
[----:B----4-:R-:W-:-:S05]  /*f640*/  LEA R11, P5, R29, R0, 0x1 ;  /* 0x000000001d0b7211 */ /* 0x010fca00078a08ff */
[----:B------:R1:W-:Y:S04]  /*f650*/  STL [R1+0x1218], R11 ;  /* 0x0012180b01007387 */ /* 0x0003e80000100800 */
[----:B------:R-:W-:Y:S04]  /*f660*/  STL [R1+0x11e4], R12 ;  /* 0x0011e40c01007387 */ /* 0x000fe80000100800 */
[----:B------:R-:W3:Y:S01]  /*f670*/  LDL.LU R21, [R1+0x48] ;  /* 0x0000480001157983 */ /* 0x000ee20000300800 */
[----:B0-----:R-:W-:Y:S02]  /*f680*/  LEA R10, P6, R4, R0, 0x1 ;  /* 0x00000000040a7211 */ /* 0x001fe400078c08ff */
        /* <DEDUP_REMOVED lines=17> */
[----:B------:R-:W4:Y:S01]  /*f7a0*/  LDL.LU R17, [R1+0x38] ;  /* 0x0000380001117983 */ /* 0x000f220000300800 */
[----:B------:R-:W-:-:S03]  /*f7b0*/  LEA.HI.X.SX32 R13, R15, R2, 0x1, P4 ;  /* 0x000000020f0d7211 */ /* 0x000fc600020f0eff */
[----:B------:R-:W-:Y:S04]  /*f7c0*/  STL [R1+0x1204], R11 ;  /* 0x0012040b01007387 */ /* 0x000fe80000100800 */
[----:B------:R-:W4:Y:S01]  /*f7d0*/  LDL.LU R16, [R1+0x34] ;  /* 0x0000340001107983 */ /* 0x000f220000300800 */
[----:B0-----:R-:W-:-:S05]  /*f7e0*/  LEA R10, P3, R26, R0, 0x1 ;  /* 0x000000001a0a7211 */ /* 0x001fca00078608ff */
[----:B------:R0:W-:Y:S04]  /*f7f0*/  STL [R1+0x1240], R10 ;  /* 0x0012400a01007387 */ /* 0x0001e80000100800 */
[----:B------:R-:W-:Y:S01]  /*f800*/  STL [R1+0x120c], R13 ;  /* 0x00120c0d01007387 */ /* 0x000fe20000100800 */
[----:B------:R-:W-:Y:S01]  /*f810*/  LEA R12, P4, R25, R0, 0x1 ;  /* 0x00000000190c7211 */ /* 0x000fe200078808ff */
[----:B0-----:R-:W-:Y:S01]  /*f820*/  IMAD.MOV.U32 R10, RZ, RZ, R8 ;  /* 0x000000ffff0a7224 */ /* 0x001fe200078e0008 */
[----:B------:R-:W-:-:S03]  /*f830*/  LEA.HI.X.SX32 R8, R29, R2, 0x1, P5 ;  /* 0x000000021d087211 */ /* 0x000fc600028f0eff */
[----:B------:R-:W-:Y:S04]  /*f840*/  STL [R1+0x1248], R12 ;  /* 0x0012480c01007387 */ /* 0x000fe80000100800 */
[----:B------:R-:W4:Y:S04]  /*f850*/  LDL.LU R15, [R1+0x30] ;  /* 0x00003000010f7983 */ /* 0x000f280000300800 */
[----:B------:R2:W-:Y:S04]  /*f860*/  STL [R1+0x1214], R8 ;  /* 0x0012140801007387 */ /* 0x0005e80000100800 */
[----:B------:R-:W4:Y:S01]  /*f870*/  LDL.LU R29, [R1+0x2c] ;  /* 0x00002c00011d7983 */ /* 0x000f220000300800 */
[----:B------:R-:W-:Y:S01]  /*f880*/  LEA.HI.X.SX32 R4, R4, R2, 0x1, P6 ;  /* 0x0000000204047211 */ /* 0x000fe200030f0eff */
[----:B------:R-:W-:Y:S01]  /*f890*/  IMAD.MOV.U32 R11, RZ, RZ, R9 ;  /* 0x000000ffff0b7224 */ /* 0x000fe200078e0009 */
[----:B--2---:R-:W-:-:S05]  /*f8a0*/  LEA R8, P5, R24, R0, 0x1 ;  /* 0x0000000018087211 */ /* 0x004fca00078a08ff */
[----:B------:R-:W-:Y:S04]  /*f8b0*/  STL [R1+0x1250], R8 ;  /* 0x0012500801007387 */ /* 0x000fe80000100800 */
[----:B------:R-:W2:Y:S04]  /*f8c0*/  LDL.LU R14, [R1+0x28] ;  /* 0x00002800010e7983 */ /* 0x000ea80000300800 */
[----:B------:R0:W-:Y:S01]  /*f8d0*/  STL [R1+0x121c], R4 ;  /* 0x00121c0401007387 */ /* 0x0001e20000100800 */
[----:B-----5:R-:W-:-:S03]  /*f8e0*/  LEA R9, P6, R23, R0, 0x1 ;  /* 0x0000000017097211 */ /* 0x020fc600078c08ff */
[----:B0-----:R-:W5:Y:S01]  /*f8f0*/  LDL.LU R4, [R1+0x24] ;  /* 0x0000240001047983 */ /* 0x001f620000300800 */
[----:B------:R-:W-:-:S03]  /*f900*/  LEA.HI.X.SX32 R8, R5, R2, 0x1, P0 ;  /* 0x0000000205087211 */ /* 0x000fc600000f0eff */
[----:B------:R0:W-:Y:S04]  /*f910*/  STL [R1+0x1258], R9 ;  /* 0x0012580901007387 */ /* 0x0001e80000100800 */
[----:B------:R-:W2:Y:S04]  /*f920*/  LDL.LU R13, [R1+0x20] ;  /* 0x00002000010d7983 */ /* 0x000ea80000300800 */
[----:B------:R1:W-:Y:S04]  /*f930*/  STL [R1+0x1224], R8 ;  /* 0x0012240801007387 */ /* 0x0003e80000100800 */
[----:B------:R-:W2:Y:S01]  /*f940*/  LDL.LU R12, [R1+0x1c] ;  /* 0x00001c00010c7983 */ /* 0x000ea20000300800 */
[----:B------:R-:W-:-:S05]  /*f950*/  LEA R5, P0, R22, R0, 0x1 ;  /* 0x0000000016057211 */ /* 0x000fca00078008ff */
[----:B------:R1:W-:Y:S04]  /*f960*/  STL [R1+0x1260], R5 ;  /* 0x0012600501007387 */ /* 0x0003e80000100800 */
[----:B0-----:R-:W2:Y:S01]  /*f970*/  LDL.LU R9, [R1+0x18] ;  /* 0x0000180001097983 */ /* 0x001ea20000300800 */
[----:B------:R-:W-:-:S03]  /*f980*/  LEA.HI.X.SX32 R3, R3, R2, 0x1, P1 ;  /* 0x0000000203037211 */ /* 0x000fc600008f0eff */
[----:B-1----:R-:W2:Y:S04]  /*f990*/  LDL.LU R8, [R1+0x14] ;  /* 0x0000140001087983 */ /* 0x002ea80000300800 */
[----:B------:R3:W-:Y:S04]  /*f9a0*/  STL [R1+0x122c], R3 ;  /* 0x00122c0301007387 */ /* 0x0007e80000100800 */
[----:B------:R-:W2:Y:S01]  /*f9b0*/  LDL.LU R5, [R1+0x10] ;  /* 0x0000100001057983 */ /* 0x000ea20000300800 */
[----:B---3--:R-:W-:-:S05]  /*f9c0*/  LEA R3, P1, R21, R0, 0x1 ;  /* 0x0000000015037211 */ /* 0x008fca00078208ff */
[----:B------:R0:W-:Y:S04]  /*f9d0*/  STL [R1+0x1268], R3 ;  /* 0x0012680301007387 */ /* 0x0001e80000100800 */
[----:B0-----:R-:W3:Y:S01]  /*f9e0*/  LDL.LU R3, [R1+0xc] ;  /* 0x00000c0001037983 */ /* 0x001ee20000300800 */
[-C--:B------:R-:W-:Y:S02]  /*f9f0*/  LEA.HI.X.SX32 R28, R28, R2.reuse, 0x1, P2 ;  /* 0x000000021c1c7211 */ /* 0x080fe400010f0eff */
[----:B------:R-:W-:-:S03]  /*fa00*/  LEA.HI.X.SX32 R26, R26, R2, 0x1, P3 ;  /* 0x000000021a1a7211 */ /* 0x000fc600018f0eff */
[----:B------:R4:W-:Y:S02]  /*fa10*/  STL [R1+0x1234], R28 ;  /* 0x0012341c01007387 */ /* 0x0009e40000100800 */
[----:B----4-:R-:W-:-:S05]  /*fa20*/  LEA R28, P2, R20, R0, 0x1 ;  /* 0x00000000141c7211 */ /* 0x010fca00078408ff */
[----:B------:R0:W-:Y:S01]  /*fa30*/  STL [R1+0x1270], R28 ;  /* 0x0012701c01007387 */ /* 0x0001e20000100800 */
[----:B------:R-:W-:-:S03]  /*fa40*/  LEA.HI.X.SX32 R25, R25, R2, 0x1, P4 ;  /* 0x0000000219197211 */ /* 0x000fc600020f0eff */
[----:B0-----:R-:W4:Y:S04]  /*fa50*/  LDL.LU R28, [R1+0x8] ;  /* 0x00000800011c7983 */ /* 0x001f280000300800 */
[----:B------:R0:W-:Y:S02]  /*fa60*/  STL [R1+0x123c], R26 ;  /* 0x00123c1a01007387 */ /* 0x0001e40000100800 */
[----:B0-----:R-:W-:-:S05]  /*fa70*/  LEA R26, P3, R19, R0, 0x1 ;  /* 0x00000000131a7211 */ /* 0x001fca00078608ff */
[----:B------:R0:W-:Y:S01]  /*fa80*/  STL [R1+0x1278], R26 ;  /* 0x0012781a01007387 */ /* 0x0001e20000100800 */
[----:B------:R-:W-:-:S03]  /*fa90*/  LEA.HI.X.SX32 R24, R24, R2, 0x1, P5 ;  /* 0x0000000218187211 */ /* 0x000fc600028f0eff */
[----:B0-----:R-:W3:Y:S04]  /*faa0*/  LDL.LU R26, [R1+0x1614] ;  /* 0x00161400011a7983 */ /* 0x001ee80000300800 */
        /* <DEDUP_REMOVED lines=14> */
[----:B0-----:R-:W4:Y:S04]  /*fb90*/  LDL.LU R23, [R1+0x1608] ;  /* 0x0016080001177983 */ /* 0x001f280000300800 */
        /* <DEDUP_REMOVED lines=11> */
[----:B--2---:R-:W-:-:S05]  /*fc50*/  LEA R20, P2, R14, R0, 0x1 ;  /* 0x000000000e147211 */ /* 0x004fca00078408ff */
[----:B------:R0:W-:Y:S01]  /*fc60*/  STL [R1+0x12a8], R20 ;  /* 0x0012a81401007387 */ /* 0x0001e20000100800 */
[----:B------:R-:W-:-:S03]  /*fc70*/  LEA.HI.X.SX32 R18, R18, R2, 0x1, P4 ;  /* 0x0000000212127211 */ /* 0x000fc600020f0eff */
[----:B0-----:R-:W2:Y:S04]  /*fc80*/  LDL.LU R20, [R1+0x15fc] ;  /* 0x0015fc0001147983 */ /* 0x001ea80000300800 */
[----:B------:R5:W-:Y:S02]  /*fc90*/  STL [R1+0x1274], R19 ;  /* 0x0012741301007387 */ /* 0x000be40000100800 */
[----:B-----5:R-:W-:-:S05]  /*fca0*/  LEA R19, P3, R4, R0, 0x1 ;  /* 0x0000000004137211 */ /* 0x020fca00078608ff */
[----:B------:R0:W-:Y:S01]  /*fcb0*/  STL [R1+0x12b0], R19 ;  /* 0x0012b01301007387 */ /* 0x0001e20000100800 */
[----:B------:R-:W-:-:S03]  /*fcc0*/  LEA.HI.X.SX32 R17, R17, R2, 0x1, P5 ;  /* 0x0000000211117211 */ /* 0x000fc600028f0eff */
[----:B0-----:R-:W5:Y:S04]  /*fcd0*/  LDL.LU R19, [R1+0x15f8] ;  /* 0x0015f80001137983 */ /* 0x001f680000300800 */
[----:B------:R0:W-:Y:S02]  /*fce0*/  STL [R1+0x127c], R18 ;  /* 0x00127c1201007387 */ /* 0x0001e40000100800 */
[----:B0-----:R-:W-:-:S05]  /*fcf0*/  LEA R18, P4, R13, R0, 0x1 ;  /* 0x000000000d127211 */ /* 0x001fca00078808ff */
[----:B------:R0:W-:Y:S01]  /*fd00*/  STL [R1+0x12b8], R18 ;  /* 0x0012b81201007387 */ /* 0x0001e20000100800 */
[----:B------:R-:W-:-:S03]  /*fd10*/  LEA.HI.X.SX32 R16, R16, R2, 0x1, P6 ;  /* 0x0000000210107211 */ /* 0x000fc600030f0eff */
[----:B0-----:R-:W2:Y:S04]  /*fd20*/  LDL.LU R18, [R1+0x15f4] ;  /* 0x0015f40001127983 */ /* 0x001ea80000300800 */
        /* <DEDUP_REMOVED lines=12> */
[----:B------:R0:W-:Y:S04]  /*fdf0*/  STL [R1+0x12d0], R15 ;  /* 0x0012d00f01007387 */ /* 0x0001e80000100800 */
[----:B0-----:R-:W2:Y:S04]  /*fe00*/  LDL.LU R15, [R1+0x15e8] ;  /* 0x0015e800010f7983 */ /* 0x001ea80000300800 */
[----:B------:R0:W-:Y:S02]  /*fe10*/  STL [R1+0x129c], R29 ;  /* 0x00129c1d01007387 */ /* 0x0001e40000100800 */
[----:B0-----:R-:W-:-:S05]  /*fe20*/  LEA R29, P1, R5, R0, 0x1 ;  /* 0x00000000051d7211 */ /* 0x001fca00078208ff */
[----:B------:R0:W-:Y:S04]  /*fe30*/  STL [R1+0x12d8], R29 ;  /* 0x0012d81d01007387 */ /* 0x0001e80000100800 */
[----:B0-----:R-:W5:Y:S01]  /*fe40*/  LDL.LU R29, [R1+0x15e4] ;  /* 0x0015e400011d7983 */ /* 0x001f620000300800 */
[----:B------:R-:W-:-:S05]  /*fe50*/  LEA.HI.X.SX32 R14, R14, R2, 0x1, P2 ;  /* 0x000000020e0e7211 */ /* 0x000fca00010f0eff */
[----:B------:R3:W-:Y:S02]  /*fe60*/  STL [R1+0x12a4], R14 ;  /* 0x0012a40e01007387 */ /* 0x0007e40000100800 */
[----:B---3--:R-:W-:-:S05]  /*fe70*/  LEA R14, P2, R3, R0, 0x1 ;  /* 0x00000000030e7211 */ /* 0x008fca00078408ff */
[----:B------:R0:W-:Y:S02]  /*fe80*/  STL [R1+0x12e0], R14 ;  /* 0x0012e00e01007387 */ /* 0x0001e40000100800 */
[-C--:B0-----:R-:W-:Y:S02]  /*fe90*/  LEA.HI.X.SX32 R14, R4, R2.reuse, 0x1, P3 ;  /* 0x00000002040e7211 */ /* 0x081fe400018f0eff */
[----:B------:R-:W3:Y:S01]  /*fea0*/  LDL.LU R4, [R1+0x1dc] ;  /* 0x0001dc0001047983 */ /* 0x000ee20000300800 */
[----:B------:R-:W-:-:S03]  /*feb0*/  LEA.HI.X.SX32 R13, R13, R2, 0x1, P4 ;  /* 0x000000020d0d7211 */ /* 0x000fc600020f0eff */
[----:B------:R4:W-:Y:S01]  /*fec0*/  STL [R1+0x12ac], R14 ;  /* 0x0012ac0e01007387 */ /* 0x0009e20000100800 */
[----:B------:R-:W-:Y:S02]  /*fed0*/  LEA.HI.X.SX32 R9, R9, R2, 0x1, P6 ;  /* 0x0000000209097211 */ /* 0x000fe400030f0eff */
[----:B----4-:R-:W-:-:S05]  /*fee0*/  LEA R14, P3, R28, R0, 0x1 ;  /* 0x000000001c0e7211 */ /* 0x010fca00078608ff */
[----:B------:R-:W-:Y:S04]  /*fef0*/  STL [R1+0x12e8], R14 ;  /* 0x0012e80e01007387 */ /* 0x000fe80000100800 */
[----:B------:R0:W-:Y:S02]  /*ff00*/  STL [R1+0x12b4], R13 ;  /* 0x0012b40d01007387 */ /* 0x0001e40000100800 */
[----:B0-----:R-:W-:Y:S01]  /*ff10*/  LEA.HI.X.SX32 R13, R12, R2, 0x1, P5 ;  /* 0x000000020c0d7211 */ /* 0x001fe200028f0eff */
[----:B------:R-:W-:Y:S01]  /*ff20*/  IMAD R27, R27, c[0x0][0x190], RZ ;  /* 0x000064001b1b7a24 */ /* 0x000fe200078e02ff */
[-C--:B--2---:R-:W-:Y:S02]  /*ff30*/  LEA R12, P5, R15, R0.reuse, 0x1 ;  /* 0x000000000f0c7211 */ /* 0x084fe400078a08ff */
[----:B-----5:R-:W-:-:S05]  /*ff40*/  LEA R14, P4, R29, R0, 0x1 ;  /* 0x000000001d0e7211 */ /* 0x020fca00078808ff */
[----:B------:R0:W-:Y:S04]  /*ff50*/  STL [R1+0x12f0], R14 ;  /* 0x0012f00e01007387 */ /* 0x0001e80000100800 */
[----:B------:R1:W-:Y:S04]  /*ff60*/  STL [R1+0x12bc], R13 ;  /* 0x0012bc0d01007387 */ /* 0x0003e80000100800 */
[----:B------:R2:W-:Y:S01]  /*ff70*/  STL [R1+0x12f8], R12 ;  /* 0x0012f80c01007387 */ /* 0x0005e20000100800 */
[----:B0-----:R-:W-:-:S03]  /*ff80*/  LEA R14, P6, R16, R0, 0x1 ;  /* 0x00000000100e7211 */ /* 0x001fc600078c08ff */
[----:B------:R0:W-:Y:S01]  /*ff90*/  STL [R1+0x12c4], R9 ;  /* 0x0012c40901007387 */ /* 0x0001e20000100800 */
[----:B-1----:R-:W-:Y:S02]  /*ffa0*/  IMAD.MOV.U32 R13, RZ, RZ, R11 ;  /* 0x000000ffff0d7224 */ /* 0x002fe400078e000b */
[----:B------:R-:W-:Y:S02]  /*ffb0*/  IMAD.MOV.U32 R11, RZ, RZ, R7 ;  /* 0x000000ffff0b7224 */ /* 0x000fe400078e0007 */
[----:B--2---:R-:W-:Y:S02]  /*ffc0*/  IMAD.MOV.U32 R12, RZ, RZ, R10 ;  /* 0x000000ffff0c7224 */ /* 0x004fe400078e000a */
[----:B------:R-:W-:Y:S01]  /*ffd0*/  IMAD.MOV.U32 R10, RZ, RZ, R6 ;  /* 0x000000ffff0a7224 */ /* 0x000fe200078e0006 */
[----:B0-----:R-:W-:Y:S02]  /*ffe0*/  LEA.HI.X.SX32 R9, R8, R2, 0x1, P0 ;  /* 0x0000000208097211 */ /* 0x001fe400000f0eff */
[----:B------:R-:W-:-:S02]  /*fff0*/  LEA R8, P0, R17, R0, 0x1 ;  /* 0x0000000011087211 */ /* 0x000fc400078008ff */
[----:B------:R-:W-:Y:S01]  /*10000*/  LEA.HI.X.SX32 R6, R5, R2, 0x1, P1 ;  /* 0x0000000205067211 */ /* 0x000fe200008f0eff */
[----:B------:R-:W-:Y:S01]  /*10010*/  STL [R1+0x1300], R14 ;  /* 0x0013000e01007387 */ /* 0x000fe20000100800 */
[----:B------:R-:W-:Y:S02]  /*10020*/  LEA R7, P1, R18, R0, 0x1 ;  /* 0x0000000012077211 */ /* 0x000fe400078208ff */
[-C--:B------:R-:W-:Y:S01]  /*10030*/  LEA.HI.X.SX32 R5, R3, R2.reuse, 0x1, P2 ;  /* 0x0000000203057211 */ /* 0x080fe200010f0eff */
[----:B------:R-:W-:Y:S01]  /*10040*/  STL [R1+0x12cc], R9 ;  /* 0x0012cc0901007387 */ /* 0x000fe20000100800 */
[----:B------:R-:W-:-:S03]  /*10050*/  LEA.HI.X.SX32 R3, R28, R2, 0x1, P3 ;  /* 0x000000021c037211 */ /* 0x000fc600018f0eff */
[----:B------:R-:W-:Y:S04]  /*10060*/  STL [R1+0x1308], R8 ;  /* 0x0013080801007387 */ /* 0x000fe80000100800 */
[----:B------:R0:W-:Y:S04]  /*10070*/  STL [R1+0x12d4], R6 ;  /* 0x0012d40601007387 */ /* 0x0001e80000100800 */
[----:B------:R-:W-:Y:S04]  /*10080*/  STL [R1+0x1310], R7 ;  /* 0x0013100701007387 */ /* 0x000fe80000100800 */
[----:B------:R1:W-:Y:S01]  /*10090*/  STL [R1+0x12dc], R5 ;  /* 0x0012dc0501007387 */ /* 0x0003e20000100800 */
[----:B0-----:R-:W-:-:S05]  /*100a0*/  LEA R6, P2, R19, R0, 0x1 ;  /* 0x0000000013067211 */ /* 0x001fca00078408ff */
[----:B------:R0:W-:Y:S01]  /*100b0*/  STL [R1+0x1318], R6 ;  /* 0x0013180601007387 */ /* 0x0001e20000100800 */
[----:B-1----:R-:W-:-:S03]  /*100c0*/  LEA R5, P3, R20, R0, 0x1 ;  /* 0x0000000014057211 */ /* 0x002fc600078608ff */
[----:B------:R1:W-:Y:S04]  /*100d0*/  STL [R1+0x12e4], R3 ;  /* 0x0012e40301007387 */ /* 0x0003e80000100800 */
[----:B------:R2:W-:Y:S01]  /*100e0*/  STL [R1+0x1320], R5 ;  /* 0x0013200501007387 */ /* 0x0005e20000100800 */
[----:B0-----:R-:W-:Y:S02]  /*100f0*/  LEA.HI.X.SX32 R6, R29, R2, 0x1, P4 ;  /* 0x000000021d067211 */ /* 0x001fe400020f0eff */
[----:B-1----:R-:W-:-:S03]  /*10100*/  LEA R3, P4, R21, R0, 0x1 ;  /* 0x0000000015037211 */ /* 0x002fc600078808ff */
[----:B------:R0:W-:Y:S01]  /*10110*/  STL [R1+0x12ec], R6 ;  /* 0x0012ec0601007387 */ /* 0x0001e20000100800 */
[----:B--2---:R-:W-:-:S03]  /*10120*/  LEA.HI.X.SX32 R5, R15, R2, 0x1, P5 ;  /* 0x000000020f057211 */ /* 0x004fc600028f0eff */
[----:B------:R1:W-:Y:S04]  /*10130*/  STL [R1+0x1328], R3 ;  /* 0x0013280301007387 */ /* 0x0003e80000100800 */
[----:B------:R2:W-:Y:S01]  /*10140*/  STL [R1+0x12f4], R5 ;  /* 0x0012f40501007387 */ /* 0x0005e20000100800 */
[----:B0-----:R-:W-:Y:S02]  /*10150*/  LEA R6, P5, R22, R0, 0x1 ;  /* 0x0000000016067211 */ /* 0x001fe400078a08ff */
[----:B-1----:R-:W-:-:S03]  /*10160*/  LEA.HI.X.SX32 R3, R16, R2, 0x1, P6 ;  /* 0x0000000210037211 */ /* 0x002fc600030f0eff */
[----:B------:R0:W-:Y:S01]  /*10170*/  STL [R1+0x132c], R6 ;  /* 0x00132c0601007387 */ /* 0x0001e20000100800 */
[----:B--2---:R-:W-:-:S03]  /*10180*/  LEA R5, P6, R23, R0, 0x1 ;  /* 0x0000000017057211 */ /* 0x004fc600078c08ff */
        /* <DEDUP_REMOVED lines=15> */
[----:B---3--:R-:W-:-:S03]  /*10280*/  LEA R3, P3, R4, R0, 0x1 ;  /* 0x0000000004037211 */ /* 0x008fc600078608ff */
[----:B------:R-:W-:Y:S01]  /*10290*/  STL [R1+0x131c], R6 ;  /* 0x00131c0601007387 */ /* 0x000fe20000100800 */
[----:B-1----:R-:W-:-:S03]  /*102a0*/  LEA.HI.X.SX32 R5, R21, R2, 0x1, P4 ;  /* 0x0000000215057211 */ /* 0x002fc600020f0eff */
[----:B------:R0:W-:Y:S04]  /*102b0*/  STL [R1+0x1340], R3 ;  /* 0x0013400301007387 */ /* 0x0001e80000100800 */
[----:B------:R1:W-:Y:S01]  /*102c0*/  STL [R1+0x1324], R5 ;  /* 0x0013240501007387 */ /* 0x0003e20000100800 */
[----:B0-----:R-:W-:Y:S02]  /*102d0*/  LEA R3, P4, R27, R0, 0x1 ;  /* 0x000000001b037211 */ /* 0x001fe400078808ff */
[-C--:B------:R-:W-:Y:S02]  /*102e0*/  LEA.HI.X.SX32 R0, R23, R2.reuse, 0x1, P6 ;  /* 0x0000000217007211 */ /* 0x080fe400030f0eff */
[-C--:B-1----:R-:W-:Y:S01]  /*102f0*/  LEA.HI.X.SX32 R5, R22, R2.reuse, 0x1, P5 ;  /* 0x0000000216057211 */ /* 0x082fe200028f0eff */
[----:B------:R0:W-:Y:S01]  /*10300*/  STL [R1+0xfd8], R3 ;  /* 0x000fd80301007387 */ /* 0x0001e20000100800 */
[----:B------:R-:W-:Y:S01]  /*10310*/  LEA.HI.X.SX32 R6, R24, R2, 0x1, P0 ;  /* 0x0000000218067211 */ /* 0x000fe200000f0eff */
[----:B------:R-:W-:-:S02]  /*10320*/  IMAD.MOV.U32 R28, RZ, RZ, c[0x0][0x188] ;  /* 0x00006200ff1c7624 */ /* 0x000fc400078e00ff */
[----:B------:R1:W-:Y:S04]  /*10330*/  STL [R1+0xfc4], R5 ;  /* 0x000fc40501007387 */ /* 0x0003e80000100800 */
[----:B------:R2:W-:Y:S01]  /*10340*/  STL [R1+0xfc8], R0 ;  /* 0x000fc80001007387 */ /* 0x0005e20000100800 */
[----:B0-----:R-:W-:Y:S01]  /*10350*/  IMAD R3, R28, 0x7f, RZ ;  /* 0x0000007f1c037824 */ /* 0x001fe200078e02ff */
[-C--:B-1----:R-:W-:Y:S02]  /*10360*/  LEA.HI.X.SX32 R5, R25, R2.reuse, 0x1, P1 ;  /* 0x0000000219057211 */ /* 0x082fe400008f0eff */
[----:B------:R0:W-:Y:S01]  /*10370*/  STL [R1+0xfcc], R6 ;  /* 0x000fcc0601007387 */ /* 0x0001e20000100800 */
[----:B--2---:R-:W-:-:S03]  /*10380*/  LEA.HI.X.SX32 R0, R26, R2, 0x1, P2 ;  /* 0x000000021a007211 */ /* 0x004fc600010f0eff */
[----:B------:R1:W-:Y:S01]  /*10390*/  STL [R1+0xfd0], R5 ;  /* 0x000fd00501007387 */ /* 0x0003e20000100800 */
[----:B------:R-:W-:Y:S01]  /*103a0*/  LEA.HI.X.SX32 R8, R4, R2, 0x1, P3 ;  /* 0x0000000204087211 */ /* 0x000fe200018f0eff */
[----:B------:R-:W-:Y:S02]  /*103b0*/  IMAD R28, R28, 0x7e, RZ ;  /* 0x0000007e1c1c7824 */ /* 0x000fe400078e02ff */
[----:B------:R2:W-:Y:S01]  /*103c0*/  STL [R1+0xfd4], R0 ;  /* 0x000fd40001007387 */ /* 0x0005e20000100800 */
[----:B0-----:R-:W-:-:S03]  /*103d0*/  IMAD.WIDE R6, R3, 0x2, R12 ;  /* 0x0000000203067825 */ /* 0x001fc600078e020c */
[----:B------:R-:W-:Y:S01]  /*103e0*/  STL [R1+0xfdc], R8 ;  /* 0x000fdc0801007387 */ /* 0x000fe20000100800 */
[----:B-1----:R-:W-:Y:S01]  /*103f0*/  IMAD.WIDE R4, R3, 0x2, R10 ;  /* 0x0000000203047825 */ /* 0x002fe200078e020a */
[----:B--2---:R-:W-:-:S03]  /*10400*/  LEA.HI.X.SX32 R0, R27, R2, 0x1, P4 ;  /* 0x000000021b007211 */ /* 0x004fc600020f0eff */
[----:B------:R-:W-:Y:S02]  /*10410*/  IMAD.MOV.U32 R9, RZ, RZ, c[0x0][0x188] ;  /* 0x00006200ff097624 */ /* 0x000fe400078e00ff */
[----:B------:R-:W-:Y:S01]  /*10420*/  IMAD.WIDE R2, R28, 0x2, R12 ;  /* 0x000000021c027825 */ /* 0x000fe200078e020c */
[----:B------:R-:W-:Y:S04]  /*10430*/  STL [R1+0x7d0], R0 ;  /* 0x0007d00001007387 */ /* 0x000fe80000100800 */
[----:B------:R0:W-:Y:S04]  /*10440*/  STL [R1+0x7d8], R6 ;  /* 0x0007d80601007387 */ /* 0x0001e80000100800 */
[----:B------:R-:W-:Y:S04]  /*10450*/  STL [R1+0x7d4], R7 ;  /* 0x0007d40701007387 */ /* 0x000fe80000100800 */
[----:B------:R-:W-:Y:S01]  /*10460*/  STL [R1+0x7e0], R4 ;  /* 0x0007e00401007387 */ /* 0x000fe20000100800 */
[----:B0-----:R-:W-:-:S03]  /*10470*/  IMAD R6, R9, 0x7d, RZ ;  /* 0x0000007d09067824 */ /* 0x001fc600078e02ff */
[----:B------:R0:W-:Y:S04]  /*10480*/  STL [R1+0x7dc], R5 ;  /* 0x0007dc0501007387 */ /* 0x0001e80000100800 */
[----:B------:R-:W-:Y:S04]  /*10490*/  STL [R1+0x7e8], R2 ;  /* 0x0007e80201007387 */ /* 0x000fe80000100800 */
[----:B------:R1:W-:Y:S01]  /*104a0*/  STL [R1+0x7e4], R3 ;  /* 0x0007e40301007387 */ /* 0x0003e20000100800 */
[----:B0-----:R-:W-:-:S04]  /*104b0*/  IMAD.WIDE R4, R28, 0x2, R10 ;  /* 0x000000021c047825 */ /* 0x001fc800078e020a */
[----:B------:R-:W-:Y:S01]  /*104c0*/  IMAD R0, R9, 0x7c, RZ ;  /* 0x0000007c09007824 */ /* 0x000fe200078e02ff */
[----:B------:R-:W-:Y:S01]  /*104d0*/  STL [R1+0x7f0], R4 ;  /* 0x0007f00401007387 */ /* 0x000fe20000100800 */
[----:B-1----:R-:W-:-:S03]  /*104e0*/  IMAD.WIDE R2, R6, 0x2, R12 ;  /* 0x0000000206027825 */ /* 0x002fc600078e020c */
[----:B------:R0:W-:Y:S01]  /*104f0*/  STL [R1+0x7ec], R5 ;  /* 0x0007ec0501007387 */ /* 0x0001e20000100800 */
[----:B------:R-:W-:-:S03]  /*10500*/  IMAD.WIDE R6, R6, 0x2, R10 ;  /* 0x0000000206067825 */ /* 0x000fc600078e020a */
[----:B------:R-:W-:Y:S04]  /*10510*/  STL [R1+0x7f8], R2 ;  /* 0x0007f80201007387 */ /* 0x000fe80000100800 */
[----:B------:R1:W-:Y:S04]  /*10520*/  STL [R1+0x7f4], R3 ;  /* 0x0007f40301007387 */ /* 0x0003e80000100800 */
[----:B------:R2:W-:Y:S01]  /*10530*/  STL [R1+0x800], R6 ;  /* 0x0008000601007387 */ /* 0x0005e20000100800 */
[----:B0-----:R-:W-:-:S04]  /*10540*/  IMAD.WIDE R4, R0, 0x2, R10 ;  /* 0x0000000200047825 */ /* 0x001fc800078e020a */
[----:B-1----:R-:W-:Y:S01]  /*10550*/  IMAD.WIDE R2, R0, 0x2, R12 ;  /* 0x0000000200027825 */ /* 0x002fe200078e020c */
[----:B------:R-:W-:Y:S03]  /*10560*/  STL [R1+0x7fc], R7 ;  /* 0x0007fc0701007387 */ /* 0x000fe60000100800 */
[C---:B--2---:R-:W-:Y:S01]  /*10570*/  IMAD R6, R9.reuse, 0x7b, RZ ;  /* 0x0000007b09067824 */ /* 0x044fe200078e02ff */
[----:B------:R-:W-:Y:S04]  /*10580*/  STL [R1+0x808], R2 ;  /* 0x0008080201007387 */ /* 0x000fe80000100800 */
[----:B------:R0:W-:Y:S01]  /*10590*/  STL [R1+0x804], R3 ;  /* 0x0008040301007387 */ /* 0x0001e20000100800 */
[----:B------:R-:W-:-:S03]  /*105a0*/  IMAD R0, R9, 0x7a, RZ ;  /* 0x0000007a09007824 */ /* 0x000fc600078e02ff */
[----:B------:R-:W-:Y:S01]  /*105b0*/  STL [R1+0x810], R4 ;  /* 0x0008100401007387 */ /* 0x000fe20000100800 */
[----:B0-----:R-:W-:-:S03]  /*105c0*/  IMAD.WIDE R2, R6, 0x2, R12 ;  /* 0x0000000206027825 */ /* 0x001fc600078e020c */
        /* <DEDUP_REMOVED lines=403> */
[----:B------:R-:W-:-:S03]  /*11f00*/  IMAD.SHL.U32 R0, R9, 0x40, RZ ;  /* 0x0000004009007824 */ /* 0x000fc600078e00ff */
        /* <DEDUP_REMOVED lines=439> */
[----:B------:R1:W-:Y:S01]  /*13a80*/  STL [R1+0xf94], R3 ;  /* 0x000f940301007387 */ /* 0x0003e20000100800 */
[----:B0-----:R-:W-:-:S03]  /*13a90*/  IMAD.WIDE R4, R0, 0x2, R10 ;  /* 0x0000000200047825 */ /* 0x001fc600078e020a */
[----:B------:R-:W-:Y:S01]  /*13aa0*/  STL [R1+0xfa0], R6 ;  /* 0x000fa00601007387 */ /* 0x000fe20000100800 */
[----:B-1----:R-:W-:-:S03]  /*13ab0*/  IMAD.WIDE R2, R0, 0x2, R12 ;  /* 0x0000000200027825 */ /* 0x002fc600078e020c */
[----:B------:R0:W-:Y:S04]  /*13ac0*/  STL [R1+0xf9c], R7 ;  /* 0x000f9c0701007387 */ /* 0x0001e80000100800 */
[----:B------:R-:W-:Y:S04]  /*13ad0*/  STL [R1+0xfa8], R2 ;  /* 0x000fa80201007387 */ /* 0x000fe80000100800 */
[----:B------:R1:W-:Y:S01]  /*13ae0*/  STL [R1+0xfa4], R3 ;  /* 0x000fa40301007387 */ /* 0x0003e20000100800 */
[----:B0-----:R-:W-:-:S03]  /*13af0*/  IMAD.WIDE R6, R9, 0x2, R12 ;  /* 0x0000000209067825 */ /* 0x001fc600078e020c */
[----:B------:R-:W-:Y:S04]  /*13b00*/  STL [R1+0xfb0], R4 ;  /* 0x000fb00401007387 */ /* 0x000fe80000100800 */
[----:B------:R-:W-:Y:S01]  /*13b10*/  STL [R1+0xfac], R5 ;  /* 0x000fac0501007387 */ /* 0x000fe20000100800 */
[----:B-1----:R-:W-:-:S03]  /*13b20*/  IMAD.WIDE R2, R9, 0x2, R10 ;  /* 0x0000000209027825 */ /* 0x002fc600078e020a */
[----:B------:R-:W-:Y:S04]  /*13b30*/  STL [R1+0xfb8], R6 ;  /* 0x000fb80601007387 */ /* 0x000fe80000100800 */
[----:B------:R-:W-:Y:S04]  /*13b40*/  STL [R1+0xfb4], R7 ;  /* 0x000fb40701007387 */ /* 0x000fe80000100800 */
[----:B------:R-:W-:Y:S04]  /*13b50*/  STL [R1+0xfc0], R2 ;  /* 0x000fc00201007387 */ /* 0x000fe80000100800 */
[----:B------:R0:W-:Y:S04]  /*13b60*/  STL [R1+0xfbc], R3 ;  /* 0x000fbc0301007387 */ /* 0x0001e80000100800 */
[----:B------:R-:W-:Y:S04]  /*13b70*/  STL [R1+0x7cc], RZ ;  /* 0x0007ccff01007387 */ /* 0x000fe80000100800 */
        /* <DEDUP_REMOVED lines=147> */
[----:B------:R-:W1:Y:S04]  /*144b0*/  S2R R8, SR_TID.X ;  /* 0x0000000000087919 */ /* 0x000e680000002100 */
        /* <DEDUP_REMOVED lines=20> */
[----:B------:R-:W-:Y:S01]  /*14600*/  STL [R1+0x61c], RZ ;  /* 0x00061cff01007387 */ /* 0x000fe20000100800 */
[----:B-1----:R-:W-:-:S03]  /*14610*/  LOP3.LUT R28, R8, 0x7f, RZ, 0xc0, !PT ;  /* 0x0000007f081c7812 */ /* 0x002fc600078ec0ff */
[----:B------:R-:W-:Y:S01]  /*14620*/  STL [R1+0x600], RZ ;  /* 0x000600ff01007387 */ /* 0x000fe20000100800 */
[----:B0-----:R-:W-:-:S03]  /*14630*/  IMAD.SHL.U32 R3, R8, 0x40, RZ ;  /* 0x0000004008037824 */ /* 0x001fc600078e00ff */
[----:B------:R-:W-:Y:S04]  /*14640*/  STL [R1+0x604], RZ ;  /* 0x000604ff01007387 */ /* 0x000fe80000100800 */
[----:B------:R-:W-:Y:S04]  /*14650*/  STL [R1+0x608], RZ ;  /* 0x000608ff01007387 */ /* 0x000fe80000100800 */
[----:B------:R-:W-:Y:S04]  /*14660*/  STL [R1+0x60c], RZ ;  /* 0x00060cff01007387 */ /* 0x000fe80000100800 */
[----:B------:R-:W2:Y:S01]  /*14670*/  LDL.LU R8, [R1+0x1ec] ;  /* 0x0001ec0001087983 */ /* 0x000ea20000300800 */
[----:B------:R-:W-:-:S03]  /*14680*/  IMAD.SHL.U32 R4, R28, 0x2, RZ ;  /* 0x000000021c047824 */ /* 0x000fc600078e00ff */
[----:B------:R-:W-:Y:S04]  /*14690*/  STL [R1+0x5f0], RZ ;  /* 0x0005f0ff01007387 */ /* 0x000fe80000100800 */
[----:B------:R-:W-:Y:S04]  /*146a0*/  STL [R1+0x5f4], RZ ;  /* 0x0005f4ff01007387 */ /* 0x000fe80000100800 */
[----:B------:R-:W-:Y:S04]  /*146b0*/  STL [R1+0x5f8], RZ ;  /* 0x0005f8ff01007387 */ /* 0x000fe80000100800 */
[----:B------:R-:W-:Y:S04]  /*146c0*/  STL [R1+0x5fc], RZ ;  /* 0x0005fcff01007387 */ /* 0x000fe80000100800 */
[----:B------:R-:W3:Y:S04]  /*146d0*/  LDL.LU R28, [R1+0x1f0] ;  /* 0x0001f000011c7983 */ /* 0x000ee80000300800 */
        /* <DEDUP_REMOVED lines=14> */
[----:B------:R-:W-:-:S03]  /*147c0*/  LOP3.LUT R3, R3, 0x800, RZ, 0xc0, !PT ;  /* 0x0000080003037812 */ /* 0x000fc600078ec0ff */
        /* <DEDUP_REMOVED lines=8> */
[----:B------:R3:W-:Y:S01]  /*14850*/  STL [R1+0x13e4], R3 ;  /* 0x0013e40301007387 */ /* 0x0007e20000100800 */
[----:B--2---:R-:W-:-:S05]  /*14860*/  SHF.R.S32.HI R5, RZ, 0x7, R8 ;  /* 0x00000007ff057819 */ /* 0x004fca0000011408 */
[----:B------:R-:W-:Y:S04]  /*14870*/  STL [R1+0x13e0], R5 ;  /* 0x0013e00501007387 */ /* 0x000fe80000100800 */
[----:B------:R-:W-:Y:S04]  /*14880*/  STL [R1+0x5b8], RZ ;  /* 0x0005b8ff01007387 */ /* 0x000fe80000100800 */
[----:B------:R-:W-:Y:S01]  /*14890*/  STL [R1+0x5bc], RZ ;  /* 0x0005bcff01007387 */ /* 0x000fe20000100800 */
[----:B---3--:R-:W-:-:S03]  /*148a0*/  LOP3.LUT R3, R28, R3, RZ, 0xfc, !PT ;  /* 0x000000031c037212 */ /* 0x008fc600078efcff */
[----:B------:R-:W-:Y:S04]  /*148b0*/  STL [R1+0x5a0], RZ ;  /* 0x0005a0ff01007387 */ /* 0x000fe80000100800 */
        /* <DEDUP_REMOVED lines=32> */
[----:B------:R-:W2:Y:S04]  /*14ac0*/  LDL R28, [R1+0x5d4] ;  /* 0x0005d400011c7983 */ /* 0x000ea80000100800 */
[----:B------:R1:W-:Y:S04]  /*14ad0*/  STL [R1+0x520], RZ ;  /* 0x000520ff01007387 */ /* 0x0003e80000100800 */
[----:B------:R1:W-:Y:S04]  /*14ae0*/  STL [R1+0x524], RZ ;  /* 0x000524ff01007387 */ /* 0x0003e80000100800 */
[----:B------:R1:W-:Y:S04]  /*14af0*/  STL [R1+0x528], RZ ;  /* 0x000528ff01007387 */ /* 0x0003e80000100800 */
[----:B------:R1:W-:Y:S01]  /*14b00*/  STL [R1+0x52c], RZ ;  /* 0x00052cff01007387 */ /* 0x0003e20000100800 */
[----:B------:R-:W-:-:S03]  /*14b10*/  IMAD.SHL.U32 R2, R9, 0x80, RZ ;  /* 0x0000008009027824 */ /* 0x000fc600078e00ff */
[----:B------:R1:W-:Y:S04]  /*14b20*/  STL [R1+0x500], RZ ;  /* 0x000500ff01007387 */ /* 0x0003e80000100800 */
[----:B------:R1:W-:Y:S04]  /*14b30*/  STL [R1+0x504], RZ ;  /* 0x000504ff01007387 */ /* 0x0003e80000100800 */
[----:B------:R1:W-:Y:S04]  /*14b40*/  STL [R1+0x508], RZ ;  /* 0x000508ff01007387 */ /* 0x0003e80000100800 */
[----:B------:R1:W-:Y:S04]  /*14b50*/  STL [R1+0x50c], RZ ;  /* 0x00050cff01007387 */ /* 0x0003e80000100800 */
[----:B------:R1:W-:Y:S01]  /*14b60*/  STL [R1+0x220], RZ ;  /* 0x000220ff01007387 */ /* 0x0003e20000100800 */
[----:B------:R-:W-:-:S03]  /*14b70*/  SHF.R.S32.HI R0, RZ, 0x1f, R2 ;  /* 0x0000001fff007819 */ /* 0x000fc60000011402 */
[----:B------:R1:W-:Y:S04]  /*14b80*/  STL [R1+0x224], RZ ;  /* 0x000224ff01007387 */ /* 0x0003e80000100800 */
[----:B------:R1:W-:Y:S04]  /*14b90*/  STL [R1+0x228], RZ ;  /* 0x000228ff01007387 */ /* 0x0003e80000100800 */
[----:B------:R1:W-:Y:S04]  /*14ba0*/  STL [R1+0x22c], RZ ;  /* 0x00022cff01007387 */ /* 0x0003e80000100800 */
[----:B------:R1:W-:Y:S01]  /*14bb0*/  STL [R1+0x330], RZ ;  /* 0x000330ff01007387 */ /* 0x0003e20000100800 */
[----:B------:R-:W-:-:S03]  /*14bc0*/  SHF.L.U64.HI R0, R2, 0x1, R0 ;  /* 0x0000000102007819 */ /* 0x000fc60000010200 */
[----:B------:R1:W-:Y:S01]  /*14bd0*/  STL [R1+0x334], RZ ;  /* 0x000334ff01007387 */ /* 0x0003e20000100800 */
[----:B------:R-:W-:-:S03]  /*14be0*/  LOP3.LUT R2, R4, 0x30, RZ, 0x3c, !PT ;  /* 0x0000003004027812 */ /* 0x000fc600078e3cff */
[----:B------:R1:W-:Y:S01]  /*14bf0*/  STL [R1+0x338], RZ ;  /* 0x000338ff01007387 */ /* 0x0003e20000100800 */
[----:B------:R-:W-:-:S03]  /*14c00*/  LOP3.LUT R2, R4, 0x60, RZ, 0x3c, !PT ;  /* 0x0000006004027812 */ /* 0x000fc600078e3cff */
[----:B------:R1:W-:Y:S04]  /*14c10*/  STL [R1+0x33c], RZ ;  /* 0x00033cff01007387 */ /* 0x0003e80000100800 */
[----:B------:R1:W-:Y:S01]  /*14c20*/  STL [R1+0x450], RZ ;  /* 0x000450ff01007387 */ /* 0x0003e20000100800 */
[----:B0-----:R-:W-:-:S03]  /*14c30*/  LOP3.LUT R3, R3, 0x40, RZ, 0x3c, !PT ;  /* 0x0000004003037812 */ /* 0x001fc600078e3cff */
[----:B------:R1:W-:Y:S04]  /*14c40*/  STL [R1+0x454], RZ ;  /* 0x000454ff01007387 */ /* 0x0003e80000100800 */
[----:B------:R1:W-:Y:S04]  /*14c50*/  STL [R1+0x458], RZ ;  /* 0x000458ff01007387 */ /* 0x0003e80000100800 */
[----:B------:R1:W-:Y:S04]  /*14c60*/  STL [R1+0x45c], RZ ;  /* 0x00045cff01007387 */ /* 0x0003e80000100800 */
[----:B------:R1:W-:Y:S04]  /*14c70*/  STL [R1+0x460], RZ ;  /* 0x000460ff01007387 */ /* 0x0003e80000100800 */
[----:B------:R1:W-:Y:S04]  /*14c80*/  STL [R1+0x464], RZ ;  /* 0x000464ff01007387 */ /* 0x0003e80000100800 */
[----:B------:R1:W-:Y:S04]  /*14c90*/  STL [R1+0x468], RZ ;  /* 0x000468ff01007387 */ /* 0x0003e80000100800 */
[----:B------:R1:W-:Y:S01]  /*14ca0*/  STL [R1+0x46c], RZ ;  /* 0x00046cff01007387 */ /* 0x0003e20000100800 */
[----:B------:R-:W-:-:S02]  /*14cb0*/  ULDC UR4, c[0x0][0x18c] ;  /* 0x0000630000047ab9 */ /* 0x000fc40000000800 */
[----:B------:R-:W-:Y:S01]  /*14cc0*/  USHF.L.U32 UR4, UR4, 0x7, URZ ;  /* 0x0000000704047899 */ /* 0x000fe2000800063f */
[C---:B------:R-:W-:Y:S02]  /*14cd0*/  LOP3.LUT R6, R4.reuse, 0x10, RZ, 0x3c, !PT ;  /* 0x0000001004067812 */ /* 0x040fe400078e3cff */
[C---:B------:R-:W-:Y:S01]  /*14ce0*/  LOP3.LUT R5, R4.reuse, 0x20, RZ, 0x3c, !PT ;  /* 0x0000002004057812 */ /* 0x040fe200078e3cff */
[----:B------:R-:W-:Y:S01]  /*14cf0*/  USHF.R.S32.HI UR5, URZ, 0x1f, UR4 ;  /* 0x0000001f3f057899 */ /* 0x000fe20008011404 */
[C---:B------:R-:W-:Y:S02]  /*14d00*/  LOP3.LUT R6, R4.reuse, 0x40, RZ, 0x3c, !PT ;  /* 0x0000004004067812 */ /* 0x040fe400078e3cff */
[C---:B------:R-:W-:Y:S02]  /*14d10*/  LOP3.LUT R5, R4.reuse, 0x50, RZ, 0x3c, !PT ;  /* 0x0000005004057812 */ /* 0x040fe400078e3cff */
[----:B------:R-:W-:Y:S01]  /*14d20*/  LOP3.LUT R4, R4, 0x70, RZ, 0x3c, !PT ;  /* 0x0000007004047812 */ /* 0x000fe200078e3cff */
[----:B------:R-:W-:-:S02]  /*14d30*/  USHF.L.U32 UR8, UR4, 0x1, URZ ;  /* 0x0000000104087899 */ /* 0x000fc4000800063f */
[----:B------:R-:W-:Y:S01]  /*14d40*/  USHF.L.U64.HI UR5, UR4, 0x1, UR5 ;  /* 0x0000000104057899 */ /* 0x000fe20008010205 */
[----:B--2---:R-:W-:-:S05]  /*14d50*/  LOP3.LUT R2, R28, 0x40, RZ, 0x3c, !PT ;  /* 0x000000401c027812 */ /* 0x004fca00078e3cff */
[----:B------:R1:W-:Y:S04]  /*14d60*/  STL [R1+0x13dc], R2 ;  /* 0x0013dc0201007387 */ /* 0x0003e80000100800 */
[----:B------:R1:W-:Y:S02]  /*14d70*/  STL [R1+0x770], R3 ;  /* 0x0007700301007387 */ /* 0x0003e40000100800 */
.L_x_3:
[----:B------:R-:W2:Y:S04]  /*14d80*/  LDL.64 R4, [R1+0x5e8] ;  /* 0x0005e80001047983 */ /* 0x000ea80000100a00 */
        /* <DEDUP_REMOVED lines=188> */
[----:B-----5:R-:W-:Y:S04]  /*15950*/  STL [R1+0x39c4], R29 ;  /* 0x0039c41d01007387 */ /* 0x020fe80000100800 */
        /* <DEDUP_REMOVED lines=22> */
[----:B0-----:R0:W-:Y:S04]  /*15ac0*/  STL [R1+0x1760], R0 ;  /* 0x0017600001007387 */ /* 0x0011e80000100800 */
[----:B0-----:R-:W3:Y:S01]  /*15ad0*/  LDL.LU R0, [R1+0x7cc] ;  /* 0x0007cc0001007983 */ /* 0x001ee20000300800 */
[----:B-1----:R-:W-:Y:S01]  /*15ae0*/  IMAD.MOV.U32 R2, RZ, RZ, -0x80 ;  /* 0xffffff80ff027424 */ /* 0x002fe200078e00ff */
[----:B------:R-:W-:-:S02]  /*15af0*/  PRMT R15, RZ, 0x7610, R15 ;  /* 0x00007610ff0f7816 */ /* 0x000fc4000000000f */
[----:B------:R-:W-:Y:S01]  /*15b00*/  PRMT R14, RZ, 0x7610, R14 ;  /* 0x00007610ff0e7816 */ /* 0x000fe2000000000e */
[----:B---3--:R-:W-:Y:S01]  /*15b10*/  IMAD R2, R0, R2, c[0x0][0x180] ;  /* 0x0000600000027624 */ /* 0x008fe200078e0202 */
[----:B------:R-:W-:Y:S04]  /*15b20*/  STL [R1+0x1764], R0 ;  /* 0x0017640001007387 */ /* 0x000fe80000100800 */
[C---:B------:R-:W-:Y:S01]  /*15b30*/  ISETP.GT.AND P0, PT, R2.reuse, RZ, PT ;  /* 0x000000ff0200720c */ /* 0x040fe20003f04270 */
[----:B------:R-:W-:Y:S01]  /*15b40*/  STL [R1+0x3734], R0 ;  /* 0x0037340001007387 */ /* 0x000fe20000100800 */
[----:B------:R-:W-:-:S03]  /*15b50*/  ISETP.GT.AND P1, PT, R2, 0x1, PT ;  /* 0x000000010200780c */ /* 0x000fc60003f24270 */
[----:B------:R-:W-:Y:S04]  /*15b60*/  STL [R1+0x3738], R0 ;  /* 0x0037380001007387 */ /* 0x000fe80000100800 */
[----:B------:R-:W-:Y:S04]  /*15b70*/  STL [R1+0x373c], R0 ;  /* 0x00373c0001007387 */ /* 0x000fe80000100800 */
[----:B--2---:R-:W2:Y:S04]  /*15b80*/  @P0 LDG.E.U16 R15, [R4.64] ;  /* 0x00000006040f0981 */ /* 0x004ea8000c1e1500 */
        /* <DEDUP_REMOVED lines=45> */
[----:B--2---:R0:W-:Y:S04]  /*15e60*/  STL [R1+0x3f8], R15 ;  /* 0x0003f80f01007387 */ /* 0x0041e80000100800 */
[----:B0-----:R-:W2:Y:S04]  /*15e70*/  LDL.LU R15, [R1+0x3cb4] ;  /* 0x003cb400010f7983 */ /* 0x001ea80000300800 */
[----:B------:R-:W3:Y:S04]  /*15e80*/  LDL.64 R4, [R1+0x5e0] ;  /* 0x0005e00001047983 */ /* 0x000ee80000100a00 */
[----:B---3--:R-:W3:Y:S04]  /*15e90*/  @P0 LDG.E.U16 R14, [R4.64] ;  /* 0x00000006040e0981 */ /* 0x008ee8000c1e1500 */
[----:B---3--:R0:W-:Y:S04]  /*15ea0*/  STL [R1+0x3f4], R14 ;  /* 0x0003f40e01007387 */ /* 0x0081e80000100800 */
[----:B0-----:R-:W3:Y:S04]  /*15eb0*/  LDL.LU R14, [R1+0x3cb0] ;  /* 0x003cb000010e7983 */ /* 0x001ee80000300800 */
[----:B------:R-:W4:Y:S04]  /*15ec0*/  LDL R4, [R1+0xfbc] ;  /* 0x000fbc0001047983 */ /* 0x000f280000100800 */
[----:B------:R-:W4:Y:S01]  /*15ed0*/  LDL R5, [R1+0xfc0] ;  /* 0x000fc00001057983 */ /* 0x000f220000100800 */
[----:B--2---:R-:W-:-:S02]  /*15ee0*/  PRMT R15, RZ, 0x7610, R15 ;  /* 0x00007610ff0f7816 */ /* 0x004fc4000000000f */
[----:B----4-:R-:W-:-:S04]  /*15ef0*/  @P1 LOP3.LUT R5, R5, R4, RZ, 0x3c, !PT ;  /* 0x0000000405051212 */ /* 0x010fc800078e3cff */
[----:B------:R-:W-:-:S04]  /*15f00*/  @P1 LOP3.LUT R4, R5, R4, RZ, 0x3c, !PT ;  /* 0x0000000405041212 */ /* 0x000fc800078e3cff */
[----:B------:R-:W-:-:S05]  /*15f10*/  @P1 LOP3.LUT R5, R5, R4, RZ, 0x3c, !PT ;  /* 0x0000000405051212 */ /* 0x000fca00078e3cff */
[----:B------:R-:W2:Y:S04]  /*15f20*/  @P1 LDG.E.U16 R15, [R4.64] ;  /* 0x00000006040f1981 */ /* 0x000ea8000c1e1500 */
[----:B--2---:R0:W-:Y:S04]  /*15f30*/  STL [R1+0x3f0], R15 ;  /* 0x0003f00f01007387 */ /* 0x0041e80000100800 */
[----:B0-----:R-:W2:Y:S04]  /*15f40*/  LDL.LU R15, [R1+0x3cac] ;  /* 0x003cac00010f7983 */ /* 0x001ea80000300800 */
[----:B------:R-:W4:Y:S04]  /*15f50*/  LDL R4, [R1+0xfb4] ;  /* 0x000fb40001047983 */ /* 0x000f280000100800 */
[----:B------:R-:W4:Y:S01]  /*15f60*/  LDL R5, [R1+0xfb8] ;  /* 0x000fb80001057983 */ /* 0x000f220000100800 */
[----:B---3--:R-:W-:-:S02]  /*15f70*/  PRMT R14, RZ, 0x7610, R14 ;  /* 0x00007610ff0e7816 */ /* 0x008fc4000000000e */
[----:B----4-:R-:W-:-:S04]  /*15f80*/  @P1 LOP3.LUT R5, R5, R4, RZ, 0x3c, !PT ;  /* 0x0000000405051212 */ /* 0x010fc800078e3cff */
[----:B------:R-:W-:-:S04]  /*15f90*/  @P1 LOP3.LUT R4, R5, R4, RZ, 0x3c, !PT ;  /* 0x0000000405041212 */ /* 0x000fc800078e3cff */
[----:B------:R-:W-:-:S05]  /*15fa0*/  @P1 LOP3.LUT R5, R5, R4, RZ, 0x3c, !PT ;  /* 0x0000000405051212 */ /* 0x000fca00078e3cff */
[----:B------:R-:W3:Y:S01]  /*15fb0*/  @P1 LDG.E.U16 R14, [R4.64] ;  /* 0x00000006040e1981 */ /* 0x000ee2000c1e1500 */
[----:B------:R-:W-:-:S03]  /*15fc0*/  ISETP.GT.AND P2, PT, R2, 0x2, PT ;  /* 0x000000020200780c */ /* 0x000fc60003f44270 */
        /* <DEDUP_REMOVED lines=545> */
[----:B------:R-:W-:-:S02]  /*181e0*/  PRMT R0, RZ, 0x7610, R0 ;  /* 0x00007610ff007816 */ /* 0x000fc40000000000 */
[----:B----4-:R-:W-:-:S04]  /*181f0*/  @P0 LOP3.LUT R5, R5, R4, RZ, 0x3c, !PT ;  /* 0x0000000405050212 */ /* 0x010fc800078e3cff */
[----:B------:R-:W-:-:S04]  /*18200*/  @P0 LOP3.LUT R4, R5, R4, RZ, 0x3c, !PT ;  /* 0x0000000405040212 */ /* 0x000fc800078e3cff */
[----:B------:R-:W-:-:S05]  /*18210*/  @P0 LOP3.LUT R5, R5, R4, RZ, 0x3c, !PT ;  /* 0x0000000405050212 */ /* 0x000fca00078e3cff */
[----:B------:R0:W4:Y:S04]  /*18220*/  @P0 LDG.E.U16 R0, [R4.64] ;  /* 0x0000000604000981 */ /* 0x000128000c1e1500 */
[----:B0-----:R-:W2:Y:S04]  /*18230*/  LDL R4, [R1+0xddc] ;  /* 0x000ddc0001047983 */ /* 0x001ea80000100800 */
[----:B------:R-:W2:Y:S01]  /*18240*/  LDL R5, [R1+0xde0] ;  /* 0x000de00001057983 */ /* 0x000ea20000100800 */
[----:B------:R-:W-:Y:S02]  /*18250*/  ISETP.GT.AND P1, PT, R2, 0x1f, PT ;  /* 0x0000001f0200780c */ /* 0x000fe40003f24270 */
[----:B---3--:R-:W-:-:S11]  /*18260*/  PRMT R14, RZ, 0x7610, R14 ;  /* 0x00007610ff0e7816 */ /* 0x008fd6000000000e */
[----:B--2---:R-:W-:-:S04]  /*18270*/  @P1 LOP3.LUT R5, R5, R4, RZ, 0x3c, !PT ;  /* 0x0000000405051212 */ /* 0x004fc800078e3cff */
[----:B------:R-:W-:-:S04]  /*18280*/  @P1 LOP3.LUT R4, R5, R4, RZ, 0x3c, !PT ;  /* 0x0000000405041212 */ /* 0x000fc800078e3cff */
[----:B------:R-:W-:-:S05]  /*18290*/  @P1 LOP3.LUT R5, R5, R4, RZ, 0x3c, !PT ;  /* 0x0000000405051212 */ /* 0x000fca00078e3cff */
[----:B------:R-:W2:Y:S04]  /*182a0*/  @P1 LDG.E.U16 R14, [R4.64] ;  /* 0x00000006040e1981 */ /* 0x000ea8000c1e1500 */
[----:B----4-:R-:W-:Y:S04]  /*182b0*/  STL [R1+0x38a0], R0 ;  /* 0x0038a00001007387 */ /* 0x010fe80000100800 */
[----:B--2---:R0:W-:Y:S04]  /*182c0*/  STL [R1+0x7a4], R14 ;  /* 0x0007a40e01007387 */ /* 0x0041e80000100800 */
[----:B0-----:R-:W2:Y:S04]  /*182d0*/  LDL.LU R14, [R1+0x3bc0] ;  /* 0x003bc000010e7983 */ /* 0x001ea80000300800 */
[----:B------:R-:W3:Y:S04]  /*182e0*/  LDL R4, [R1+0xdd4] ;  /* 0x000dd40001047983 */ /* 0x000ee80000100800 */
[----:B------:R-:W3:Y:S01]  /*182f0*/  LDL R5, [R1+0xdd8] ;  /* 0x000dd80001057983 */ /* 0x000ee20000100800 */
[----:B------:R-:W-:-:S02]  /*18300*/  PRMT R15, RZ, 0x7610, R15 ;  /* 0x00007610ff0f7816 */ /* 0x000fc4000000000f */
[----:B---3--:R-:W-:-:S04]  /*18310*/  @P1 LOP3.LUT R5, R5, R4, RZ, 0x3c, !PT ;  /* 0x0000000405051212 */ /* 0x008fc800078e3cff */
        /* <DEDUP_REMOVED lines=262> */
[----:B---3--:R-:W-:Y:S02]  /*19380*/  PRMT R15, RZ, 0x7610, R15 ;  /* 0x00007610ff0f7816 */ /* 0x008fe4000000000f */
[----:B--2---:R-:W-:-:S04]  /*19390*/  @P0 LOP3.LUT R5, R5, R4, RZ, 0x3c, !PT ;  /* 0x0000000405050212 */ /* 0x004fc800078e3cff */
[----:B------:R-:W-:-:S04]  /*193a0*/  @P0 LOP3.LUT R4, R5, R4, RZ, 0x3c, !PT ;  /* 0x0000000405040212 */ /* 0x000fc800078e3cff */
[----:B------:R-:W-:-:S05]  /*193b0*/  @P0 LOP3.LUT R5, R5, R4, RZ, 0x3c, !PT ;  /* 0x0000000405050212 */ /* 0x000fca00078e3cff */
[----:B------:R-:W2:Y:S04]  /*193c0*/  @P0 LDG.E.U16 R15, [R4.64] ;  /* 0x00000006040f0981 */ /* 0x000ea8000c1e1500 */
[----:B----4-:R-:W-:Y:S01]  /*193d0*/  STL [R1+0x38fc], R0 ;  /* 0x0038fc0001007387 */ /* 0x010fe20000100800 */
[----:B------:R-:W-:-:S03]  /*193e0*/  ISETP.GT.AND P1, PT, R2, 0x2e, PT ;  /* 0x0000002e0200780c */ /* 0x000fc60003f24270 */
        /* <DEDUP_REMOVED lines=8> */
[----:B------:R-:W3:Y:S04]  /*19470*/  @P1 LDG.E.U16 R14, [R4.64] ;  /* 0x00000006040e1981 */ /* 0x000ee8000c1e1500 */
        /* <DEDUP_REMOVED lines=8> */
[----:B------:R-:W2:Y:S01]  /*19500*/  @P1 LDG.E.U16 R15, [R4.64] ;  /* 0x00000006040f1981 */ /* 0x000ea2000c1e1500 */
[----:B------:R-:W-:-:S03]  /*19510*/  ISETP.GT.AND P2, PT, R2, 0x2f, PT ;  /* 0x0000002f0200780c */ /* 0x000fc60003f44270 */
        /* <DEDUP_REMOVED lines=618> */
[----:B0-----:R-:W3:Y:S01]  /*1bbc0*/  LDL.LU R14, [R1+0x3a44] ;  /* 0x003a4400010e7983 */ /* 0x001ee20000300800 */
[----:B------:R-:W4:Y:S02]  /*1bbd0*/  LDL R4, [R1+0xad4] ;  /* 0x000ad40001047983 */ /* 0x000f240000100800 */
        /* <DEDUP_REMOVED lines=8> */
[----:B0-----:R-:W2:Y:S01]  /*1bc60*/  LDL.LU R15, [R1+0x3a40] ;  /* 0x003a4000010f7983 */ /* 0x001ea20000300800 */
[----:B------:R-:W4:Y:S02]  /*1bc70*/  LDL R4, [R1+0xacc] ;  /* 0x000acc0001047983 */ /* 0x000f240000100800 */
[----:B------:R-:W4:Y:S01]  /*1bc80*/  LDL R5, [R1+0xad0] ;  /* 0x000ad00001057983 */ /* 0x000f220000100800 */
[----:B---3--:R-:W-:Y:S02]  /*1bc90*/  PRMT R14, RZ, 0x7610, R14 ;  /* 0x00007610ff0e7816 */ /* 0x008fe4000000000e */
        /* <DEDUP_REMOVED lines=131> */
[----:B------:R-:W4:Y:S03]  /*1c4d0*/  LDL R5, [R1+0xa60] ;  /* 0x000a600001057983 */ /* 0x000f260000100800 */
[----:B----4-:R-:W-:-:S02]  /*1c4e0*/  @P0 LOP3.LUT R5, R5, R4, RZ, 0x3c, !PT ;  /* 0x0000000405050212 */ /* 0x010fc400078e3cff */
[----:B--2---:R-:W-:Y:S02]  /*1c4f0*/  PRMT R15, RZ, 0x7610, R15 ;  /* 0x00007610ff0f7816 */ /* 0x004fe4000000000f */
[----:B------:R-:W-:-:S04]  /*1c500*/  @P0 LOP3.LUT R4, R5, R4, RZ, 0x3c, !PT ;  /* 0x0000000405040212 */ /* 0x000fc800078e3cff */
[----:B------:R-:W-:-:S05]  /*1c510*/  @P0 LOP3.LUT R5, R5, R4, RZ, 0x3c, !PT ;  /* 0x0000000405050212 */ /* 0x000fca00078e3cff */
[----:B------:R-:W2:Y:S04]  /*1c520*/  @P0 LDG.E.U16 R15, [R4.64] ;  /* 0x00000006040f0981 */ /* 0x000ea8000c1e1500 */
[----:B--2---:R0:W-:Y:S04]  /*1c530*/  STL [R1+0x410], R15 ;  /* 0x0004100f01007387 */ /* 0x0041e80000100800 */
[----:B0-----:R-:W2:Y:S01]  /*1c540*/  LDL.LU R15, [R1+0x3a04] ;  /* 0x003a0400010f7983 */ /* 0x001ea20000300800 */
[----:B------:R-:W4:Y:S02]  /*1c550*/  LDL R4, [R1+0xa54] ;  /* 0x000a540001047983 */ /* 0x000f240000100800 */
[----:B------:R-:W4:Y:S02]  /*1c560*/  LDL R5, [R1+0xa58] ;  /* 0x000a580001057983 */ /* 0x000f240000100800 */
[----:B----4-:R-:W-:-:S02]  /*1c570*/  @P0 LOP3.LUT R5, R5, R4, RZ, 0x3c, !PT ;  /* 0x0000000405050212 */ /* 0x010fc400078e3cff */
[----:B--2---:R-:W-:Y:S02]  /*1c580*/  PRMT R15, RZ, 0x7610, R15 ;  /* 0x00007610ff0f7816 */ /* 0x004fe4000000000f */
        /* <DEDUP_REMOVED lines=138> */
[----:B0-----:R-:W3:Y:S01]  /*1ce30*/  LDL.LU R14, [R1+0x39c8] ;  /* 0x0039c800010e7983 */ /* 0x001ee20000300800 */
[----:B------:R-:W4:Y:S02]  /*1ce40*/  LDL R4, [R1+0x9dc] ;  /* 0x0009dc0001047983 */ /* 0x000f240000100800 */
[----:B------:R-:W4:Y:S01]  /*1ce50*/  LDL R5, [R1+0x9e0] ;  /* 0x0009e00001057983 */ /* 0x000f220000100800 */
[----:B------:R-:W-:Y:S02]  /*1ce60*/  PRMT R29, RZ, 0x7610, R29 ;  /* 0x00007610ff1d7816 */ /* 0x000fe4000000001d */
[----:B----4-:R-:W-:-:S04]  /*1ce70*/  @P0 LOP3.LUT R5, R5, R4, RZ, 0x3c, !PT ;  /* 0x0000000405050212 */ /* 0x010fc800078e3cff */
[----:B------:R-:W-:-:S04]  /*1ce80*/  @P0 LOP3.LUT R4, R5, R4, RZ, 0x3c, !PT ;  /* 0x0000000405040212 */ /* 0x000fc800078e3cff */
[----:B------:R-:W-:-:S05]  /*1ce90*/  @P0 LOP3.LUT R5, R5, R4, RZ, 0x3c, !PT ;  /* 0x0000000405050212 */ /* 0x000fca00078e3cff */
[----:B------:R-:W4:Y:S04]  /*1cea0*/  @P0 LDG.E.U16 R29, [R4.64] ;  /* 0x00000006041d0981 */ /* 0x000f28000c1e1500 */
[----:B----4-:R0:W-:Y:S04]  /*1ceb0*/  STL [R1+0x400], R29 ;  /* 0x0004001d01007387 */ /* 0x0101e80000100800 */
[----:B0-----:R-:W4:Y:S01]  /*1cec0*/  LDL.LU R29, [R1+0x39c4] ;  /* 0x0039c400011d7983 */ /* 0x001f220000300800 */
[----:B------:R-:W2:Y:S02]  /*1ced0*/  LDL R4, [R1+0x9d4] ;  /* 0x0009d40001047983 */ /* 0x000ea40000100800 */
[----:B------:R-:W2:Y:S01]  /*1cee0*/  LDL R5, [R1+0x9d8] ;  /* 0x0009d80001057983 */ /* 0x000ea20000100800 */
[----:B------:R-:W-:-:S02]  /*1cef0*/  PRMT R28, RZ, 0x7610, R28 ;  /* 0x00007610ff1c7816 */ /* 0x000fc4000000001c */
[----:B--2---:R-:W-:-:S04]  /*1cf00*/  @P0 LOP3.LUT R5, R5, R4, RZ, 0x3c, !PT ;  /* 0x0000000405050212 */ /* 0x004fc800078e3cff */
[----:B------:R-:W-:-:S04]  /*1cf10*/  @P0 LOP3.LUT R4, R5, R4, RZ, 0x3c, !PT ;  /* 0x0000000405040212 */ /* 0x000fc800078e3cff */
[----:B------:R-:W-:-:S05]  /*1cf20*/  @P0 LOP3.LUT R5, R5, R4, RZ, 0x3c, !PT ;  /* 0x0000000405050212 */ /* 0x000fca00078e3cff */
[----:B------:R-:W2:Y:S01]  /*1cf30*/  @P0 LDG.E.U16 R28, [R4.64] ;  /* 0x00000006041c0981 */ /* 0x000ea2000c1e1500 */
[----:B------:R-:W-:-:S03]  /*1cf40*/  ISETP.GT.AND P1, PT, R2, 0x60, PT ;  /* 0x000000600200780c */ /* 0x000fc60003f24270 */
[----:B--2---:R0:W-:Y:S04]  /*1cf50*/  STL [R1+0x3fc], R28 ;  /* 0x0003fc1c01007387 */ /* 0x0041e80000100800 */
[----:B0-----:R-:W2:Y:S01]  /*1cf60*/  LDL.LU R28, [R1+0x39c0] ;  /* 0x0039c000011c7983 */ /* 0x001ea20000300800 */
[----:B------:R-:W2:Y:S02]  /*1cf70*/  LDL R4, [R1+0x9cc] ;  /* 0x0009cc0001047983 */ /* 0x000ea40000100800 */
[----:B------:R-:W2:Y:S01]  /*1cf80*/  LDL R5, [R1+0x9d0] ;  /* 0x0009d00001057983 */ /* 0x000ea20000100800 */
[----:B------:R-:W-:Y:S02]  /*1cf90*/  PRMT R16, RZ, 0x7610, R16 ;  /* 0x00007610ff107816 */ /* 0x000fe40000000010 */
[----:B--2---:R-:W-:-:S04]  /*1cfa0*/  @P1 LOP3.LUT R5, R5, R4, RZ, 0x3c, !PT ;  /* 0x0000000405051212 */ /* 0x004fc800078e3cff */
[----:B------:R-:W-:-:S04]  /*1cfb0*/  @P1 LOP3.LUT R4, R5, R4, RZ, 0x3c, !PT ;  /* 0x0000000405041212 */ /* 0x000fc800078e3cff */
[----:B------:R-:W-:-:S05]  /*1cfc0*/  @P1 LOP3.LUT R5, R5, R4, RZ, 0x3c, !PT ;  /* 0x0000000405051212 */ /* 0x000fca00078e3cff */
[----:B------:R-:W2:Y:S04]  /*1cfd0*/  @P1 LDG.E.U16 R16, [R4.64] ;  /* 0x0000000604101981 */ /* 0x000ea8000c1e1500 */
[----:B--2---:R0:W-:Y:S04]  /*1cfe0*/  STL [R1+0x58], R16 ;  /* 0x0000581001007387 */ /* 0x0041e80000100800 */
[----:B0-----:R-:W2:Y:S01]  /*1cff0*/  LDL.LU R16, [R1+0x39bc] ;  /* 0x0039bc0001107983 */ /* 0x001ea20000300800 */
        /* <DEDUP_REMOVED lines=101> */
[----:B------:R0:W2:Y:S04]  /*1d650*/  @P2 LDG.E.U16 R15, [R4.64] ;  /* 0x00000006040f2981 */ /* 0x0000a8000c1e1500 */
[----:B0-----:R-:W2:Y:S04]  /*1d660*/  LDL R4, [R1+0x96c] ;  /* 0x00096c0001047983 */ /* 0x001ea80000100800 */
[----:B------:R-:W2:Y:S01]  /*1d670*/  LDL R5, [R1+0x970] ;  /* 0x0009700001057983 */ /* 0x000ea20000100800 */
[----:B------:R-:W-:Y:S02]  /*1d680*/  ISETP.GT.AND P0, PT, R2, 0x66, PT ;  /* 0x000000660200780c */ /* 0x000fe40003f04270 */
[----:B------:R-:W-:-:S11]  /*1d690*/  PRMT R21, RZ, 0x7610, R21 ;  /* 0x00007610ff157816 */ /* 0x000fd60000000015 */
[----:B--2---:R-:W-:-:S04]  /*1d6a0*/  @P0 LOP3.LUT R5, R5, R4, RZ, 0x3c, !PT ;  /* 0x0000000405050212 */ /* 0x004fc800078e3cff */
[----:B------:R-:W-:-:S04]  /*1d6b0*/  @P0 LOP3.LUT R4, R5, R4, RZ, 0x3c, !PT ;  /* 0x0000000405040212 */ /* 0x000fc800078e3cff */
[----:B------:R-:W-:-:S05]  /*1d6c0*/  @P0 LOP3.LUT R5, R5, R4, RZ, 0x3c, !PT ;  /* 0x0000000405050212 */ /* 0x000fca00078e3cff */
[----:B------:R-:W2:Y:S04]  /*1d6d0*/  @P0 LDG.E.U16 R21, [R4.64] ;  /* 0x0000000604150981 */ /* 0x000ea8000c1e1500 */
[----:B------:R0:W-:Y:S04]  /*1d6e0*/  STL [R1+0x2c], R15 ;  /* 0x00002c0f01007387 */ /* 0x0001e80000100800 */
[----:B0-----:R-:W3:Y:S04]  /*1d6f0*/  LDL R15, [R1+0x938] ;  /* 0x00093800010f7983 */ /* 0x001ee80000100800 */
[----:B--2---:R0:W-:Y:S04]  /*1d700*/  STL [R1+0x3c0], R21 ;  /* 0x0003c01501007387 */ /* 0x0041e80000100800 */
[----:B0-----:R-:W2:Y:S01]  /*1d710*/  LDL.LU R21, [R1+0x3990] ;  /* 0x0039900001157983 */ /* 0x001ea20000300800 */
[----:B------:R-:W2:Y:S02]  /*1d720*/  LDL R4, [R1+0x94c] ;  /* 0x00094c0001047983 */ /* 0x000ea40000100800 */
[----:B------:R-:W2:Y:S01]  /*1d730*/  LDL R5, [R1+0x950] ;  /* 0x0009500001057983 */ /* 0x000ea20000100800 */
[----:B------:R-:W-:-:S02]  /*1d740*/  ISETP.GT.AND P1, PT, R2, 0x68, PT ;  /* 0x000000680200780c */ /* 0x000fc40003f24270 */
[----:B------:R-:W-:-:S11]  /*1d750*/  PRMT R8, RZ, 0x7610, R8 ;  /* 0x00007610ff087816 */ /* 0x000fd60000000008 */
        /* <DEDUP_REMOVED lines=22> */
[----:B------:R-:W2:Y:S01]  /*1d8c0*/  @P2 LDG.E.U16 R24, [R4.64] ;  /* 0x0000000604182981 */ /* 0x000ea2000c1e1500 */
[----:B------:R-:W-:-:S03]  /*1d8d0*/  PRMT R20, RZ, 0x7610, R20 ;  /* 0x00007610ff147816 */ /* 0x000fc60000000014 */
[----:B--2---:R0:W-:Y:S04]  /*1d8e0*/  STL [R1+0x20], R24 ;  /* 0x0000201801007387 */ /* 0x0041e80000100800 */
[----:B0-----:R-:W2:Y:S01]  /*1d8f0*/  LDL.LU R24, [R1+0x3984] ;  /* 0x0039840001187983 */ /* 0x001ea20000300800 */
[----:B------:R-:W2:Y:S02]  /*1d900*/  LDL R5, [R1+0x934] ;  /* 0x0009340001057983 */ /* 0x000ea40000100800 */
[----:B---3--:R-:W-:Y:S02]  /*1d910*/  @P2 IMAD.MOV.U32 R4, RZ, RZ, R15 ;  /* 0x000000ffff042224 */ /* 0x008fe400078e000f */
[----:B------:R-:W3:Y:S04]  /*1d920*/  LDL R15, [R1+0x910] ;  /* 0x00091000010f7983 */ /* 0x000ee80000100800 */
[----:B--2---:R-:W2:Y:S01]  /*1d930*/  @P2 LDG.E.U16 R20, [R4.64] ;  /* 0x0000000604142981 */ /* 0x004ea2000c1e1500 */
        /* <DEDUP_REMOVED lines=38> */
[----:B------:R-:W-:Y:S02]  /*1dba0*/  ISETP.GT.AND P1, PT, R2, 0x6c, PT ;  /* 0x0000006c0200780c */ /* 0x000fe40003f24270 */
[----:B------:R-:W-:Y:S01]  /*1dbb0*/  PRMT R14, RZ, 0x7610, R14 ;  /* 0x00007610ff0e7816 */ /* 0x000fe2000000000e */
[----:B--2---:R0:W-:Y:S04]  /*1dbc0*/  STL [R1+0xc], R17 ;  /* 0x00000c1101007387 */ /* 0x0041e80000100800 */
[----:B0-----:R-:W2:Y:S01]  /*1dbd0*/  LDL.LU R17, [R1+0x3970] ;  /* 0x0039700001117983 */ /* 0x001ea20000300800 */
[----:B------:R-:W2:Y:S05]  /*1dbe0*/  LDL R5, [R1+0x90c] ;  /* 0x00090c0001057983 */ /* 0x000eaa0000100800 */
[----:B---3--:R-:W-:Y:S01]  /*1dbf0*/  @P1 IMAD.MOV.U32 R4, RZ, RZ, R15 ;  /* 0x000000ffff041224 */ /* 0x008fe200078e000f */
[----:B------:R-:W-:Y:S01]  /*1dc00*/  PRMT R0, RZ, 0x7610, R0 ;  /* 0x00007610ff007816 */ /* 0x000fe20000000000 */
[----:B------:R-:W3:Y:S04]  /*1dc10*/  LDL R15, [R1+0x84c] ;  /* 0x00084c00010f7983 */ /* 0x000ee80000100800 */
[----:B--2---:R0:W2:Y:S04]  /*1dc20*/  @P1 LDG.E.U16 R14, [R4.64] ;  /* 0x00000006040e1981 */ /* 0x0040a8000c1e1500 */
[----:B0-----:R-:W2:Y:S04]  /*1dc30*/  LDL R4, [R1+0x904] ;  /* 0x0009040001047983 */ /* 0x001ea80000100800 */
[----:B------:R-:W2:Y:S02]  /*1dc40*/  LDL R5, [R1+0x908] ;  /* 0x0009080001057983 */ /* 0x000ea40000100800 */
[----:B--2---:R-:W-:-:S04]  /*1dc50*/  @P1 LOP3.LUT R5, R5, R4, RZ, 0x3c, !PT ;  /* 0x0000000405051212 */ /* 0x004fc800078e3cff */
[----:B------:R-:W-:-:S04]  /*1dc60*/  @P1 LOP3.LUT R4, R5, R4, RZ, 0x3c, !PT ;  /* 0x0000000405041212 */ /* 0x000fc800078e3cff */
[----:B------:R-:W-:Y:S01]  /*1dc70*/  @P1 LOP3.LUT R5, R5, R4, RZ, 0x3c, !PT ;  /* 0x0000000405051212 */ /* 0x000fe200078e3cff */
[----:B------:R0:W-:Y:S04]  /*1dc80*/  STL [R1+0x8], R14 ;  /* 0x0000080e01007387 */ /* 0x0001e80000100800 */
[----:B------:R1:W2:Y:S01]  /*1dc90*/  @P1 LDG.E.U16 R0, [R4.64] ;  /* 0x0000000604001981 */ /* 0x0002a2000c1e1500 */
[----:B------:R-:W-:Y:S02]  /*1dca0*/  ISETP.GT.AND P2, PT, R2, 0x70, PT ;  /* 0x000000700200780c */ /* 0x000fe40003f44270 */
[----:B----4-:R-:W-:Y:S01]  /*1dcb0*/  PRMT R29, RZ, 0x7610, R29 ;  /* 0x00007610ff1d7816 */ /* 0x010fe2000000001d */
[----:B0-----:R-:W4:Y:S04]  /*1dcc0*/  LDL R14, [R1+0x850] ;  /* 0x00085000010e7983 */ /* 0x001f280000100800 */
[----:B-1----:R-:W2:Y:S04]  /*1dcd0*/  LDL R4, [R1+0x8cc] ;  /* 0x0008cc0001047983 */ /* 0x002ea80000100800 */
[----:B------:R-:W2:Y:S02]  /*1dce0*/  LDL R5, [R1+0x8d0] ;  /* 0x0008d00001057983 */ /* 0x000ea40000100800 */
[----:B--2---:R-:W-:-:S04]  /*1dcf0*/  @P2 LOP3.LUT R5, R5, R4, RZ, 0x3c, !PT ;  /* 0x0000000405052212 */ /* 0x004fc800078e3cff */
[----:B------:R-:W-:-:S04]  /*1dd00*/  @P2 LOP3.LUT R4, R5, R4, RZ, 0x3c, !PT ;  /* 0x0000000405042212 */ /* 0x000fc800078e3cff */
[----:B------:R-:W-:Y:S01]  /*1dd10*/  @P2 LOP3.LUT R5, R5, R4, RZ, 0x3c, !PT ;  /* 0x0000000405052212 */ /* 0x000fe200078e3cff */
[----:B------:R-:W-:Y:S04]  /*1dd20*/  STL [R1+0x3900], R0 ;  /* 0x0039000001007387 */ /* 0x000fe80000100800 */
[----:B------:R0:W2:Y:S04]  /*1dd30*/  @P2 LDG.E.U16 R29, [R4.64] ;  /* 0x00000006041d2981 */ /* 0x0000a8000c1e1500 */
[----:B0-----:R-:W2:Y:S04]  /*1dd40*/  LDL R4, [R1+0x8c4] ;  /* 0x0008c40001047983 */ /* 0x001ea80000100800 */
[----:B------:R-:W2:Y:S01]  /*1dd50*/  LDL R5, [R1+0x8c8] ;  /* 0x0008c80001057983 */ /* 0x000ea20000100800 */
[----:B------:R-:W-:-:S02]  /*1dd60*/  PRMT R28, RZ, 0x7610, R28 ;  /* 0x00007610ff1c7816 */ /* 0x000fc4000000001c */
[----:B------:R-:W-:Y:S02]  /*1dd70*/  ISETP.GT.AND P3, PT, R2, 0x78, PT ;  /* 0x000000780200780c */ /* 0x000fe40003f64270 */
[----:B--2---:R-:W-:-:S04]  /*1dd80*/  @P2 LOP3.LUT R5, R5, R4, RZ, 0x3c, !PT ;  /* 0x0000000405052212 */ /* 0x004fc800078e3cff */
[----:B------:R-:W-:-:S04]  /*1dd90*/  @P2 LOP3.LUT R4, R5, R4, RZ, 0x3c, !PT ;  /* 0x0000000405042212 */ /* 0x000fc800078e3cff */
[----:B------:R-:W-:-:S05]  /*1dda0*/  @P2 LOP3.LUT R5, R5, R4, RZ, 0x3c, !PT ;  /* 0x0000000405052212 */ /* 0x000fca00078e3cff */
[----:B------:R4:W2:Y:S01]  /*1ddb0*/  @P2 LDG.E.U16 R28, [R4.64] ;  /* 0x00000006041c2981 */ /* 0x0008a2000c1e1500 */
[----:B------:R-:W-:-:S03]  /*1ddc0*/  PRMT R16, RZ, 0x7610, R16 ;  /* 0x00007610ff107816 */ /* 0x000fc60000000010 */
[----:B------:R0:W-:Y:S01]  /*1ddd0*/  STL [R1+0x395c], R29 ;  /* 0x00395c1d01007387 */ /* 0x0001e20000100800 */
[----:B----4-:R-:W-:Y:S02]  /*1dde0*/  @P3 IMAD.MOV.U32 R4, RZ, RZ, R14 ;  /* 0x000000ffff043224 */ /* 0x010fe400078e000e */
[----:B---3--:R-:W-:Y:S01]  /*1ddf0*/  @P3 IMAD.MOV.U32 R5, RZ, RZ, R15 ;  /* 0x000000ffff053224 */ /* 0x008fe200078e000f */
[----:B0-----:R-:W3:Y:S04]  /*1de00*/  LDL R29, [R1+0x848] ;  /* 0x00084800011d7983 */ /* 0x001ee80000100800 */
[----:B------:R0:W4:Y:S04]  /*1de10*/  @P3 LDG.E.U16 R16, [R4.64] ;  /* 0x0000000604103981 */ /* 0x000128000c1e1500 */
[----:B--2---:R1:W-:Y:S01]  /*1de20*/  STL [R1+0x3960], R28 ;  /* 0x0039601c01007387 */ /* 0x0043e20000100800 */
[----:B0-----:R-:W2:Y:S01]  /*1de30*/  LDL R5, [R1+0x844] ;  /* 0x0008440001057983 */ /* 0x001ea20000100800 */
[----:B------:R-:W-:Y:S01]  /*1de40*/  PRMT R13, RZ, 0x7610, R13 ;  /* 0x00007610ff0d7816 */ /* 0x000fe2000000000d */
[----:B------:R-:W2:Y:S01]  /*1de50*/  LDL R15, [R1+0x8b4] ;  /* 0x0008b400010f7983 */ /* 0x000ea20000100800 */
[----:B------:R-:W2:Y:S04]  /*1de60*/  LDL R14, [R1+0x8b8] ;  /* 0x0008b800010e7983 */ /* 0x000ea80000100800 */
[----:B-1----:R-:W2:Y:S01]  /*1de70*/  LDL R28, [R1+0x8c0] ;  /* 0x0008c000011c7983 */ /* 0x002ea20000100800 */
[----:B---3--:R-:W-:-:S03]  /*1de80*/  @P3 IMAD.MOV.U32 R4, RZ, RZ, R29 ;  /* 0x000000ffff043224 */ /* 0x008fc600078e001d */
[----:B----4-:R-:W-:Y:S01]  /*1de90*/  STL [R1+0x3964], R16 ;  /* 0x0039641001007387 */ /* 0x010fe20000100800 */
[----:B------:R-:W-:Y:S02]  /*1dea0*/  ISETP.GT.AND P1, PT, R2, 0x6d, PT ;  /* 0x0000006d0200780c */ /* 0x000fe40003f24270 */
[----:B------:R-:W-:Y:S01]  /*1deb0*/  PRMT R3, RZ, 0x7610, R3 ;  /* 0x00007610ff037816 */ /* 0x000fe20000000003 */
[----:B------:R-:W3:Y:S01]  /*1dec0*/  LDL R29, [R1+0x840] ;  /* 0x00084000011d7983 */ /* 0x000ee20000100800 */
[----:B--2---:R0:W2:Y:S04]  /*1ded0*/  @P3 LDG.E.U16 R13, [R4.64] ;  /* 0x00000006040d3981 */ /* 0x0040a8000c1e1500 */
[----:B0-----:R-:W4:Y:S04]  /*1dee0*/  LDL R4, [R1+0x8fc] ;  /* 0x0008fc0001047983 */ /* 0x001f280000100800 */
[----:B------:R-:W4:Y:S02]  /*1def0*/  LDL R5, [R1+0x900] ;  /* 0x0009000001057983 */ /* 0x000f240000100800 */
[----:B----4-:R-:W-:-:S04]  /*1df00*/  @P1 LOP3.LUT R5, R5, R4, RZ, 0x3c, !PT ;  /* 0x0000000405051212 */ /* 0x010fc800078e3cff */
[----:B------:R-:W-:-:S04]  /*1df10*/  @P1 LOP3.LUT R4, R5, R4, RZ, 0x3c, !PT ;  /* 0x0000000405041212 */ /* 0x000fc800078e3cff */
[----:B------:R-:W-:-:S05]  /*1df20*/  @P1 LOP3.LUT R5, R5, R4, RZ, 0x3c, !PT ;  /* 0x0000000405051212 */ /* 0x000fca00078e3cff */
[----:B------:R-:W4:Y:S04]  /*1df30*/  @P1 LDG.E.U16 R3, [R4.64] ;  /* 0x0000000604031981 */ /* 0x000f28000c1e1500 */
[----:B--2---:R-:W-:Y:S01]  /*1df40*/  STL [R1+0x3968], R13 ;  /* 0x0039680d01007387 */ /* 0x004fe20000100800 */
[----:B------:R-:W-:Y:S02]  /*1df50*/  ISETP.GT.AND P2, PT, R2, 0x71, PT ;  /* 0x000000710200780c */ /* 0x000fe40003f44270 */
[----:B------:R-:W-:Y:S01]  /*1df60*/  PRMT R27, RZ, 0x7610, R27 ;  /* 0x00007610ff1b7816 */ /* 0x000fe2000000001b */
[----:B----4-:R0:W-:Y:S04]  /*1df70*/  STL [R1], R3 ;  /* 0x0000000301007387 */ /* 0x0101e80000100800 */
[----:B0-----:R-:W2:Y:S01]  /*1df80*/  LDL.LU R3, [R1+0x396c] ;  /* 0x00396c0001037983 */ /* 0x001ea20000300800 */
[----:B------:R-:W4:Y:S05]  /*1df90*/  LDL R5, [R1+0x8bc] ;  /* 0x0008bc0001057983 */ /* 0x000f2a0000100800 */
[----:B------:R-:W-:Y:S01]  /*1dfa0*/  @P2 IMAD.MOV.U32 R4, RZ, RZ, R28 ;  /* 0x000000ffff042224 */ /* 0x000fe200078e001c */
[----:B------:R-:W-:Y:S01]  /*1dfb0*/  PRMT R26, RZ, 0x7610, R26 ;  /* 0x00007610ff1a7816 */ /* 0x000fe2000000001a */
[----:B------:R-:W2:Y:S04]  /*1dfc0*/  LDL R28, [R1+0x838] ;  /* 0x00083800011c7983 */ /* 0x000ea80000100800 */
[----:B----4-:R0:W4:Y:S02]  /*1dfd0*/  @P2 LDG.E.U16 R27, [R4.64] ;  /* 0x00000006041b2981 */ /* 0x010124000c1e1500 */
[----:B0-----:R-:W-:-:S02]  /*1dfe0*/  @P2 IMAD.MOV.U32 R4, RZ, RZ, R14 ;  /* 0x000000ffff042224 */ /* 0x001fc400078e000e */
[----:B------:R-:W-:-:S05]  /*1dff0*/  @P2 IMAD.MOV.U32 R5, RZ, RZ, R15 ;  /* 0x000000ffff052224 */ /* 0x000fca00078e000f */
[----:B------:R-:W2:Y:S04]  /*1e000*/  @P2 LDG.E.U16 R26, [R4.64] ;  /* 0x00000006041a2981 */ /* 0x000ea8000c1e1500 */
[----:B----4-:R0:W-:Y:S01]  /*1e010*/  STL [R1+0x3948], R27 ;  /* 0x0039481b01007387 */ /* 0x0101e20000100800 */
[----:B------:R-:W4:Y:S02]  /*1e020*/  LDL R15, [R1+0x8ac] ;  /* 0x0008ac00010f7983 */ /* 0x000f240000100800 */
[----:B------:R-:W4:Y:S01]  /*1e030*/  LDL R14, [R1+0x8b0] ;  /* 0x0008b000010e7983 */ /* 0x000f220000100800 */
[----:B0-----:R-:W4:Y:S04]  /*1e040*/  LDL R27, [R1+0x83c] ;  /* 0x00083c00011b7983 */ /* 0x001f280000100800 */
[----:B--2---:R0:W-:Y:S04]  /*1e050*/  STL [R1+0x394c], R26 ;  /* 0x00394c1a01007387 */ /* 0x0041e80000100800 */
[----:B0-----:R-:W2:Y:S01]  /*1e060*/  LDL R26, [R1+0x834] ;  /* 0x00083400011a7983 */ /* 0x001ea20000100800 */
[----:B------:R-:W-:-:S02]  /*1e070*/  ISETP.GT.AND P3, PT, R2, 0x79, PT ;  /* 0x000000790200780c */ /* 0x000fc40003f64270 */
[----:B------:R-:W-:-:S11]  /*1e080*/  PRMT R12, RZ, 0x7610, R12 ;  /* 0x00007610ff0c7816 */ /* 0x000fd6000000000c */
[----:B---3--:R-:W-:Y:S02]  /*1e090*/  @P3 IMAD.MOV.U32 R4, RZ, RZ, R29 ;  /* 0x000000ffff043224 */ /* 0x008fe400078e001d */
[----:B------:R-:W3:Y:S01]  /*1e0a0*/  LDL R29, [R1+0x8a4] ;  /* 0x0008a400011d7983 */ /* 0x000ee20000100800 */
[----:B------:R-:W-:Y:S02]  /*1e0b0*/  ISETP.GT.AND P2, PT, R2, 0x72, PT ;  /* 0x000000720200780c */ /* 0x000fe40003f44270 */
[----:B------:R-:W-:Y:S02]  /*1e0c0*/  PRMT R11, RZ, 0x7610, R11 ;  /* 0x00007610ff0b7816 */ /* 0x000fe4000000000b */
[----:B------:R-:W-:Y:S01]  /*1e0d0*/  PRMT R25, RZ, 0x7610, R25 ;  /* 0x00007610ff197816 */ /* 0x000fe20000000019 */
[----:B----4-:R-:W-:Y:S02]  /*1e0e0*/  @P3 IMAD.MOV.U32 R5, RZ, RZ, R27 ;  /* 0x000000ffff053224 */ /* 0x010fe400078e001b */
[----:B------:R-:W4:Y:S04]  /*1e0f0*/  LDL R27, [R1+0x8a8] ;  /* 0x0008a800011b7983 */ /* 0x000f280000100800 */
[----:B------:R0:W4:Y:S02]  /*1e100*/  @P3 LDG.E.U16 R12, [R4.64] ;  /* 0x00000006040c3981 */ /* 0x000124000c1e1500 */
[----:B0-----:R-:W-:-:S02]  /*1e110*/  @P3 IMAD.MOV.U32 R4, RZ, RZ, R28 ;  /* 0x000000ffff043224 */ /* 0x001fc400078e001c */
[----:B--2---:R-:W-:-:S05]  /*1e120*/  @P3 IMAD.MOV.U32 R5, RZ, RZ, R26 ;  /* 0x000000ffff053224 */ /* 0x004fca00078e001a */
[----:B------:R0:W2:Y:S02]  /*1e130*/  @P3 LDG.E.U16 R11, [R4.64] ;  /* 0x00000006040b3981 */ /* 0x0000a4000c1e1500 */
[----:B0-----:R-:W-:Y:S02]  /*1e140*/  @P2 IMAD.MOV.U32 R4, RZ, RZ, R14 ;  /* 0x000000ffff042224 */ /* 0x001fe400078e000e */
[----:B------:R-:W-:-:S05]  /*1e150*/  @P2 IMAD.MOV.U32 R5, RZ, RZ, R15 ;  /* 0x000000ffff052224 */ /* 0x000fca00078e000f */
[----:B------:R3:W2:Y:S01]  /*1e160*/  @P2 LDG.E.U16 R25, [R4.64] ;  /* 0x0000000604192981 */ /* 0x0006a2000c1e1500 */
[----:B------:R-:W-:Y:S01]  /*1e170*/  PRMT R23, RZ, 0x7610, R23 ;  /* 0x00007610ff177816 */ /* 0x000fe20000000017 */
[----:B---3--:R-:W-:Y:S02]  /*1e180*/  @P2 IMAD.MOV.U32 R5, RZ, RZ, R29 ;  /* 0x000000ffff052224 */ /* 0x008fe400078e001d */
[----:B----4-:R-:W-:Y:S01]  /*1e190*/  @P2 IMAD.MOV.U32 R4, RZ, RZ, R27 ;  /* 0x000000ffff042224 */ /* 0x010fe200078e001b */
[----:B------:R0:W-:Y:S01]  /*1e1a0*/  STL [R1+0x3950], R12 ;  /* 0x0039500c01007387 */ /* 0x0001e20000100800 */
[----:B------:R-:W3:Y:S02]  /*1e1b0*/  LDL R28, [R1+0x82c] ;  /* 0x00082c00011c7983 */ /* 0x000ee40000100800 */
[----:B------:R-:W4:Y:S01]  /*1e1c0*/  LDL R26, [R1+0x830] ;  /* 0x00083000011a7983 */ /* 0x000f220000100800 */
[----:B------:R3:W4:Y:S04]  /*1e1d0*/  @P2 LDG.E.U16 R23, [R4.64] ;  /* 0x0000000604172981 */ /* 0x000728000c1e1500 */
[----:B--2---:R-:W-:Y:S01]  /*1e1e0*/  STL [R1+0x3954], R11 ;  /* 0x0039540b01007387 */ /* 0x004fe20000100800 */
[----:B------:R-:W2:Y:S02]  /*1e1f0*/  LDL R15, [R1+0x824] ;  /* 0x00082400010f7983 */ /* 0x000ea40000100800 */
[----:B------:R-:W2:Y:S01]  /*1e200*/  LDL R14, [R1+0x828] ;  /* 0x00082800010e7983 */ /* 0x000ea20000100800 */
[----:B------:R1:W-:Y:S01]  /*1e210*/  STL [R1+0x3930], R25 ;  /* 0x0039301901007387 */ /* 0x0003e20000100800 */
[----:B------:R-:W2:Y:S02]  /*1e220*/  LDL R27, [R1+0x89c] ;  /* 0x00089c00011b7983 */ /* 0x000ea40000100800 */
[----:B0-----:R-:W2:Y:S01]  /*1e230*/  LDL R12, [R1+0x8a0] ;  /* 0x0008a000010c7983 */ /* 0x001ea20000100800 */
[----:B------:R-:W-:-:S02]  /*1e240*/  ISETP.GT.AND P3, PT, R2, 0x7a, PT ;  /* 0x0000007a0200780c */ /* 0x000fc40003f64270 */
[----:B------:R-:W-:Y:S02]  /*1e250*/  PRMT R10, RZ, 0x7610, R10 ;  /* 0x00007610ff0a7816 */ /* 0x000fe4000000000a */
[----:B------:R-:W-:Y:S02]  /*1e260*/  ISETP.GT.AND P2, PT, R2, 0x73, PT ;  /* 0x000000730200780c */ /* 0x000fe40003f44270 */
[----:B------:R-:W-:Y:S02]  /*1e270*/  PRMT R9, RZ, 0x7610, R9 ;  /* 0x00007610ff097816 */ /* 0x000fe40000000009 */
[----:B------:R-:W-:-:S05]  /*1e280*/  PRMT R22, RZ, 0x7610, R22 ;  /* 0x00007610ff167816 */ /* 0x000fca0000000016 */
[----:B---3--:R-:W-:Y:S02]  /*1e290*/  @P3 IMAD.MOV.U32 R5, RZ, RZ, R28 ;  /* 0x000000ffff053224 */ /* 0x008fe400078e001c */
[----:B----4-:R-:W-:Y:S01]  /*1e2a0*/  @P3 IMAD.MOV.U32 R4, RZ, RZ, R26 ;  /* 0x000000ffff043224 */ /* 0x010fe200078e001a */
[----:B------:R-:W-:Y:S01]  /*1e2b0*/  STL [R1+0x3934], R23 ;  /* 0x0039341701007387 */ /* 0x000fe20000100800 */
[----:B------:R-:W3:Y:S02]  /*1e2c0*/  LDL R26, [R1+0x894] ;  /* 0x00089400011a7983 */ /* 0x000ee40000100800 */
[----:B-1----:R-:W4:Y:S01]  /*1e2d0*/  LDL R25, [R1+0x898] ;  /* 0x0008980001197983 */ /* 0x002f220000100800 */
[----:B------:R2:W4:Y:S02]  /*1e2e0*/  @P3 LDG.E.U16 R10, [R4.64] ;  /* 0x00000006040a3981 */ /* 0x000524000c1e1500 */
[----:B--2---:R-:W-:Y:S02]  /*1e2f0*/  @P3 IMAD.MOV.U32 R5, RZ, RZ, R15 ;  /* 0x000000ffff053224 */ /* 0x004fe400078e000f */
[----:B------:R-:W-:-:S05]  /*1e300*/  @P3 IMAD.MOV.U32 R4, RZ, RZ, R14 ;  /* 0x000000ffff043224 */ /* 0x000fca00078e000e */
        /* <DEDUP_REMOVED lines=13> */
[----:B0-----:R-:W2:Y:S01]  /*1e3e0*/  LDL R10, [R1+0x818] ;  /* 0x00081800010a7983 */ /* 0x001ea20000100800 */
[----:B------:R0:W-:Y:S01]  /*1e3f0*/  STL [R1+0x3914], R22 ;  /* 0x0039141601007387 */ /* 0x0001e20000100800 */
[----:B------:R-:W2:Y:S03]  /*1e400*/  LDL R25, [R1+0x8f4] ;  /* 0x0008f40001197983 */ /* 0x000ea60000100800 */
[----:B0-----:R-:W2:Y:S01]  /*1e410*/  LDL R22, [R1+0x8f8] ;  /* 0x0008f80001167983 */ /* 0x001ea20000100800 */
[----:B------:R-:W-:-:S02]  /*1e420*/  ISETP.GT.AND P3, PT, R2, 0x7b, PT ;  /* 0x0000007b0200780c */ /* 0x000fc40003f64270 */
[----:B------:R-:W-:Y:S02]  /*1e430*/  PRMT R8, RZ, 0x7610, R8 ;  /* 0x00007610ff087816 */ /* 0x000fe40000000008 */
[----:B------:R-:W-:Y:S02]  /*1e440*/  PRMT R7, RZ, 0x7610, R7 ;  /* 0x00007610ff077816 */ /* 0x000fe40000000007 */
[----:B------:R-:W-:-:S07]  /*1e450*/  PRMT R24, RZ, 0x7610, R24 ;  /* 0x00007610ff187816 */ /* 0x000fce0000000018 */
[----:B---3--:R-:W-:Y:S02]  /*1e460*/  @P3 IMAD.MOV.U32 R5, RZ, RZ, R15 ;  /* 0x000000ffff053224 */ /* 0x008fe400078e000f */
[----:B----4-:R-:W-:Y:S01]  /*1e470*/  @P3 IMAD.MOV.U32 R4, RZ, RZ, R14 ;  /* 0x000000ffff043224 */ /* 0x010fe200078e000e */
[----:B------:R-:W-:Y:S01]  /*1e480*/  STL [R1+0x3918], R21 ;  /* 0x0039181501007387 */ /* 0x000fe20000100800 */
[----:B------:R-:W3:Y:S02]  /*1e490*/  LDL R15, [R1+0x88c] ;  /* 0x00088c00010f7983 */ /* 0x000ee40000100800 */
[----:B------:R-:W4:Y:S01]  /*1e4a0*/  LDL R14, [R1+0x890] ;  /* 0x00089000010e7983 */ /* 0x000f220000100800 */
[----:B------:R2:W4:Y:S02]  /*1e4b0*/  @P3 LDG.E.U16 R8, [R4.64] ;  /* 0x0000000604083981 */ /* 0x000524000c1e1500 */
[----:B--2---:R-:W-:Y:S02]  /*1e4c0*/  @P3 IMAD.MOV.U32 R5, RZ, RZ, R12 ;  /* 0x000000ffff053224 */ /* 0x004fe400078e000c */
[----:B------:R-:W-:-:S05]  /*1e4d0*/  @P3 IMAD.MOV.U32 R4, RZ, RZ, R10 ;  /* 0x000000ffff043224 */ /* 0x000fca00078e000a */
[----:B------:R0:W2:Y:S02]  /*1e4e0*/  @P3 LDG.E.U16 R7, [R4.64] ;  /* 0x0000000604073981 */ /* 0x0000a4000c1e1500 */
[----:B0-----:R-:W-:Y:S02]  /*1e4f0*/  @P1 IMAD.MOV.U32 R5, RZ, RZ, R25 ;  /* 0x000000ffff051224 */ /* 0x001fe400078e0019 */
[----:B------:R-:W-:-:S05]  /*1e500*/  @P1 IMAD.MOV.U32 R4, RZ, RZ, R22 ;  /* 0x000000ffff041224 */ /* 0x000fca00078e0016 */
[----:B------:R3:W2:Y:S01]  /*1e510*/  @P1 LDG.E.U16 R24, [R4.64] ;  /* 0x0000000604181981 */ /* 0x0006a2000c1e1500 */
[----:B------:R-:W-:Y:S02]  /*1e520*/  ISETP.GT.AND P2, PT, R2, 0x74, PT ;  /* 0x000000740200780c */ /* 0x000fe40003f44270 */
[----:B------:R-:W-:-:S11]  /*1e530*/  PRMT R20, RZ, 0x7610, R20 ;  /* 0x00007610ff147816 */ /* 0x000fd60000000014 */
[----:B---3--:R-:W-:Y:S02]  /*1e540*/  @P2 IMAD.MOV.U32 R5, RZ, RZ, R15 ;  /* 0x000000ffff052224 */ /* 0x008fe400078e000f */
[----:B----4-:R-:W-:Y:S01]  /*1e550*/  @P2 IMAD.MOV.U32 R4, RZ, RZ, R14 ;  /* 0x000000ffff042224 */ /* 0x010fe200078e000e */
[----:B------:R-:W-:Y:S01]  /*1e560*/  STL [R1+0x391c], R8 ;  /* 0x00391c0801007387 */ /* 0x000fe20000100800 */
[----:B------:R-:W3:Y:S02]  /*1e570*/  LDL R12, [R1+0x884] ;  /* 0x00088400010c7983 */ /* 0x000ee40000100800 */
[----:B------:R-:W4:Y:S01]  /*1e580*/  LDL R10, [R1+0x888] ;  /* 0x00088800010a7983 */ /* 0x000f220000100800 */
[----:B------:R3:W4:Y:S04]  /*1e590*/  @P2 LDG.E.U16 R20, [R4.64] ;  /* 0x0000000604142981 */ /* 0x000728000c1e1500 */
[----:B--2---:R0:W-:Y:S01]  /*1e5a0*/  STL [R1+0x3920], R7 ;  /* 0x0039200701007387 */ /* 0x0041e20000100800 */
[----:B------:R-:W2:Y:S03]  /*1e5b0*/  LDL R22, [R1+0x80c] ;  /* 0x00080c0001167983 */ /* 0x000ea60000100800 */
[----:B0-----:R-:W2:Y:S04]  /*1e5c0*/  LDL R7, [R1+0x810] ;  /* 0x0008100001077983 */ /* 0x001ea80000100800 */
[----:B------:R-:W-:Y:S01]  /*1e5d0*/  STL [R1+0x38c0], R24 ;  /* 0x0038c01801007387 */ /* 0x000fe20000100800 */
[----:B------:R-:W2:Y:S02]  /*1e5e0*/  LDL R15, [R1+0x804] ;  /* 0x00080400010f7983 */ /* 0x000ea40000100800 */
[----:B------:R-:W2:Y:S01]  /*1e5f0*/  LDL R14, [R1+0x808] ;  /* 0x00080800010e7983 */ /* 0x000ea20000100800 */
[----:B------:R-:W-:-:S02]  /*1e600*/  PRMT R19, RZ, 0x7610, R19 ;  /* 0x00007610ff137816 */ /* 0x000fc40000000013 */
[----:B------:R-:W-:Y:S02]  /*1e610*/  ISETP.GT.AND P3, PT, R2, 0x7c, PT ;  /* 0x0000007c0200780c */ /* 0x000fe40003f64270 */
[----:B------:R-:W-:Y:S01]  /*1e620*/  PRMT R6, RZ, 0x7610, R6 ;  /* 0x00007610ff067816 */ /* 0x000fe20000000006 */
[----:B---3--:R-:W-:Y:S02]  /*1e630*/  @P2 IMAD.MOV.U32 R5, RZ, RZ, R12 ;  /* 0x000000ffff052224 */ /* 0x008fe400078e000c */
[----:B----4-:R-:W-:Y:S01]  /*1e640*/  @P2 IMAD.MOV.U32 R4, RZ, RZ, R10 ;  /* 0x000000ffff042224 */ /* 0x010fe200078e000a */
[----:B------:R-:W-:Y:S01]  /*1e650*/  STL [R1+0x3904], R20 ;  /* 0x0039041401007387 */ /* 0x000fe20000100800 */
[----:B------:R-:W3:Y:S02]  /*1e660*/  LDL R12, [R1+0x87c] ;  /* 0x00087c00010c7983 */ /* 0x000ee40000100800 */
[----:B------:R-:W4:Y:S01]  /*1e670*/  LDL R10, [R1+0x880] ;  /* 0x00088000010a7983 */ /* 0x000f220000100800 */
[----:B------:R2:W4:Y:S03]  /*1e680*/  @P2 LDG.E.U16 R19, [R4.64] ;  /* 0x0000000604132981 */ /* 0x000526000c1e1500 */
[----:B--2---:R-:W-:-:S02]  /*1e690*/  @P3 IMAD.MOV.U32 R5, RZ, RZ, R22 ;  /* 0x000000ffff053224 */ /* 0x004fc400078e0016 */
[----:B------:R-:W-:-:S05]  /*1e6a0*/  @P3 IMAD.MOV.U32 R4, RZ, RZ, R7 ;  /* 0x000000ffff043224 */ /* 0x000fca00078e0007 */
[----:B------:R0:W2:Y:S02]  /*1e6b0*/  @P3 LDG.E.U16 R6, [R4.64] ;  /* 0x0000000604063981 */ /* 0x0000a4000c1e1500 */
[----:B0-----:R-:W-:-:S06]  /*1e6c0*/  PRMT R5, RZ, 0x7610, R5 ;  /* 0x00007610ff057816 */ /* 0x001fcc0000000005 */
        /* <DEDUP_REMOVED lines=10> */
[----:B------:R-:W2:Y:S02]  /*1e770*/  LDL R27, [R1+0x7fc] ;  /* 0x0007fc00011b7983 */ /* 0x000ea40000100800 */
[----:B------:R-:W2:Y:S01]  /*1e780*/  LDL R25, [R1+0x800] ;  /* 0x0008000001197983 */ /* 0x000ea20000100800 */
[----:B------:R-:W-:Y:S01]  /*1e790*/  STL [R1+0x3910], R5 ;  /* 0x0039100501007387 */ /* 0x000fe20000100800 */
[----:B------:R-:W2:Y:S02]  /*1e7a0*/  LDL R12, [R1+0x7f4] ;  /* 0x0007f400010c7983 */ /* 0x000ea40000100800 */
[----:B------:R-:W2:Y:S01]  /*1e7b0*/  LDL R10, [R1+0x7f8] ;  /* 0x0007f800010a7983 */ /* 0x000ea20000100800 */
[----:B------:R-:W-:-:S02]  /*1e7c0*/  ISETP.GT.AND P2, PT, R2, 0x7d, PT ;  /* 0x0000007d0200780c */ /* 0x000fc40003f44270 */
[----:B------:R-:W-:Y:S02]  /*1e7d0*/  PRMT R17, RZ, 0x7610, R17 ;  /* 0x00007610ff117816 */ /* 0x000fe40000000011 */
[----:B------:R-:W-:Y:S02]  /*1e7e0*/  PRMT R4, RZ, 0x7610, R4 ;  /* 0x00007610ff047816 */ /* 0x000fe40000000004 */
[----:B------:R-:W-:Y:S01]  /*1e7f0*/  PRMT R3, RZ, 0x7610, R3 ;  /* 0x00007610ff037816 */ /* 0x000fe20000000003 */
[----:B---3--:R-:W-:Y:S01]  /*1e800*/  @P1 IMAD.MOV.U32 R15, RZ, RZ, R22 ;  /* 0x000000ffff0f1224 */ /* 0x008fe200078e0016 */
[----:B----4-:R-:W-:Y:S01]  /*1e810*/  STL [R1+0x38c4], R18 ;  /* 0x0038c41201007387 */ /* 0x010fe20000100800 */
[----:B------:R-:W3:Y:S02]  /*1e820*/  LDL R26, [R1+0x964] ;  /* 0x00096400011a7983 */ /* 0x000ee40000100800 */
[----:B------:R-:W4:Y:S02]  /*1e830*/  LDL R22, [R1+0x968] ;  /* 0x0009680001167983 */ /* 0x000f240000100800 */
[----:B------:R-:W-:Y:S01]  /*1e840*/  @P1 IMAD.MOV.U32 R14, RZ, RZ, R7 ;  /* 0x000000ffff0e1224 */ /* 0x000fe200078e0007 */
[----:B0-----:R-:W4:Y:S04]  /*1e850*/  LDL R6, [R1+0x960] ;  /* 0x0009600001067983 */ /* 0x001f280000100800 */
[----:B------:R-:W4:Y:S04]  /*1e860*/  LDL R7, [R1+0x95c] ;  /* 0x00095c0001077983 */ /* 0x000f280000100800 */
[----:B------:R2:W4:Y:S02]  /*1e870*/  @P1 LDG.E.U16 R17, [R14.64] ;  /* 0x000000060e111981 */ /* 0x000524000c1e1500 */
[----:B--2---:R-:W-:-:S02]  /*1e880*/  @P2 IMAD.MOV.U32 R15, RZ, RZ, R27 ;  /* 0x000000ffff0f2224 */ /* 0x004fc400078e001b */
[----:B------:R-:W-:-:S05]  /*1e890*/  @P2 IMAD.MOV.U32 R14, RZ, RZ, R25 ;  /* 0x000000ffff0e2224 */ /* 0x000fca00078e0019 */
[----:B------:R0:W2:Y:S02]  /*1e8a0*/  @P2 LDG.E.U16 R4, [R14.64] ;  /* 0x000000060e042981 */ /* 0x0000a4000c1e1500 */
[----:B0-----:R-:W-:Y:S02]  /*1e8b0*/  @P2 IMAD.MOV.U32 R15, RZ, RZ, R12 ;  /* 0x000000ffff0f2224 */ /* 0x001fe400078e000c */
[----:B------:R-:W-:-:S05]  /*1e8c0*/  @P2 IMAD.MOV.U32 R14, RZ, RZ, R10 ;  /* 0x000000ffff0e2224 */ /* 0x000fca00078e000a */
[----:B------:R3:W2:Y:S01]  /*1e8d0*/  @P2 LDG.E.U16 R3, [R14.64] ;  /* 0x000000060e032981 */ /* 0x0006a2000c1e1500 */
[----:B------:R-:W-:Y:S02]  /*1e8e0*/  PRMT R21, RZ, 0x7610, R21 ;  /* 0x00007610ff157816 */ /* 0x000fe40000000015 */
[----:B------:R-:W-:Y:S01]  /*1e8f0*/  ISETP.GT.AND P1, PT, R2, 0x67, PT ;  /* 0x000000670200780c */ /* 0x000fe20003f24270 */
[----:B---3--:R-:W-:Y:S02]  /*1e900*/  @P0 IMAD.MOV.U32 R15, RZ, RZ, R26 ;  /* 0x000000ffff0f0224 */ /* 0x008fe400078e001a */
[----:B----4-:R-:W-:-:S05]  /*1e910*/  @P0 IMAD.MOV.U32 R14, RZ, RZ, R22 ;  /* 0x000000ffff0e0224 */ /* 0x010fca00078e0016 */
[----:B------:R0:W3:Y:S04]  /*1e920*/  @P0 LDG.E.U16 R21, [R14.64] ;  /* 0x000000060e150981 */ /* 0x0000e8000c1e1500 */
[----:B------:R-:W-:Y:S01]  /*1e930*/  STL [R1+0x38c8], R17 ;  /* 0x0038c81101007387 */ /* 0x000fe20000100800 */
[----:B0-----:R-:W-:Y:S02]  /*1e940*/  @P1 IMAD.MOV.U32 R14, RZ, RZ, R6 ;  /* 0x000000ffff0e1224 */ /* 0x001fe400078e0006 */
[----:B------:R-:W-:Y:S01]  /*1e950*/  @P1 IMAD.MOV.U32 R15, RZ, RZ, R7 ;  /* 0x000000ffff0f1224 */ /* 0x000fe200078e0007 */
[----:B--2---:R0:W-:Y:S01]  /*1e960*/  STL [R1+0x38cc], R4 ;  /* 0x0038cc0401007387 */ /* 0x0041e20000100800 */
[----:B------:R-:W2:Y:S02]  /*1e970*/  LDL R25, [R1+0x954] ;  /* 0x0009540001197983 */ /* 0x000ea40000100800 */
[----:B------:R-:W4:Y:S02]  /*1e980*/  LDL R12, [R1+0x8ec] ;  /* 0x0008ec00010c7983 */ /* 0x000f240000100800 */
[----:B------:R-:W4:Y:S01]  /*1e990*/  LDL R10, [R1+0x8f0] ;  /* 0x0008f000010a7983 */ /* 0x000f220000100800 */
[----:B0-----:R-:W4:Y:S04]  /*1e9a0*/  LDL R4, [R1+0x958] ;  /* 0x0009580001047983 */ /* 0x001f280000100800 */
[----:B------:R0:W-:Y:S01]  /*1e9b0*/  STL [R1+0x38d0], R3 ;  /* 0x0038d00301007387 */ /* 0x0001e20000100800 */
[----:B------:R-:W4:Y:S01]  /*1e9c0*/  LDL R22, [R1+0x8e4] ;  /* 0x0008e40001167983 */ /* 0x000f220000100800 */
[----:B0-----:R-:W-:-:S06]  /*1e9d0*/  PRMT R3, RZ, 0x7610, R3 ;  /* 0x00007610ff037816 */ /* 0x001fcc0000000003 */
[----:B------:R2:W4:Y:S01]  /*1e9e0*/  @P1 LDG.E.U16 R3, [R14.64] ;  /* 0x000000060e031981 */ /* 0x000522000c1e1500 */
[----:B------:R-:W-:Y:S02]  /*1e9f0*/  ISETP.GT.AND P0, PT, R2, 0x6e, PT ;  /* 0x0000006e0200780c */ /* 0x000fe40003f04270 */
[----:B------:R-:W-:Y:S01]  /*1ea00*/  PRMT R24, RZ, 0x7610, R24 ;  /* 0x00007610ff187816 */ /* 0x000fe20000000018 */
[----:B---3--:R0:W-:Y:S01]  /*1ea10*/  STL [R1+0x2d0], R21 ;  /* 0x0002d01501007387 */ /* 0x0081e20000100800 */
[----:B------:R-:W3:Y:S02]  /*1ea20*/  LDL R7, [R1+0x8dc] ;  /* 0x0008dc0001077983 */ /* 0x000ee40000100800 */
[----:B------:R-:W3:Y:S01]  /*1ea30*/  LDL R6, [R1+0x8e0] ;  /* 0x0008e00001067983 */ /* 0x000ee20000100800 */
[----:B0-----:R-:W3:Y:S01]  /*1ea40*/  LDL R21, [R1+0x8e8] ;  /* 0x0008e80001157983 */ /* 0x001ee20000100800 */
[----:B--2---:R-:W-:Y:S02]  /*1ea50*/  @P1 IMAD.MOV.U32 R15, RZ, RZ, R25 ;  /* 0x000000ffff0f1224 */ /* 0x004fe400078e0019 */
[----:B----4-:R-:W-:-:S02]  /*1ea60*/  @P1 IMAD.MOV.U32 R14, RZ, RZ, R4 ;  /* 0x000000ffff0e1224 */ /* 0x010fc400078e0004 */
[----:B------:R-:W2:Y:S04]  /*1ea70*/  LDL R4, [R1+0x8d4] ;  /* 0x0008d40001047983 */ /* 0x000ea80000100800 */
[----:B------:R0:W4:Y:S02]  /*1ea80*/  @P1 LDG.E.U16 R24, [R14.64] ;  /* 0x000000060e181981 */ /* 0x000124000c1e1500 */
[----:B0-----:R-:W-:Y:S02]  /*1ea90*/  @P0 IMAD.MOV.U32 R14, RZ, RZ, R10 ;  /* 0x000000ffff0e0224 */ /* 0x001fe400078e000a */
[----:B------:R-:W-:Y:S01]  /*1eaa0*/  @P0 IMAD.MOV.U32 R15, RZ, RZ, R12 ;  /* 0x000000ffff0f0224 */ /* 0x000fe200078e000c */
[----:B------:R0:W-:Y:S01]  /*1eab0*/  STL [R1+0x2c8], R3 ;  /* 0x0002c80301007387 */ /* 0x0001e20000100800 */
[----:B------:R-:W4:Y:S02]  /*1eac0*/  LDL R12, [R1+0x86c] ;  /* 0x00086c00010c7983 */ /* 0x000f240000100800 */
[----:B------:R-:W4:Y:S01]  /*1ead0*/  LDL R10, [R1+0x870] ;  /* 0x00087000010a7983 */ /* 0x000f220000100800 */
[----:B0-----:R-:W4:Y:S01]  /*1eae0*/  LDL R3, [R1+0x8d8] ;  /* 0x0008d80001037983 */ /* 0x001f220000100800 */
[----:B------:R-:W-:-:S02]  /*1eaf0*/  PRMT R23, RZ, 0x7610, R23 ;  /* 0x00007610ff177816 */ /* 0x000fc40000000017 */
[----:B------:R-:W-:Y:S02]  /*1eb00*/  ISETP.GT.AND P1, PT, R2, 0x6f, PT ;  /* 0x0000006f0200780c */ /* 0x000fe40003f24270 */
[----:B------:R-:W-:Y:S02]  /*1eb10*/  PRMT R18, RZ, 0x7610, R18 ;  /* 0x00007610ff127816 */ /* 0x000fe40000000012 */
[----:B------:R0:W4:Y:S01]  /*1eb20*/  @P0 LDG.E.U16 R23, [R14.64] ;  /* 0x000000060e170981 */ /* 0x000122000c1e1500 */
[----:B------:R-:W-:Y:S01]  /*1eb30*/  PRMT R17, RZ, 0x7610, R17 ;  /* 0x00007610ff117816 */ /* 0x000fe20000000011 */
[----:B0-----:R-:W-:Y:S01]  /*1eb40*/  @P0 IMAD.MOV.U32 R15, RZ, RZ, R22 ;  /* 0x000000ffff0f0224 */ /* 0x001fe200078e0016 */
[----:B------:R-:W-:Y:S02]  /*1eb50*/  PRMT R13, RZ, 0x7610, R13 ;  /* 0x00007610ff0d7816 */ /* 0x000fe4000000000d */
[----:B------:R-:W-:Y:S01]  /*1eb60*/  PRMT R9, RZ, 0x7610, R9 ;  /* 0x00007610ff097816 */ /* 0x000fe20000000009 */
[----:B---3--:R-:W-:-:S05]  /*1eb70*/  @P0 IMAD.MOV.U32 R14, RZ, RZ, R21 ;  /* 0x000000ffff0e0224 */ /* 0x008fca00078e0015 */
[----:B------:R0:W3:Y:S02]  /*1eb80*/  @P0 LDG.E.U16 R18, [R14.64] ;  /* 0x000000060e120981 */ /* 0x0000e4000c1e1500 */
[----:B0-----:R-:W-:Y:S02]  /*1eb90*/  @P1 IMAD.MOV.U32 R14, RZ, RZ, R6 ;  /* 0x000000ffff0e1224 */ /* 0x001fe400078e0006 */
[----:B------:R-:W-:Y:S01]  /*1eba0*/  @P1 IMAD.MOV.U32 R15, RZ, RZ, R7 ;  /* 0x000000ffff0f1224 */ /* 0x000fe200078e0007 */
[----:B------:R-:W-:Y:S01]  /*1ebb0*/  ISETP.GT.AND P0, PT, R2, 0x76, PT ;  /* 0x000000760200780c */ /* 0x000fe20003f04270 */
[----:B------:R-:W3:Y:S04]  /*1ebc0*/  LDL R7, [R1+0x864] ;  /* 0x0008640001077983 */ /* 0x000ee80000100800 */
[----:B------:R2:W3:Y:S04]  /*1ebd0*/  @P1 LDG.E.U16 R17, [R14.64] ;  /* 0x000000060e111981 */ /* 0x0004e8000c1e1500 */
[----:B------:R-:W3:Y:S01]  /*1ebe0*/  LDL R6, [R1+0x868] ;  /* 0x0008680001067983 */ /* 0x000ee20000100800 */
[----:B--2---:R-:W-:-:S03]  /*1ebf0*/  @P1 IMAD.MOV.U32 R15, RZ, RZ, R4 ;  /* 0x000000ffff0f1224 */ /* 0x004fc600078e0004 */
[----:B------:R-:W2:Y:S01]  /*1ec00*/  LDL R4, [R1+0x85c] ;  /* 0x00085c0001047983 */ /* 0x000ea20000100800 */
[----:B----4-:R-:W-:-:S03]  /*1ec10*/  @P1 IMAD.MOV.U32 R14, RZ, RZ, R3 ;  /* 0x000000ffff0e1224 */ /* 0x010fc600078e0003 */
[----:B------:R-:W4:Y:S04]  /*1ec20*/  LDL R3, [R1+0x860] ;  /* 0x0008600001037983 */ /* 0x000f280000100800 */
[----:B------:R0:W2:Y:S02]  /*1ec30*/  @P1 LDG.E.U16 R13, [R14.64] ;  /* 0x000000060e0d1981 */ /* 0x0000a4000c1e1500 */
[----:B0-----:R-:W-:Y:S02]  /*1ec40*/  @P0 IMAD.MOV.U32 R14, RZ, RZ, R10 ;  /* 0x000000ffff0e0224 */ /* 0x001fe400078e000a */
[----:B------:R-:W-:-:S05]  /*1ec50*/  @P0 IMAD.MOV.U32 R15, RZ, RZ, R12 ;  /* 0x000000ffff0f0224 */ /* 0x000fca00078e000c */
[----:B------:R0:W4:Y:S01]  /*1ec60*/  @P0 LDG.E.U16 R9, [R14.64] ;  /* 0x000000060e090981 */ /* 0x000122000c1e1500 */
[----:B------:R-:W-:Y:S02]  /*1ec70*/  ISETP.GT.AND P1, PT, R2, 0x77, PT ;  /* 0x000000770200780c */ /* 0x000fe40003f24270 */
[----:B------:R-:W-:Y:S01]  /*1ec80*/  PRMT R20, RZ, 0x7610, R20 ;  /* 0x00007610ff147816 */ /* 0x000fe20000000014 */
[----:B---3--:R1:W-:Y:S04]  /*1ec90*/  STL [R1+0x2b0], R18 ;  /* 0x0002b01201007387 */ /* 0x0083e80000100800 */
[----:B-1----:R-:W3:Y:S04]  /*1eca0*/  LDL R18, [R1+0x854] ;  /* 0x0008540001127983 */ /* 0x002ee80000100800 */
[----:B------:R1:W-:Y:S04]  /*1ecb0*/  STL [R1+0x2a8], R17 ;  /* 0x0002a81101007387 */ /* 0x0003e80000100800 */
[----:B-1----:R-:W3:Y:S01]  /*1ecc0*/  LDL R17, [R1+0x858] ;  /* 0x0008580001117983 */ /* 0x002ee20000100800 */
[----:B0-----:R-:W-:-:S02]  /*1ecd0*/  @P0 IMAD.MOV.U32 R14, RZ, RZ, R6 ;  /* 0x000000ffff0e0224 */ /* 0x001fc400078e0006 */
[----:B------:R-:W-:-:S05]  /*1ece0*/  @P0 IMAD.MOV.U32 R15, RZ, RZ, R7 ;  /* 0x000000ffff0f0224 */ /* 0x000fca00078e0007 */
[----:B------:R0:W3:Y:S04]  /*1ecf0*/  @P0 LDG.E.U16 R20, [R14.64] ;  /* 0x000000060e140981 */ /* 0x0000e8000c1e1500 */
[----:B--2---:R1:W-:Y:S01]  /*1ed00*/  STL [R1+0x2a0], R13 ;  /* 0x0002a00d01007387 */ /* 0x0043e20000100800 */
[----:B------:R-:W2:Y:S03]  /*1ed10*/  LDL R12, [R1+0x7f0] ;  /* 0x0007f000010c7983 */ /* 0x000ea60000100800 */
[----:B-1----:R-:W2:Y:S01]  /*1ed20*/  LDL R13, [R1+0x7ec] ;  /* 0x0007ec00010d7983 */ /* 0x002ea20000100800 */
[----:B------:R-:W-:Y:S02]  /*1ed30*/  STL [R1+0x2c0], R24 ;  /* 0x0002c01801007387 */ /* 0x000fe40000100800 */
[----:B------:R-:W2:Y:S01]  /*1ed40*/  LDL R10, [R1+0x7e4] ;  /* 0x0007e400010a7983 */ /* 0x000ea20000100800 */
[----:B----4-:R1:W-:Y:S04]  /*1ed50*/  STL [R1+0x298], R9 ;  /* 0x0002980901007387 */ /* 0x0103e80000100800 */
[----:B-1----:R-:W4:Y:S01]  /*1ed60*/  LDL R9, [R1+0x7e8] ;  /* 0x0007e80001097983 */ /* 0x002f220000100800 */
[----:B------:R-:W-:Y:S02]  /*1ed70*/  STL [R1+0x2b8], R23 ;  /* 0x0002b81701007387 */ /* 0x000fe40000100800 */
[----:B------:R-:W4:Y:S02]  /*1ed80*/  LDL R7, [R1+0x7dc] ;  /* 0x0007dc0001077983 */ /* 0x000f240000100800 */
[----:B------:R-:W4:Y:S02]  /*1ed90*/  LDL R6, [R1+0x7e0] ;  /* 0x0007e00001067983 */ /* 0x000f240000100800 */
[----:B0-----:R-:W-:-:S02]  /*1eda0*/  @P1 IMAD.MOV.U32 R14, RZ, RZ, R3 ;  /* 0x000000ffff0e1224 */ /* 0x001fc400078e0003 */
[----:B------:R-:W-:Y:S01]  /*1edb0*/  @P1 IMAD.MOV.U32 R15, RZ, RZ, R4 ;  /* 0x000000ffff0f1224 */ /* 0x000fe200078e0004 */
[----:B------:R-:W4:Y:S04]  /*1edc0*/  LDL R3, [R1+0x7d8] ;  /* 0x0007d80001037983 */ /* 0x000f280000100800 */
[----:B------:R-:W4:Y:S01]  /*1edd0*/  LDL R4, [R1+0x7d4] ;  /* 0x0007d40001047983 */ /* 0x000f220000100800 */
[----:B------:R-:W-:Y:S02]  /*1ede0*/  PRMT R19, RZ, 0x7610, R19 ;  /* 0x00007610ff137816 */ /* 0x000fe40000000013 */
[----:B------:R-:W-:-:S04]  /*1edf0*/  PRMT R16, RZ, 0x7610, R16 ;  /* 0x00007610ff107816 */ /* 0x000fc80000000010 */
[----:B------:R3:W4:Y:S01]  /*1ee00*/  @P1 LDG.E.U16 R19, [R14.64] ;  /* 0x000000060e131981 */ /* 0x000722000c1e1500 */
[----:B------:R-:W-:Y:S02]  /*1ee10*/  ISETP.GT.AND P0, PT, R2, 0x7e, PT ;  /* 0x0000007e0200780c */ /* 0x000fe40003f04270 */
[----:B------:R-:W-:Y:S02]  /*1ee20*/  PRMT R11, RZ, 0x7610, R11 ;  /* 0x00007610ff0b7816 */ /* 0x000fe4000000000b */
[----:B------:R-:W-:Y:S02]  /*1ee30*/  PRMT R8, RZ, 0x7610, R8 ;  /* 0x00007610ff087816 */ /* 0x000fe40000000008 */
[----:B------:R-:W-:Y:S01]  /*1ee40*/  PRMT R5, RZ, 0x7610, R5 ;  /* 0x00007610ff057816 */ /* 0x000fe20000000005 */
[----:B---3--:R-:W-:Y:S02]  /*1ee50*/  @P1 IMAD.MOV.U32 R15, RZ, RZ, R18 ;  /* 0x000000ffff0f1224 */ /* 0x008fe400078e0012 */
[----:B------:R-:W-:-:S05]  /*1ee60*/  @P1 IMAD.MOV.U32 R14, RZ, RZ, R17 ;  /* 0x000000ffff0e1224 */ /* 0x000fca00078e0011 */
[----:B------:R2:W3:Y:S01]  /*1ee70*/  @P1 LDG.E.U16 R16, [R14.64] ;  /* 0x000000060e101981 */ /* 0x0004e2000c1e1500 */
[----:B------:R-:W-:Y:S01]  /*1ee80*/  ISETP.GT.AND P1, PT, R2, 0x7f, PT ;  /* 0x0000007f0200780c */ /* 0x000fe20003f24270 */
[----:B--2---:R-:W-:Y:S02]  /*1ee90*/  @P0 IMAD.MOV.U32 R14, RZ, RZ, R12 ;  /* 0x000000ffff0e0224 */ /* 0x004fe400078e000c */
[----:B------:R-:W-:Y:S01]  /*1eea0*/  @P0 IMAD.MOV.U32 R15, RZ, RZ, R13 ;  /* 0x000000ffff0f0224 */ /* 0x000fe200078e000d */
[----:B------:R-:W-:Y:S01]  /*1eeb0*/  PRMT R0, RZ, 0x7610, R0 ;  /* 0x00007610ff007816 */ /* 0x000fe20000000000 */
[----:B------:R-:W2:Y:S04]  /*1eec0*/  LDL.LU R13, [R1+0x3f8] ;  /* 0x0003f800010d7983 */ /* 0x000ea80000300800 */
[----:B------:R0:W2:Y:S02]  /*1eed0*/  @P0 LDG.E.U16 R11, [R14.64] ;  /* 0x000000060e0b0981 */ /* 0x0000a4000c1e1500 */
[----:B0-----:R-:W-:-:S02]  /*1eee0*/  @P0 IMAD.MOV.U32 R15, RZ, RZ, R10 ;  /* 0x000000ffff0f0224 */ /* 0x001fc400078e000a */
[----:B----4-:R-:W-:-:S05]  /*1eef0*/  @P0 IMAD.MOV.U32 R14, RZ, RZ, R9 ;  /* 0x000000ffff0e0224 */ /* 0x010fca00078e0009 */
[----:B------:R0:W4:Y:S02]  /*1ef00*/  @P0 LDG.E.U16 R8, [R14.64] ;  /* 0x000000060e080981 */ /* 0x000124000c1e1500 */
[----:B0-----:R-:W-:Y:S02]  /*1ef10*/  @P1 IMAD.MOV.U32 R14, RZ, RZ, R6 ;  /* 0x000000ffff0e1224 */ /* 0x001fe400078e0006 */
[----:B------:R-:W-:-:S05]  /*1ef20*/  @P1 IMAD.MOV.U32 R15, RZ, RZ, R7 ;  /* 0x000000ffff0f1224 */ /* 0x000fca00078e0007 */
[----:B------:R0:W2:Y:S02]  /*1ef30*/  @P1 LDG.E.U16 R5, [R14.64] ;  /* 0x000000060e051981 */ /* 0x0000a4000c1e1500 */
[----:B0-----:R-:W-:Y:S02]  /*1ef40*/  @P1 IMAD.MOV.U32 R14, RZ, RZ, R3 ;  /* 0x000000ffff0e1224 */ /* 0x001fe400078e0003 */
[----:B------:R-:W-:-:S05]  /*1ef50*/  @P1 IMAD.MOV.U32 R15, RZ, RZ, R4 ;  /* 0x000000ffff0f1224 */ /* 0x000fca00078e0004 */
[----:B------:R-:W4:Y:S04]  /*1ef60*/  @P1 LDG.E.U16 R0, [R14.64] ;  /* 0x000000060e001981 */ /* 0x000f28000c1e1500 */
[----:B------:R-:W0:Y:S01]  /*1ef70*/  S2R R25, SR_TID.X ;  /* 0x0000000000197919 */ /* 0x000e220000002100 */
[----:B------:R-:W-:Y:S06]  /*1ef80*/  BAR.SYNC.DEFER_BLOCKING 0x0 ;  /* 0x0000000000007b1d */ /* 0x000fec0000010000 */
[----:B---3--:R1:W-:Y:S04]  /*1ef90*/  STL [R1+0x280], R16 ;  /* 0x0002801001007387 */ /* 0x0083e80000100800 */
[----:B-1----:R-:W3:Y:S01]  /*1efa0*/  LDL.LU R16, [R1+0x3f4] ;  /* 0x0003f40001107983 */ /* 0x002ee20000300800 */
[----:B------:R-:W3:Y:S02]  /*1efb0*/  LDL.LU R28, [R1+0x3bc] ;  /* 0x0003bc00011c7983 */ /* 0x000ee40000300800 */
[----:B------:R-:W3:Y:S02]  /*1efc0*/  LDL.LU R29, [R1+0x3b8] ;  /* 0x0003b800011d7983 */ /* 0x000ee40000300800 */
[----:B------:R-:W3:Y:S01]  /*1efd0*/  LDL.LU R3, [R1+0x21c] ;  /* 0x00021c0001037983 */ /* 0x000ee20000300800 */
[----:B------:R-:W3:Y:S01]  /*1efe0*/  LDL.LU R4, [R1+0x214] ;  /* 0x0002140001047983 */ /* 0x000ee20000300800 */
[----:B------:R-:W3:Y:S02]  /*1eff0*/  LDL.LU R17, [R1+0x1e8] ;  /* 0x0001e80001117983 */ /* 0x000ee40000300800 */
[----:B------:R-:W3:Y:S02]  /*1f000*/  LDL.LU R18, [R1+0x1e4] ;  /* 0x0001e40001127983 */ /* 0x000ee40000300800 */
[----:B------:R-:W-:Y:S01]  /*1f010*/  STL [R1+0x290], R20 ;  /* 0x0002901401007387 */ /* 0x000fe20000100800 */
[----:B--2---:R1:W-:Y:S04]  /*1f020*/  STL [R1+0x270], R5 ;  /* 0x0002700501007387 */ /* 0x0043e80000100800 */
[----:B-1----:R-:W2:Y:S01]  /*1f030*/  LDL.LU R5, [R1+0x1b8] ;  /* 0x0001b80001057983 */ /* 0x002ea20000300800 */
[----:B------:R-:W2:Y:S02]  /*1f040*/  LDL.LU R6, [R1+0x1b4] ;  /* 0x0001b40001067983 */ /* 0x000ea40000300800 */
[----:B------:R1:W-:Y:S02]  /*1f050*/  STL [R1+0x288], R19 ;  /* 0x0002881301007387 */ /* 0x0003e40000100800 */
[----:B-1----:R-:W2:Y:S01]  /*1f060*/  LDL.LU R19, [R1+0x188] ;  /* 0x0001880001137983 */ /* 0x002ea20000300800 */
[----:B------:R-:W2:Y:S02]  /*1f070*/  LDL.LU R20, [R1+0x184] ;  /* 0x0001840001147983 */ /* 0x000ea40000300800 */
[----:B------:R-:W2:Y:S02]  /*1f080*/  LDL.LU R24, [R1+0x158] ;  /* 0x0001580001187983 */ /* 0x000ea40000300800 */
[----:B------:R-:W2:Y:S01]  /*1f090*/  LDL.LU R7, [R1+0x154] ;  /* 0x0001540001077983 */ /* 0x000ea20000300800 */
[----:B----4-:R1:W-:Y:S04]  /*1f0a0*/  STL [R1+0x274], R8 ;  /* 0x0002740801007387 */ /* 0x0103e80000100800 */
[----:B-1----:R-:W2:Y:S01]  /*1f0b0*/  LDL.LU R8, [R1+0xe8] ;  /* 0x0000e80001087983 */ /* 0x002ea20000300800 */
[----:B------:R-:W2:Y:S02]  /*1f0c0*/  LDL.LU R21, [R1+0xe4] ;  /* 0x0000e40001157983 */ /* 0x000ea40000300800 */
[----:B------:R-:W2:Y:S02]  /*1f0d0*/  LDL.LU R22, [R1+0xb8] ;  /* 0x0000b80001167983 */ /* 0x000ea40000300800 */
[----:B------:R-:W2:Y:S01]  /*1f0e0*/  LDL.LU R9, [R1+0xb4] ;  /* 0x0000b40001097983 */ /* 0x000ea20000300800 */
[----:B------:R-:W2:Y:S01]  /*1f0f0*/  LDL.LU R10, [R1+0x88] ;  /* 0x00008800010a7983 */ /* 0x000ea20000300800 */
[----:B------:R1:W-:Y:S02]  /*1f100*/  STL [R1+0x278], R11 ;  /* 0x0002780b01007387 */ /* 0x0003e40000100800 */
[----:B------:R-:W2:Y:S01]  /*1f110*/  LDL.LU R23, [R1+0x84] ;  /* 0x0000840001177983 */ /* 0x000ea20000300800 */
[----:B-1----:R-:W2:Y:S01]  /*1f120*/  LDL.LU R11, [R1+0x58] ;  /* 0x00005800010b7983 */ /* 0x002ea20000300800 */
[----:B------:R-:W2:Y:S02]  /*1f130*/  LDL.LU R27, [R1+0x54] ;  /* 0x00005400011b7983 */ /* 0x000ea40000300800 */
[----:B------:R-:W2:Y:S02]  /*1f140*/  LDL.LU R12, [R1+0x28] ;  /* 0x00002800010c7983 */ /* 0x000ea40000300800 */
[----:B------:R-:W2:Y:S01]  /*1f150*/  LDL.LU R26, [R1+0x24] ;  /* 0x00002400011a7983 */ /* 0x000ea20000300800 */
[----:B------:R-:W-:Y:S01]  /*1f160*/  STL [R1+0x3754], R14 ;  /* 0x0037540e01007387 */ /* 0x000fe20000100800 */
[----:B------:R-:W-:Y:S02]  /*1f170*/  STL [R1+0x375c], R14 ;  /* 0x00375c0e01007387 */ /* 0x000fe40000100800 */
[----:B------:R-:W-:Y:S02]  /*1f180*/  STL [R1+0x3764], R14 ;  /* 0x0037640e01007387 */ /* 0x000fe40000100800 */
[----:B------:R-:W-:Y:S01]  /*1f190*/  STL [R1+0x3770], R14 ;  /* 0x0037700e01007387 */ /* 0x000fe20000100800 */
[----:B------:R-:W-:Y:S01]  /*1f1a0*/  STL [R1+0x3778], R14 ;  /* 0x0037780e01007387 */ /* 0x000fe20000100800 */
[----:B------:R-:W-:Y:S02]  /*1f1b0*/  STL [R1+0x3780], R14 ;  /* 0x0037800e01007387 */ /* 0x000fe40000100800 */
[----:B------:R-:W-:Y:S02]  /*1f1c0*/  STL [R1+0x3788], R14 ;  /* 0x0037880e01007387 */ /* 0x000fe40000100800 */
[----:B------:R0:W-:Y:S01]  /*1f1d0*/  STL [R1+0x218], R0 ;  /* 0x0002180001007387 */ /* 0x0001e20000100800 */
[----:B------:R-:W-:Y:S01]  /*1f1e0*/  STL [R1+0x3790], R14 ;  /* 0x0037900e01007387 */ /* 0x000fe20000100800 */
[----:B------:R-:W-:Y:S02]  /*1f1f0*/  STL [R1+0x3798], R14 ;  /* 0x0037980e01007387 */ /* 0x000fe40000100800 */
[----:B------:R-:W-:Y:S02]  /*1f200*/  STL [R1+0x37a4], R14 ;  /* 0x0037a40e01007387 */ /* 0x000fe40000100800 */
[----:B------:R-:W-:Y:S01]  /*1f210*/  STL [R1+0x37ac], R14 ;  /* 0x0037ac0e01007387 */ /* 0x000fe20000100800 */
        /* <DEDUP_REMOVED lines=29> */
[----:B0-----:R-:W-:Y:S01]  /*1f3f0*/  LOP3.LUT R0, R25, 0x7f, RZ, 0xc0, !PT ;  /* 0x0000007f19007812 */ /* 0x001fe200078ec0ff */
[----:B------:R0:W-:Y:S03]  /*1f400*/  STL [R1+0x3958], R25 ;  /* 0x0039581901007387 */ /* 0x0001e60000100800 */
[C---:B------:R-:W-:Y:S01]  /*1f410*/  ISETP.GE.AND P0, PT, R0.reuse, R2, PT ;  /* 0x000000020000720c */ /* 0x040fe20003f06270 */
[----:B0-----:R-:W2:Y:S01]  /*1f420*/  LDL.LU R25, [R1+0x2d8] ;  /* 0x0002d80001197983 */ /* 0x001ea20000300800 */
[----:B------:R-:W-:Y:S02]  /*1f430*/  STL [R1+0x3740], R15 ;  /* 0x0037400f01007387 */ /* 0x000fe40000100800 */
[----:B------:R-:W-:Y:S02]  /*1f440*/  STL [R1+0x3748], R15 ;  /* 0x0037480f01007387 */ /* 0x000fe40000100800 */
[----:B------:R-:W-:Y:S01]  /*1f450*/  STL [R1+0x3894], R15 ;  /* 0x0038940f01007387 */ /* 0x000fe20000100800 */
[----:B------:R0:W-:Y:S01]  /*1f460*/  STL [R1+0x38a4], R15 ;  /* 0x0038a40f01007387 */ /* 0x0001e20000100800 */
[----:B------:R-:W-:-:S03]  /*1f470*/  IMAD.SHL.U32 R14, R0, 0x2, RZ ;  /* 0x00000002000e7824 */ /* 0x000fc600078e00ff */
[----:B0-----:R-:W2:Y:S01]  /*1f480*/  LDL.LU R15, [R1+0x2dc] ;  /* 0x0002dc00010f7983 */ /* 0x001ea20000300800 */
[----:B------:R-:W2:Y:S02]  /*1f490*/  LDL.LU R2, [R1+0x310] ;  /* 0x0003100001027983 */ /* 0x000ea40000300800 */
[----:B------:R0:W-:Y:S02]  /*1f4a0*/  STL [R1+0x3940], R0 ;  /* 0x0039400001007387 */ /* 0x0001e40000100800 */
[----:B0-----:R-:W2:Y:S04]  /*1f4b0*/  LDL.LU R0, [R1+0x314] ;  /* 0x0003140001007983 */ /* 0x001ea80000300800 */
[----:B------:R0:W-:Y:S04]  /*1f4c0*/  STS.U16 [R14], R13 ;  /* 0x0000000d0e007388 */ /* 0x0001e80000000400 */
[----:B0-----:R-:W2:Y:S04]  /*1f4d0*/  LDL.LU R13, [R1+0x3968] ;  /* 0x00396800010d7983 */ /* 0x001ea80000300800 */
[----:B---3--:R0:W-:Y:S01]  /*1f4e0*/  STS.U16 [R14+0x100], R16 ;  /* 0x000100100e007388 */ /* 0x0081e20000000400 */
[----:B------:R1:W-:Y:S02]  /*1f4f0*/  STS.U16 [R14+0x1000], R28 ;  /* 0x0010001c0e007388 */ /* 0x0003e40000000400 */
[----:B------:R3:W-:Y:S01]  /*1f500*/  STS.U16 [R14+0x1100], R29 ;  /* 0x0011001d0e007388 */ /* 0x0007e20000000400 */
[----:B0-----:R-:W4:Y:S01]  /*1f510*/  LDL.LU R16, [R1+0x3964] ;  /* 0x0039640001107983 */ /* 0x001f220000300800 */
[----:B-1----:R-:W4:Y:S02]  /*1f520*/  LDL.LU R28, [R1+0x3960] ;  /* 0x00396000011c7983 */ /* 0x002f240000300800 */
[----:B---3--:R-:W3:Y:S01]  /*1f530*/  LDL.LU R29, [R1+0x395c] ;  /* 0x00395c00011d7983 */ /* 0x008ee20000300800 */
[----:B--2---:R-:W-:Y:S01]  /*1f540*/  STS.U16 [R14+0x2000], R0 ;  /* 0x002000000e007388 */ /* 0x004fe20000000400 */
[----:B------:R-:W-:Y:S02]  /*1f550*/  STS.U16 [R14+0x2100], R2 ;  /* 0x002100020e007388 */ /* 0x000fe40000000400 */
[----:B------:R-:W-:Y:S02]  /*1f560*/  STS.U16 [R14+0x3000], R15 ;  /* 0x0030000f0e007388 */ /* 0x000fe40000000400 */
[----:B------:R-:W-:Y:S01]  /*1f570*/  STS.U16 [R14+0x3100], R25 ;  /* 0x003100190e007388 */ /* 0x000fe20000000400 */
[----:B------:R-:W-:Y:S01]  /*1f580*/  STS.U16 [R14+0x4000], R3 ;  /* 0x004000030e007388 */ /* 0x000fe20000000400 */
        /* <DEDUP_REMOVED lines=16> */
[----:B------:R0:W-:Y:S03]  /*1f690*/  STS.U16 [R14+0xc100], R27 ;  /* 0x00c1001b0e007388 */ /* 0x0001e60000000400 */
[----:B0-----:R-:W0:Y:S01]  /*1f6a0*/  S2R R27, SR_TID.X ;  /* 0x00000000001b7919 */ /* 0x001e220000002100 */
[----:B------:R1:W-:Y:S02]  /*1f6b0*/  STS.U16 [R14+0xd000], R12 ;  /* 0x00d0000c0e007388 */ /* 0x0003e40000000400 */
[----:B------:R2:W-:Y:S01]  /*1f6c0*/  STS.U16 [R14+0xd100], R26 ;  /* 0x00d1001a0e007388 */ /* 0x0005e20000000400 */
[----:B0-----:R-:W-:-:S05]  /*1f6d0*/  LOP3.LUT R27, R27, 0x7f, RZ, 0xc0, !PT ;  /* 0x0000007f1b1b7812 */ /* 0x001fca00078ec0ff */
[----:B------:R-:W-:-:S05]  /*1f6e0*/  IMAD.SHL.U32 R27, R27, 0x2, RZ ;  /* 0x000000021b1b7824 */ /* 0x000fca00078e00ff */
[----:B------:R-:W-:Y:S01]  /*1f6f0*/  LOP3.LUT R0, R27, 0x10, RZ, 0x3c, !PT ;  /* 0x000000101b007812 */ /* 0x000fe200078e3cff */
[----:B---3--:R-:W-:Y:S01]  /*1f700*/  STL [R1+0x3730], R29 ;  /* 0x0037301d01007387 */ /* 0x008fe20000100800 */
[----:B------:R-:W-:Y:S02]  /*1f710*/  STL [R1+0x38a8], R29 ;  /* 0x0038a81d01007387 */ /* 0x000fe40000100800 */
[----:B----4-:R-:W-:Y:S02]  /*1f720*/  STL [R1+0x38ac], R28 ;  /* 0x0038ac1c01007387 */ /* 0x010fe40000100800 */
[----:B------:R-:W-:Y:S01]  /*1f730*/  STL [R1+0x38b0], R16 ;  /* 0x0038b01001007387 */ /* 0x000fe20000100800 */
[----:B------:R-:W3:Y:S01]  /*1f740*/  LDL.LU R25, [R1+0x3f0] ;  /* 0x0003f00001197983 */ /* 0x000ee20000300800 */
[----:B------:R-:W4:Y:S02]  /*1f750*/  LDL.LU R11, [R1+0x3ec] ;  /* 0x0003ec00010b7983 */ /* 0x000f240000300800 */
[----:B-1----:R-:W4:Y:S02]  /*1f760*/  LDL.LU R12, [R1+0x3b4] ;  /* 0x0003b400010c7983 */ /* 0x002f240000300800 */
[----:B--2---:R-:W2:Y:S01]  /*1f770*/  LDL.LU R26, [R1+0x3b0] ;  /* 0x0003b000011a7983 */ /* 0x004ea20000300800 */
[----:B------:R-:W2:Y:S04]  /*1f780*/  LDL.LU R27, [R1+0x30c] ;  /* 0x00030c00011b7983 */ /* 0x000ea80000300800 */
[----:B------:R-:W-:Y:S01]  /*1f790*/  STS.U16 [R14+0xe000], R29 ;  /* 0x00e0001d0e007388 */ /* 0x000fe20000000400 */
[----:B------:R-:W-:Y:S02]  /*1f7a0*/  STS.U16 [R14+0xe100], R28 ;  /* 0x00e1001c0e007388 */ /* 0x000fe40000000400 */
[----:B------:R0:W-:Y:S02]  /*1f7b0*/  STS.U16 [R14+0xf000], R16 ;  /* 0x00f000100e007388 */ /* 0x0001e40000000400 */
[----:B0-----:R-:W2:Y:S01]  /*1f7c0*/  LDL.LU R16, [R1+0x2cc] ;  /* 0x0002cc0001107983 */ /* 0x001ea20000300800 */
[----:B------:R-:W2:Y:S02]  /*1f7d0*/  LDL.LU R28, [R1+0x210] ;  /* 0x00021000011c7983 */ /* 0x000ea40000300800 */
[----:B------:R-:W2:Y:S02]  /*1f7e0*/  LDL.LU R29, [R1+0x20c] ;  /* 0x00020c00011d7983 */ /* 0x000ea40000300800 */
[----:B------:R-:W2:Y:S01]  /*1f7f0*/  LDL.LU R2, [R1+0x1e0] ;  /* 0x0001e00001027983 */ /* 0x000ea20000300800 */
[----:B------:R-:W2:Y:S01]  /*1f800*/  LDL.LU R15, [R1+0x1dc] ;  /* 0x0001dc00010f7983 */ /* 0x000ea20000300800 */
        /* <DEDUP_REMOVED lines=15> */
[----:B------:R-:W2:Y:S04]  /*1f900*/  LDL.LU R23, [R1+0x1c] ;  /* 0x00001c0001177983 */ /* 0x000ea80000300800 */
[----:B------:R-:W-:Y:S01]  /*1f910*/  STS.U16 [R14+0xf100], R13 ;  /* 0x00f1000d0e007388 */ /* 0x000fe20000000400 */
[----:B------:R0:W-:Y:S03]  /*1f920*/  STL [R1+0x3924], R14 ;  /* 0x0039240e01007387 */ /* 0x0001e60000100800 */
[----:B0-----:R-:W2:Y:S01]  /*1f930*/  LDL.LU R14, [R1+0x2d4] ;  /* 0x0002d400010e7983 */ /* 0x001ea20000300800 */
[----:B------:R0:W-:Y:S03]  /*1f940*/  STL [R1+0x38b4], R13 ;  /* 0x0038b40d01007387 */ /* 0x0001e60000100800 */
[----:B0-----:R-:W2:Y:S04]  /*1f950*/  LDL.LU R13, [R1+0x308] ;  /* 0x00030800010d7983 */ /* 0x001ea80000300800 */
[----:B---3--:R0:W-:Y:S01]  /*1f960*/  STS.U16 [R0+0x200], R25 ;  /* 0x0002001900007388 */ /* 0x0081e20000000400 */
[----:B----4-:R1:W-:Y:S03]  /*1f970*/  STS.U16 [R0+0x300], R11 ;  /* 0x0003000b00007388 */ /* 0x0103e60000000400 */
[----:B0-----:R-:W3:Y:S01]  /*1f980*/  LDL.LU R25, [R1+0x3958] ;  /* 0x0039580001197983 */ /* 0x001ee20000300800 */
[----:B-1----:R-:W4:Y:S02]  /*1f990*/  LDL.LU R11, [R1+0x3954] ;  /* 0x00395400010b7983 */ /* 0x002f240000300800 */
[----:B------:R0:W-:Y:S02]  /*1f9a0*/  STS.U16 [R0+0x1200], R12 ;  /* 0x0012000c00007388 */ /* 0x0001e40000000400 */
[----:B--2---:R1:W-:Y:S01]  /*1f9b0*/  STS.U16 [R0+0x1300], R26 ;  /* 0x0013001a00007388 */ /* 0x0043e20000000400 */
[----:B------:R2:W-:Y:S04]  /*1f9c0*/  STS.U16 [R0+0x2200], R27 ;  /* 0x0022001b00007388 */ /* 0x0005e80000000400 */
[----:B0-----:R-:W4:Y:S04]  /*1f9d0*/  LDL.LU R12, [R1+0x3950] ;  /* 0x00395000010c7983 */ /* 0x001f280000300800 */
[----:B-1----:R-:W4:Y:S01]  /*1f9e0*/  LDL.LU R26, [R1+0x394c] ;  /* 0x00394c00011a7983 */ /* 0x002f220000300800 */
[----:B--2---:R-:W2:Y:S03]  /*1f9f0*/  LDL.LU R27, [R1+0x3948] ;  /* 0x00394800011b7983 */ /* 0x004ea60000300800 */
        /* <DEDUP_REMOVED lines=19> */
[----:B------:R0:W-:Y:S01]  /*1fb30*/  STS.U16 [R0+0xc200], R22 ;  /* 0x00c2001600007388 */ /* 0x0001e20000000400 */
[----:B------:R-:W-:Y:S01]  /*1fb40*/  STS.U16 [R0+0xc300], R9 ;  /* 0x00c3000900007388 */ /* 0x000fe20000000400 */
[----:B------:R-:W-:Y:S02]  /*1fb50*/  STS.U16 [R0+0xd200], R10 ;  /* 0x00d2000a00007388 */ /* 0x000fe40000000400 */
[----:B------:R-:W-:Y:S01]  /*1fb60*/  STS.U16 [R0+0xd300], R23 ;  /* 0x00d3001700007388 */ /* 0x000fe20000000400 */
[----:B---3--:R-:W-:-:S05]  /*1fb70*/  LOP3.LUT R25, R25, 0x7f, RZ, 0xc0, !PT ;  /* 0x0000007f19197812 */ /* 0x008fca00078ec0ff */
[----:B0-----:R-:W-:-:S05]  /*1fb80*/  IMAD.SHL.U32 R22, R25, 0x2, RZ ;  /* 0x0000000219167824 */ /* 0x001fca00078e00ff */
[C---:B------:R-:W-:Y:S01]  /*1fb90*/  LOP3.LUT R2, R22.reuse, 0x20, RZ, 0x3c, !PT ;  /* 0x0000002016027812 */ /* 0x040fe200078e3cff */
[----:B--2---:R-:W-:Y:S04]  /*1fba0*/  STS.U16 [R0+0xe200], R27 ;  /* 0x00e2001b00007388 */ /* 0x004fe80000000400 */
[----:B------:R-:W-:Y:S01]  /*1fbb0*/  STL [R1+0x38b8], R27 ;  /* 0x0038b81b01007387 */ /* 0x000fe20000100800 */
[----:B----4-:R-:W-:Y:S02]  /*1fbc0*/  STS.U16 [R0+0xe300], R26 ;  /* 0x00e3001a00007388 */ /* 0x010fe40000000400 */
[----:B------:R-:W-:Y:S02]  /*1fbd0*/  STL [R1+0x38bc], R26 ;  /* 0x0038bc1a01007387 */ /* 0x000fe40000100800 */
[----:B------:R0:W-:Y:S01]  /*1fbe0*/  STS.U16 [R0+0xf200], R12 ;  /* 0x00f2000c00007388 */ /* 0x0001e20000000400 */
[----:B------:R1:W-:Y:S04]  /*1fbf0*/  STL [R1+0x3944], R2 ;  /* 0x0039440201007387 */ /* 0x0003e80000100800 */
[----:B0-----:R-:W2:Y:S01]  /*1fc00*/  LDL.LU R0, [R1+0x3e8] ;  /* 0x0003e80001007983 */ /* 0x001ea20000300800 */
[----:B------:R-:W3:Y:S02]  /*1fc10*/  LDL.LU R9, [R1+0x3e4] ;  /* 0x0003e40001097983 */ /* 0x000ee40000300800 */
[----:B------:R-:W4:Y:S02]  /*1fc20*/  LDL.LU R10, [R1+0x3ac] ;  /* 0x0003ac00010a7983 */ /* 0x000f240000300800 */
        /* <DEDUP_REMOVED lines=19> */
[----:B------:R-:W2:Y:S01]  /*1fd60*/  LDL.LU R7, [R1+0x48] ;  /* 0x0000480001077983 */ /* 0x000ea20000300800 */
[----:B-1----:R-:W-:Y:S01]  /*1fd70*/  LOP3.LUT R2, R22, 0x10, RZ, 0x3c, !PT ;  /* 0x0000001016027812 */ /* 0x002fe200078e3cff */
[----:B------:R-:W2:Y:S01]  /*1fd80*/  LDL.LU R8, [R1+0x44] ;  /* 0x0000440001087983 */ /* 0x000ea20000300800 */
[----:B------:R-:W2:Y:S02]  /*1fd90*/  LDL.LU R21, [R1+0x18] ;  /* 0x0000180001157983 */ /* 0x000ea40000300800 */
[----:B------:R-:W2:Y:S02]  /*1fda0*/  LDL.LU R22, [R1+0x14] ;  /* 0x0000140001167983 */ /* 0x000ea40000300800 */
[----:B------:R0:W-:Y:S01]  /*1fdb0*/  STL [R1+0x38d4], R12 ;  /* 0x0038d40c01007387 */ /* 0x0001e20000100800 */
[----:B------:R1:W-:Y:S04]  /*1fdc0*/  STS.U16 [R2+0xf300], R11 ;  /* 0x00f3000b02007388 */ /* 0x0003e80000000400 */
[----:B0-----:R-:W2:Y:S01]  /*1fdd0*/  LDL.LU R12, [R1+0x2c4] ;  /* 0x0002c400010c7983 */ /* 0x001ea20000300800 */
[----:B-1----:R-:W2:Y:S02]  /*1fde0*/  LDL.LU R2, [R1+0x3944] ;  /* 0x0039440001027983 */ /* 0x002ea40000300800 */
[----:B------:R0:W-:Y:S02]  /*1fdf0*/  STL [R1+0x38d8], R11 ;  /* 0x0038d80b01007387 */ /* 0x0001e40000100800 */
[----:B0-----:R-:W4:Y:S04]  /*1fe00*/  LDL.LU R11, [R1+0x300] ;  /* 0x00030000010b7983 */ /* 0x001f280000300800 */
[----:B--2---:R0:W-:Y:S01]  /*1fe10*/  STS.U16 [R2+0x400], R0 ;  /* 0x0004000002007388 */ /* 0x0041e20000000400 */
[----:B---3--:R1:W-:Y:S02]  /*1fe20*/  STS.U16 [R2+0x500], R9 ;  /* 0x0005000902007388 */ /* 0x0083e40000000400 */
[----:B----4-:R2:W-:Y:S01]  /*1fe30*/  STS.U16 [R2+0x1400], R10 ;  /* 0x0014000a02007388 */ /* 0x0105e20000000400 */
[----:B------:R3:W-:Y:S04]  /*1fe40*/  STS.U16 [R2+0x1500], R23 ;  /* 0x0015001702007388 */ /* 0x0007e80000000400 */
[----:B------:R3:W-:Y:S04]  /*1fe50*/  STS.U16 [R2+0x2400], R25 ;  /* 0x0024001902007388 */ /* 0x0007e80000000400 */
[----:B0-----:R-:W4:Y:S01]  /*1fe60*/  LDL.LU R0, [R1+0x3940] ;  /* 0x0039400001007983 */ /* 0x001f220000300800 */
[----:B-1----:R-:W4:Y:S03]  /*1fe70*/  LDL.LU R9, [R1+0x393c] ;  /* 0x00393c0001097983 */ /* 0x002f260000300800 */
[----:B--2---:R-:W2:Y:S01]  /*1fe80*/  LDL.LU R10, [R1+0x3938] ;  /* 0x00393800010a7983 */ /* 0x004ea20000300800 */
[----:B---3--:R-:W3:Y:S03]  /*1fe90*/  LDL.LU R23, [R1+0x3934] ;  /* 0x0039340001177983 */ /* 0x008ee60000300800 */
[----:B------:R-:W2:Y:S04]  /*1fea0*/  LDL.LU R25, [R1+0x3930] ;  /* 0x0039300001197983 */ /* 0x000ea80000300800 */
[----:B------:R-:W-:Y:S01]  /*1feb0*/  STS.U16 [R2+0x2500], R11 ;  /* 0x0025000b02007388 */ /* 0x000fe20000000400 */
[----:B------:R-:W-:Y:S02]  /*1fec0*/  STS.U16 [R2+0x3400], R12 ;  /* 0x0034000c02007388 */ /* 0x000fe40000000400 */
[----:B------:R-:W-:Y:S02]  /*1fed0*/  STS.U16 [R2+0x3500], R26 ;  /* 0x0035001a02007388 */ /* 0x000fe40000000400 */
[----:B------:R-:W-:Y:S01]  /*1fee0*/  STS.U16 [R2+0x4400], R27 ;  /* 0x0044001b02007388 */ /* 0x000fe20000000400 */
[----:B------:R-:W-:Y:S01]  /*1fef0*/  STS.U16 [R2+0x4500], R13 ;  /* 0x0045000d02007388 */ /* 0x000fe20000000400 */
[----:B------:R0:W-:Y:S03]  /*1ff00*/  STS.U16 [R2+0x5400], R14 ;  /* 0x0054000e02007388 */ /* 0x0001e60000000400 */
[----:B--2---:R-:W-:Y:S01]  /*1ff10*/  STL [R1+0x38dc], R25 ;  /* 0x0038dc1901007387 */ /* 0x004fe20000100800 */
[----:B0-----:R-:W2:Y:S02]  /*1ff20*/  LDL.LU R14, [R1+0x3dc] ;  /* 0x0003dc00010e7983 */ /* 0x001ea40000300800 */
[----:B------:R-:W-:Y:S02]  /*1ff30*/  STS.U16 [R2+0x5500], R16 ;  /* 0x0055001002007388 */ /* 0x000fe40000000400 */
[----:B------:R-:W-:Y:S01]  /*1ff40*/  STS.U16 [R2+0x6400], R28 ;  /* 0x0064001c02007388 */ /* 0x000fe20000000400 */
[----:B------:R-:W-:Y:S01]  /*1ff50*/  STS.U16 [R2+0x6500], R29 ;  /* 0x0065001d02007388 */ /* 0x000fe20000000400 */
[----:B------:R-:W-:Y:S02]  /*1ff60*/  STS.U16 [R2+0x7400], R15 ;  /* 0x0074000f02007388 */ /* 0x000fe40000000400 */
[----:B------:R-:W-:Y:S02]  /*1ff70*/  STS.U16 [R2+0x7500], R3 ;  /* 0x0075000302007388 */ /* 0x000fe40000000400 */
[----:B------:R-:W-:Y:S01]  /*1ff80*/  STS.U16 [R2+0x8400], R4 ;  /* 0x0084000402007388 */ /* 0x000fe20000000400 */
[----:B--2---:R0:W-:Y:S04]  /*1ff90*/  STL [R1+0x3928], R14 ;  /* 0x0039280e01007387 */ /* 0x0041e80000100800 */
[----:B0-----:R-:W2:Y:S04]  /*1ffa0*/  LDL.LU R14, [R1+0x3e0] ;  /* 0x0003e000010e7983 */ /* 0x001ea80000300800 */
        /* <DEDUP_REMOVED lines=8> */
[----:B------:R1:W-:Y:S01]  /*20030*/  STS.U16 [R2+0xc500], R8 ;  /* 0x00c5000802007388 */ /* 0x0003e20000000400 */
[----:B------:R0:W-:Y:S02]  /*20040*/  STS.U16 [R2+0xd400], R21 ;  /* 0x00d4001502007388 */ /* 0x0001e40000000400 */
[----:B------:R0:W-:Y:S02]  /*20050*/  STS.U16 [R2+0xd500], R22 ;  /* 0x00d5001602007388 */ /* 0x0001e40000000400 */
[----:B------:R0:W-:Y:S02]  /*20060*/  STS.U16 [R2+0xe400], R25 ;  /* 0x00e4001902007388 */ /* 0x0001e40000000400 */
[----:B----4-:R-:W-:-:S02]  /*20070*/  IMAD.SHL.U32 R4, R0, 0x2, RZ ;  /* 0x0000000200047824 */ /* 0x010fc400078e00ff */
[----:B------:R-:W-:Y:S01]  /*20080*/  IMAD.SHL.U32 R0, R0, 0x2, RZ ;  /* 0x0000000200007824 */ /* 0x000fe200078e00ff */
[----:B--2---:R2:W-:Y:S01]  /*20090*/  STL [R1+0x392c], R14 ;  /* 0x00392c0e01007387 */ /* 0x0045e20000100800 */
[----:B0-----:R-:W4:Y:S02]  /*200a0*/  LDL.LU R7, [R1+0x3a4] ;  /* 0x0003a40001077983 */ /* 0x001f240000300800 */
[----:B-1----:R-:W4:Y:S02]  /*200b0*/  LDL.LU R8, [R1+0x3a0] ;  /* 0x0003a00001087983 */ /* 0x002f240000300800 */
[----:B------:R-:W4:Y:S01]  /*200c0*/  LDL.LU R21, [R1+0x2fc] ;  /* 0x0002fc0001157983 */ /* 0x000f220000300800 */
[----:B------:R-:W4:Y:S01]  /*200d0*/  LDL.LU R22, [R1+0x2f8] ;  /* 0x0002f80001167983 */ /* 0x000f220000300800 */
[----:B------:R-:W4:Y:S02]  /*200e0*/  LDL.LU R25, [R1+0x1fc] ;  /* 0x0001fc0001197983 */ /* 0x000f240000300800 */
[----:B------:R-:W4:Y:S02]  /*200f0*/  LDL.LU R11, [R1+0x1d0] ;  /* 0x0001d000010b7983 */ /* 0x000f240000300800 */
        /* <DEDUP_REMOVED lines=13> */
[----:B--2---:R-:W-:Y:S01]  /*201d0*/  LOP3.LUT R14, R0, 0x20, RZ, 0x3c, !PT ;  /* 0x00000020000e7812 */ /* 0x004fe200078e3cff */
[----:B------:R-:W2:Y:S01]  /*201e0*/  LDL.LU R19, [R1+0x40] ;  /* 0x0000400001137983 */ /* 0x000ea20000300800 */
[----:B------:R-:W2:Y:S02]  /*201f0*/  LDL.LU R20, [R1+0x3c] ;  /* 0x00003c0001147983 */ /* 0x000ea40000300800 */
[----:B------:R-:W2:Y:S02]  /*20200*/  LDL.LU R24, [R1+0x10] ;  /* 0x0000100001187983 */ /* 0x000ea40000300800 */
[----:B------:R-:W2:Y:S01]  /*20210*/  LDL.LU R0, [R1+0xc] ;  /* 0x00000c0001007983 */ /* 0x000ea20000300800 */
[----:B---3--:R-:W-:Y:S04]  /*20220*/  STS.U16 [R14+0xe500], R23 ;  /* 0x00e500170e007388 */ /* 0x008fe80000000400 */
[----:B------:R0:W-:Y:S01]  /*20230*/  STL [R1+0x38e0], R23 ;  /* 0x0038e01701007387 */ /* 0x0001e20000100800 */
[----:B------:R-:W-:Y:S02]  /*20240*/  STS.U16 [R14+0xf400], R10 ;  /* 0x00f4000a0e007388 */ /* 0x000fe40000000400 */
[----:B------:R-:W-:Y:S01]  /*20250*/  STS.U16 [R14+0xf500], R9 ;  /* 0x00f500090e007388 */ /* 0x000fe20000000400 */
[----:B0-----:R-:W4:Y:S01]  /*20260*/  LDL.LU R23, [R1+0x200] ;  /* 0x0002000001177983 */ /* 0x001f220000300800 */
[----:B------:R0:W-:Y:S03]  /*20270*/  STL [R1+0x38e4], R10 ;  /* 0x0038e40a01007387 */ /* 0x0001e60000100800 */
[----:B0-----:R-:W2:Y:S01]  /*20280*/  LDL.LU R10, [R1+0x2ac] ;  /* 0x0002ac00010a7983 */ /* 0x001ea20000300800 */
[----:B------:R-:W2:Y:S01]  /*20290*/  LDL.LU R14, [R1+0x392c] ;  /* 0x00392c00010e7983 */ /* 0x000ea20000300800 */
[C---:B------:R-:W-:Y:S01]  /*202a0*/  LOP3.LUT R3, R4.reuse, 0x30, RZ, 0x3c, !PT ;  /* 0x0000003004037812 */ /* 0x040fe200078e3cff */
[----:B------:R0:W-:Y:S02]  /*202b0*/  STL [R1+0x38e8], R9 ;  /* 0x0038e80901007387 */ /* 0x0001e40000100800 */
[----:B0-----:R-:W4:Y:S04]  /*202c0*/  LDL.LU R9, [R1+0x2b4] ;  /* 0x0002b40001097983 */ /* 0x001f280000300800 */
[----:B--2---:R0:W-:Y:S04]  /*202d0*/  STS.U16 [R3+0x600], R14 ;  /* 0x0006000e03007388 */ /* 0x0041e80000000400 */
[----:B0-----:R-:W2:Y:S04]  /*202e0*/  LDL.LU R14, [R1+0x3928] ;  /* 0x00392800010e7983 */ /* 0x001ea80000300800 */
[----:B--2---:R0:W-:Y:S01]  /*202f0*/  STS.U16 [R3+0x700], R14 ;  /* 0x0007000e03007388 */ /* 0x0041e20000000400 */
[----:B----4-:R1:W-:Y:S02]  /*20300*/  STS.U16 [R3+0x1600], R7 ;  /* 0x0016000703007388 */ /* 0x0103e40000000400 */
[----:B------:R2:W-:Y:S02]  /*20310*/  STS.U16 [R3+0x1700], R8 ;  /* 0x0017000803007388 */ /* 0x0005e40000000400 */
[----:B------:R4:W-:Y:S01]  /*20320*/  STS.U16 [R3+0x2600], R21 ;  /* 0x0026001503007388 */ /* 0x0009e20000000400 */
[----:B------:R4:W-:Y:S04]  /*20330*/  STS.U16 [R3+0x2700], R22 ;  /* 0x0027001603007388 */ /* 0x0009e80000000400 */
[----:B0-----:R-:W3:Y:S01]  /*20340*/  LDL.LU R14, [R1+0x3924] ;  /* 0x00392400010e7983 */ /* 0x001ee20000300800 */
[----:B-1----:R-:W3:Y:S02]  /*20350*/  LDL.LU R7, [R1+0x3920] ;  /* 0x0039200001077983 */ /* 0x002ee40000300800 */
[----:B--2---:R-:W2:Y:S02]  /*20360*/  LDL.LU R8, [R1+0x391c] ;  /* 0x00391c0001087983 */ /* 0x004ea40000300800 */
[----:B----4-:R-:W4:Y:S01]  /*20370*/  LDL.LU R21, [R1+0x3918] ;  /* 0x0039180001157983 */ /* 0x010f220000300800 */
[----:B------:R-:W2:Y:S04]  /*20380*/  LDL.LU R22, [R1+0x3914] ;  /* 0x0039140001167983 */ /* 0x000ea80000300800 */
        /* <DEDUP_REMOVED lines=16> */
[----:B------:R0:W-:Y:S01]  /*20490*/  STS.U16 [R3+0xb600], R5 ;  /* 0x00b6000503007388 */ /* 0x0001e20000000400 */
[----:B------:R1:W-:Y:S02]  /*204a0*/  STS.U16 [R3+0xb700], R6 ;  /* 0x00b7000603007388 */ /* 0x0003e40000000400 */
[----:B------:R1:W-:Y:S02]  /*204b0*/  STS.U16 [R3+0xc600], R19 ;  /* 0x00c6001303007388 */ /* 0x0003e40000000400 */
[----:B------:R1:W-:Y:S01]  /*204c0*/  STS.U16 [R3+0xc700], R20 ;  /* 0x00c7001403007388 */ /* 0x0003e20000000400 */
[----:B------:R-:W-:Y:S01]  /*204d0*/  STS.U16 [R3+0xd600], R24 ;  /* 0x00d6001803007388 */ /* 0x000fe20000000400 */
[----:B------:R1:W-:Y:S03]  /*204e0*/  STS.U16 [R3+0xd700], R0 ;  /* 0x00d7000003007388 */ /* 0x0003e60000000400 */
[----:B0-----:R-:W3:Y:S01]  /*204f0*/  LDL.LU R5, [R1+0x3d8] ;  /* 0x0003d80001057983 */ /* 0x001ee20000300800 */
[----:B-1----:R-:W3:Y:S02]  /*20500*/  LDL.LU R6, [R1+0x3d4] ;  /* 0x0003d40001067983 */ /* 0x002ee40000300800 */
[----:B------:R-:W3:Y:S02]  /*20510*/  LDL.LU R19, [R1+0x32c] ;  /* 0x00032c0001137983 */ /* 0x000ee40000300800 */
[----:B------:R-:W3:Y:S01]  /*20520*/  LDL.LU R20, [R1+0x328] ;  /* 0x0003280001147983 */ /* 0x000ee20000300800 */
[----:B------:R-:W3:Y:S01]  /*20530*/  LDL.LU R0, [R1+0x2f4] ;  /* 0x0002f40001007983 */ /* 0x000ee20000300800 */
[----:B------:R-:W3:Y:S02]  /*20540*/  LDL.LU R17, [R1+0x1f4] ;  /* 0x0001f40001117983 */ /* 0x000ee40000300800 */
[----:B------:R-:W3:Y:S02]  /*20550*/  LDL.LU R18, [R1+0x1c8] ;  /* 0x0001c80001127983 */ /* 0x000ee40000300800 */
[----:B------:R-:W3:Y:S01]  /*20560*/  LDL.LU R24, [R1+0x1c4] ;  /* 0x0001c40001187983 */ /* 0x000ee20000300800 */
[----:B------:R-:W-:Y:S01]  /*20570*/  LOP3.LUT R2, R4, 0x40, RZ, 0x3c, !PT ;  /* 0x0000004004027812 */ /* 0x000fe200078e3cff */
[----:B--2---:R-:W-:Y:S04]  /*20580*/  STS.U16 [R3+0xe600], R22 ;  /* 0x00e6001603007388 */ /* 0x004fe80000000400 */
[----:B------:R0:W-:Y:S01]  /*20590*/  STL [R1+0x38ec], R22 ;  /* 0x0038ec1601007387 */ /* 0x0001e20000100800 */
[----:B----4-:R-:W-:Y:S02]  /*205a0*/  STS.U16 [R3+0xe700], R21 ;  /* 0x00e7001503007388 */ /* 0x010fe40000000400 */
[----:B------:R-:W-:Y:S01]  /*205b0*/  STS.U16 [R3+0xf600], R8 ;  /* 0x00f6000803007388 */ /* 0x000fe20000000400 */
[----:B0-----:R-:W2:Y:S01]  /*205c0*/  LDL.LU R22, [R1+0x1f8] ;  /* 0x0001f80001167983 */ /* 0x001ea20000300800 */
[----:B------:R0:W-:Y:S03]  /*205d0*/  STL [R1+0x38f0], R21 ;  /* 0x0038f01501007387 */ /* 0x0001e60000100800 */
[----:B0-----:R-:W4:Y:S01]  /*205e0*/  LDL.LU R21, [R1+0x29c] ;  /* 0x00029c0001157983 */ /* 0x001f220000300800 */
[----:B------:R0:W-:Y:S03]  /*205f0*/  STL [R1+0x38f4], R8 ;  /* 0x0038f40801007387 */ /* 0x0001e60000100800 */
        /* <DEDUP_REMOVED lines=13> */
[----:B---3--:R0:W-:Y:S01]  /*206d0*/  STS.U16 [R3+0xf700], R7 ;  /* 0x00f7000703007388 */ /* 0x0081e20000000400 */
[----:B------:R-:W3:Y:S03]  /*206e0*/  LDL.LU R15, [R1+0x38] ;  /* 0x00003800010f7983 */ /* 0x000ee60000300800 */
[----:B0-----:R-:W2:Y:S01]  /*206f0*/  LDL.LU R3, [R1+0x34] ;  /* 0x0000340001037983 */ /* 0x001ea20000300800 */
[----:B------:R-:W2:Y:S02]  /*20700*/  LDL.LU R4, [R1+0x8] ;  /* 0x0000080001047983 */ /* 0x000ea40000300800 */
[----:B------:R0:W-:Y:S02]  /*20710*/  STL [R1+0x38f8], R7 ;  /* 0x0038f80701007387 */ /* 0x0001e40000100800 */
[----:B0-----:R-:W2:Y:S01]  /*20720*/  LDL.LU R7, [R1+0x2f0] ;  /* 0x0002f00001077983 */ /* 0x001ea20000300800 */
[----:B------:R0:W-:Y:S02]  /*20730*/  STS.U16 [R2+0x800], R5 ;  /* 0x0008000502007388 */ /* 0x0001e40000000400 */
[----:B------:R1:W-:Y:S02]  /*20740*/  STS.U16 [R2+0x900], R6 ;  /* 0x0009000602007388 */ /* 0x0003e40000000400 */
[----:B------:R1:W-:Y:S01]  /*20750*/  STS.U16 [R2+0x1800], R19 ;  /* 0x0018001302007388 */ /* 0x0003e20000000400 */
[----:B------:R1:W-:Y:S01]  /*20760*/  STS.U16 [R2+0x1900], R20 ;  /* 0x0019001402007388 */ /* 0x0003e20000000400 */
[----:B------:R1:W-:Y:S03]  /*20770*/  STS.U16 [R2+0x2800], R0 ;  /* 0x0028000002007388 */ /* 0x0003e60000000400 */
[----:B0-----:R-:W3:Y:S01]  /*20780*/  LDL.LU R5, [R1+0x3910] ;  /* 0x0039100001057983 */ /* 0x001ee20000300800 */
[----:B-1----:R-:W3:Y:S03]  /*20790*/  LDL.LU R6, [R1+0x390c] ;  /* 0x00390c0001067983 */ /* 0x002ee60000300800 */
[----:B------:R-:W3:Y:S01]  /*207a0*/  LDL.LU R19, [R1+0x3908] ;  /* 0x0039080001137983 */ /* 0x000ee20000300800 */
[----:B------:R-:W3:Y:S03]  /*207b0*/  LDL.LU R20, [R1+0x3904] ;  /* 0x0039040001147983 */ /* 0x000ee60000300800 */
[----:B------:R-:W3:Y:S04]  /*207c0*/  LDL.LU R0, [R1+0x3900] ;  /* 0x0039000001007983 */ /* 0x000ee80000300800 */
[----:B--2---:R-:W-:Y:S01]  /*207d0*/  STS.U16 [R2+0x2900], R7 ;  /* 0x0029000702007388 */ /* 0x004fe20000000400 */
[----:B------:R-:W-:Y:S02]  /*207e0*/  STS.U16 [R2+0x3800], R8 ;  /* 0x0038000802007388 */ /* 0x000fe40000000400 */
[----:B----4-:R-:W-:Y:S02]  /*207f0*/  STS.U16 [R2+0x3900], R21 ;  /* 0x0039001502007388 */ /* 0x010fe40000000400 */
[----:B------:R-:W-:Y:S01]  /*20800*/  STS.U16 [R2+0x4800], R22 ;  /* 0x0048001602007388 */ /* 0x000fe20000000400 */
[----:B------:R0:W-:Y:S01]  /*20810*/  STS.U16 [R2+0x4900], R17 ;  /* 0x0049001102007388 */ /* 0x0001e20000000400 */
[----:B------:R1:W-:Y:S02]  /*20820*/  STS.U16 [R2+0x5800], R18 ;  /* 0x0058001202007388 */ /* 0x0003e40000000400 */
[----:B------:R2:W-:Y:S02]  /*20830*/  STS.U16 [R2+0x5900], R24 ;  /* 0x0059001802007388 */ /* 0x0005e40000000400 */
        /* <DEDUP_REMOVED lines=11> */
[----:B------:R-:W-:Y:S01]  /*208f0*/  STS.U16 [R2+0xb900], R29 ;  /* 0x00b9001d02007388 */ /* 0x000fe20000000400 */
[----:B0-----:R-:W4:Y:S01]  /*20900*/  LDL.LU R17, [R1+0x3d0] ;  /* 0x0003d00001117983 */ /* 0x001f220000300800 */
[----:B---3--:R-:W-:Y:S02]  /*20910*/  STS.U16 [R2+0xc800], R15 ;  /* 0x00c8000f02007388 */ /* 0x008fe40000000400 */
[----:B-1----:R-:W3:Y:S02]  /*20920*/  LDL.LU R18, [R1+0x3cc] ;  /* 0x0003cc0001127983 */ /* 0x002ee40000300800 */
[----:B------:R-:W-:Y:S01]  /*20930*/  STS.U16 [R2+0xc900], R3 ;  /* 0x00c9000302007388 */ /* 0x000fe20000000400 */
[----:B--2---:R-:W2:Y:S04]  /*20940*/  LDL.LU R24, [R1+0x324] ;  /* 0x0003240001187983 */ /* 0x004ea80000300800 */
[----:B------:R-:W-:Y:S01]  /*20950*/  STS.U16 [R2+0xd800], R4 ;  /* 0x00d8000402007388 */ /* 0x000fe20000000400 */
[----:B------:R0:W-:Y:S03]  /*20960*/  STS.U16 [R2+0xd900], R0 ;  /* 0x00d9000002007388 */ /* 0x0001e60000000400 */
        /* <DEDUP_REMOVED lines=13> */
[C---:B------:R-:W-:Y:S01]  /*20a40*/  LOP3.LUT R26, R14.reuse, 0x50, RZ, 0x3c, !PT ;  /* 0x000000500e1a7812 */ /* 0x040fe200078e3cff */
[----:B------:R-:W2:Y:S02]  /*20a50*/  LDL.LU R23, [R1+0xec] ;  /* 0x0000ec0001177983 */ /* 0x000ea40000300800 */
[----:B------:R-:W-:Y:S01]  /*20a60*/  STS.U16 [R2+0xe800], R20 ;  /* 0x00e8001402007388 */ /* 0x000fe20000000400 */
[----:B------:R-:W2:Y:S02]  /*20a70*/  LDL.LU R25, [R1+0xc0] ;  /* 0x0000c00001197983 */ /* 0x000ea40000300800 */
[----:B------:R-:W-:Y:S02]  /*20a80*/  STS.U16 [R2+0xe900], R19 ;  /* 0x00e9001302007388 */ /* 0x000fe40000000400 */
[----:B------:R-:W2:Y:S01]  /*20a90*/  LDL.LU R11, [R1+0xbc] ;  /* 0x0000bc00010b7983 */ /* 0x000ea20000300800 */
[----:B------:R-:W-:Y:S04]  /*20aa0*/  STS.U16 [R2+0xf800], R6 ;  /* 0x00f8000602007388 */ /* 0x000fe80000000400 */
[----:B------:R-:W2:Y:S01]  /*20ab0*/  LDL.LU R12, [R1+0x90] ;  /* 0x00009000010c7983 */ /* 0x000ea20000300800 */
[----:B------:R-:W-:Y:S02]  /*20ac0*/  STS.U16 [R2+0xf900], R5 ;  /* 0x00f9000502007388 */ /* 0x000fe40000000400 */
[----:B------:R-:W2:Y:S02]  /*20ad0*/  LDL.LU R3, [R1+0x8c] ;  /* 0x00008c0001037983 */ /* 0x000ea40000300800 */
[----:B------:R-:W2:Y:S01]  /*20ae0*/  LDL.LU R4, [R1+0x60] ;  /* 0x0000600001047983 */ /* 0x000ea20000300800 */
[----:B----4-:R0:W-:Y:S01]  /*20af0*/  STS.U16 [R26+0xa00], R17 ;  /* 0x000a00111a007388 */ /* 0x0101e20000000400 */
[----:B---3--:R1:W-:Y:S03]  /*20b00*/  STS.U16 [R26+0xb00], R18 ;  /* 0x000b00121a007388 */ /* 0x0083e60000000400 */
[----:B--2---:R2:W-:Y:S04]  /*20b10*/  STS.U16 [R26+0x1a00], R24 ;  /* 0x001a00181a007388 */ /* 0x0045e80000000400 */
[----:B0-----:R-:W4:Y:S01]  /*20b20*/  LDL.LU R17, [R1+0x5c] ;  /* 0x00005c0001117983 */ /* 0x001f220000300800 */
[----:B-1----:R-:W4:Y:S03]  /*20b30*/  LDL.LU R18, [R1+0x30] ;  /* 0x0000300001127983 */ /* 0x002f260000300800 */
[----:B--2---:R-:W2:Y:S01]  /*20b40*/  LDL.LU R24, [R1+0x2c] ;  /* 0x00002c0001187983 */ /* 0x004ea20000300800 */
[----:B------:R-:W2:Y:S03]  /*20b50*/  LDL.LU R2, [R1] ;  /* 0x0000000001027983 */ /* 0x000ea60000300800 */
[----:B------:R0:W-:Y:S04]  /*20b60*/  STS.U16 [R26+0x1b00], R0 ;  /* 0x001b00001a007388 */ /* 0x0001e80000000400 */
[----:B0-----:R-:W2:Y:S01]  /*20b70*/  LDL.LU R0, [R1+0x38fc] ;  /* 0x0038fc0001007983 */ /* 0x001ea20000300800 */
[----:B------:R0:W-:Y:S02]  /*20b80*/  STS.U16 [R26+0x2a00], R27 ;  /* 0x002a001b1a007388 */ /* 0x0001e40000000400 */
[----:B------:R1:W-:Y:S02]  /*20b90*/  STS.U16 [R26+0x2b00], R13 ;  /* 0x002b000d1a007388 */ /* 0x0003e40000000400 */
[----:B------:R1:W-:Y:S01]  /*20ba0*/  STS.U16 [R26+0x3a00], R16 ;  /* 0x003a00101a007388 */ /* 0x0003e20000000400 */
[----:B------:R1:W-:Y:S01]  /*20bb0*/  STS.U16 [R26+0x3b00], R28 ;  /* 0x003b001c1a007388 */ /* 0x0003e20000000400 */
[----:B------:R1:W-:Y:S02]  /*20bc0*/  STS.U16 [R26+0x4a00], R29 ;  /* 0x004a001d1a007388 */ /* 0x0003e40000000400 */
[----:B------:R1:W-:Y:S01]  /*20bd0*/  STS.U16 [R26+0x4b00], R15 ;  /* 0x004b000f1a007388 */ /* 0x0003e20000000400 */
[----:B0-----:R-:W4:Y:S01]  /*20be0*/  LDL.LU R27, [R1+0x3c8] ;  /* 0x0003c800011b7983 */ /* 0x001f220000300800 */
[----:B-1----:R-:W4:Y:S03]  /*20bf0*/  LDL.LU R13, [R1+0x3c4] ;  /* 0x0003c400010d7983 */ /* 0x002f260000300800 */
[----:B------:R-:W4:Y:S01]  /*20c00*/  LDL.LU R16, [R1+0x31c] ;  /* 0x00031c0001107983 */ /* 0x000f220000300800 */
[----:B------:R-:W4:Y:S03]  /*20c10*/  LDL.LU R28, [R1+0x318] ;  /* 0x00031800011c7983 */ /* 0x000f260000300800 */
[----:B------:R-:W4:Y:S01]  /*20c20*/  LDL.LU R29, [R1+0x2e4] ;  /* 0x0002e400011d7983 */ /* 0x000f220000300800 */
[----:B------:R-:W4:Y:S03]  /*20c30*/  LDL.LU R15, [R1+0x2e0] ;  /* 0x0002e000010f7983 */ /* 0x000f260000300800 */
[----:B--2---:R0:W-:Y:S01]  /*20c40*/  STS.U16 [R26+0x5a00], R0 ;  /* 0x005a00001a007388 */ /* 0x0041e20000000400 */
[----:B------:R1:W-:Y:S02]  /*20c50*/  STS.U16 [R26+0x5b00], R7 ;  /* 0x005b00071a007388 */ /* 0x0003e40000000400 */
[----:B------:R2:W-:Y:S02]  /*20c60*/  STS.U16 [R26+0x6a00], R8 ;  /* 0x006a00081a007388 */ /* 0x0005e40000000400 */
[----:B------:R4:W-:Y:S01]  /*20c70*/  STS.U16 [R26+0x6b00], R21 ;  /* 0x006b00151a007388 */ /* 0x0009e20000000400 */
[----:B------:R4:W-:Y:S01]  /*20c80*/  STS.U16 [R26+0x7a00], R22 ;  /* 0x007a00161a007388 */ /* 0x0009e20000000400 */
[----:B------:R4:W-:Y:S03]  /*20c90*/  STS.U16 [R26+0x7b00], R9 ;  /* 0x007b00091a007388 */ /* 0x0009e60000000400 */
[----:B0-----:R-:W3:Y:S01]  /*20ca0*/  LDL.LU R0, [R1+0x284] ;  /* 0x0002840001007983 */ /* 0x001ee20000300800 */
[----:B-1----:R-:W3:Y:S02]  /*20cb0*/  LDL.LU R7, [R1+0x38f8] ;  /* 0x0038f80001077983 */ /* 0x002ee40000300800 */
[----:B--2---:R-:W2:Y:S02]  /*20cc0*/  LDL.LU R8, [R1+0x38f4] ;  /* 0x0038f40001087983 */ /* 0x004ea40000300800 */
[----:B----4-:R-:W4:Y:S01]  /*20cd0*/  LDL.LU R21, [R1+0x38f0] ;  /* 0x0038f00001157983 */ /* 0x010f220000300800 */
[----:B------:R-:W2:Y:S01]  /*20ce0*/  LDL.LU R22, [R1+0x38ec] ;  /* 0x0038ec0001167983 */ /* 0x000ea20000300800 */
[----:B------:R-:W2:Y:S03]  /*20cf0*/  LDL.LU R9, [R1+0x38e8] ;  /* 0x0038e80001097983 */ /* 0x000ea60000300800 */
[----:B------:R0:W-:Y:S01]  /*20d00*/  STS.U16 [R26+0x8a00], R10 ;  /* 0x008a000a1a007388 */ /* 0x0001e20000000400 */
[----:B------:R1:W-:Y:S02]  /*20d10*/  STS.U16 [R26+0x8b00], R23 ;  /* 0x008b00171a007388 */ /* 0x0003e40000000400 */
[----:B------:R1:W-:Y:S02]  /*20d20*/  STS.U16 [R26+0x9a00], R25 ;  /* 0x009a00191a007388 */ /* 0x0003e40000000400 */
[----:B------:R1:W-:Y:S01]  /*20d30*/  STS.U16 [R26+0x9b00], R11 ;  /* 0x009b000b1a007388 */ /* 0x0003e20000000400 */
[----:B------:R1:W-:Y:S01]  /*20d40*/  STS.U16 [R26+0xaa00], R12 ;  /* 0x00aa000c1a007388 */ /* 0x0003e20000000400 */
[----:B------:R1:W-:Y:S03]  /*20d50*/  STS.U16 [R26+0xab00], R3 ;  /* 0x00ab00031a007388 */ /* 0x0003e60000000400 */
[----:B0-----:R-:W2:Y:S01]  /*20d60*/  LDL.LU R10, [R1+0x38e4] ;  /* 0x0038e400010a7983 */ /* 0x001ea20000300800 */
[----:B-1----:R-:W2:Y:S03]  /*20d70*/  LDL.LU R23, [R1+0x38e0] ;  /* 0x0038e00001177983 */ /* 0x002ea60000300800 */
[----:B------:R-:W2:Y:S01]  /*20d80*/  LDL.LU R25, [R1+0x38dc] ;  /* 0x0038dc0001197983 */ /* 0x000ea20000300800 */
[----:B------:R-:W2:Y:S03]  /*20d90*/  LDL.LU R11, [R1+0x38d8] ;  /* 0x0038d800010b7983 */ /* 0x000ea60000300800 */
[----:B------:R-:W2:Y:S01]  /*20da0*/  LDL.LU R12, [R1+0x38d4] ;  /* 0x0038d400010c7983 */ /* 0x000ea20000300800 */
[----:B------:R-:W2:Y:S03]  /*20db0*/  LDL.LU R3, [R1+0x38d0] ;  /* 0x0038d00001037983 */ /* 0x000ea60000300800 */
[----:B------:R0:W-:Y:S01]  /*20dc0*/  STS.U16 [R26+0xba00], R4 ;  /* 0x00ba00041a007388 */ /* 0x0001e20000000400 */
[----:B------:R1:W-:Y:S02]  /*20dd0*/  STS.U16 [R26+0xbb00], R17 ;  /* 0x00bb00111a007388 */ /* 0x0003e40000000400 */
[----:B------:R1:W-:Y:S02]  /*20de0*/  STS.U16 [R26+0xca00], R18 ;  /* 0x00ca00121a007388 */ /* 0x0003e40000000400 */
[----:B------:R1:W-:Y:S01]  /*20df0*/  STS.U16 [R26+0xcb00], R24 ;  /* 0x00cb00181a007388 */ /* 0x0003e20000000400 */
[----:B0-----:R-:W2:Y:S01]  /*20e00*/  LDL.LU R4, [R1+0x38cc] ;  /* 0x0038cc0001047983 */ /* 0x001ea20000300800 */
[----:B-1----:R-:W2:Y:S02]  /*20e10*/  LDL.LU R17, [R1+0x38c8] ;  /* 0x0038c80001117983 */ /* 0x002ea40000300800 */
[----:B------:R-:W2:Y:S02]  /*20e20*/  LDL.LU R18, [R1+0x38c4] ;  /* 0x0038c40001127983 */ /* 0x000ea40000300800 */
[----:B------:R-:W2:Y:S01]  /*20e30*/  LDL.LU R24, [R1+0x38c0] ;  /* 0x0038c00001187983 */ /* 0x000ea20000300800 */
[----:B------:R0:W-:Y:S01]  /*20e40*/  STS.U16 [R26+0xda00], R2 ;  /* 0x00da00021a007388 */ /* 0x0001e20000000400 */
[----:B------:R-:W-:-:S03]  /*20e50*/  LOP3.LUT R14, R14, 0x60, RZ, 0x3c, !PT ;  /* 0x000000600e0e7812 */ /* 0x000fc600078e3cff */
[----:B0-----:R-:W3:Y:S04]  /*20e60*/  LDL R2, [R1+0x13b0] ;  /* 0x0013b00001027983 */ /* 0x001ee80000100800 */
[----:B--2---:R-:W-:Y:S01]  /*20e70*/  STS.U16 [R26+0xdb00], R24 ;  /* 0x00db00181a007388 */ /* 0x004fe20000000400 */
[----:B------:R-:W-:Y:S02]  /*20e80*/  STS.U16 [R26+0xea00], R18 ;  /* 0x00ea00121a007388 */ /* 0x000fe40000000400 */
[----:B------:R-:W-:Y:S02]  /*20e90*/  STS.U16 [R26+0xeb00], R17 ;  /* 0x00eb00111a007388 */ /* 0x000fe40000000400 */
[----:B------:R-:W-:Y:S01]  /*20ea0*/  STS.U16 [R26+0xfa00], R4 ;  /* 0x00fa00041a007388 */ /* 0x000fe20000000400 */
[----:B------:R0:W-:Y:S01]  /*20eb0*/  STS.U16 [R26+0xfb00], R3 ;  /* 0x00fb00031a007388 */ /* 0x0001e20000000400 */
[----:B------:R1:W-:Y:S02]  /*20ec0*/  STS.U16 [R14+0xc00], R27 ;  /* 0x000c001b0e007388 */ /* 0x0003e40000000400 */
[----:B------:R2:W-:Y:S02]  /*20ed0*/  STS.U16 [R14+0xd00], R13 ;  /* 0x000d000d0e007388 */ /* 0x0005e40000000400 */
[----:B------:R2:W-:Y:S01]  /*20ee0*/  STS.U16 [R14+0x1c00], R16 ;  /* 0x001c00100e007388 */ /* 0x0005e20000000400 */
[----:B------:R3:W-:Y:S01]  /*20ef0*/  STS.U16 [R14+0x1d00], R28 ;  /* 0x001d001c0e007388 */ /* 0x0007e20000000400 */
[----:B------:R3:W-:Y:S03]  /*20f00*/  STS.U16 [R14+0x2c00], R29 ;  /* 0x002c001d0e007388 */ /* 0x0007e60000000400 */
[----:B0-----:R-:W4:Y:S01]  /*20f10*/  LDL.LU R26, [R1+0x38bc] ;  /* 0x0038bc00011a7983 */ /* 0x001f220000300800 */
[----:B------:R-:W4:Y:S02]  /*20f20*/  LDL R3, [R1+0x139c] ;  /* 0x00139c0001037983 */ /* 0x000f240000100800 */
[----:B-1----:R-:W4:Y:S02]  /*20f30*/  LDL.LU R27, [R1+0x38b8] ;  /* 0x0038b800011b7983 */ /* 0x002f240000300800 */
[----:B--2---:R-:W2:Y:S01]  /*20f40*/  LDL.LU R13, [R1+0x38b4] ;  /* 0x0038b400010d7983 */ /* 0x004ea20000300800 */
[----:B------:R-:W2:Y:S01]  /*20f50*/  LDL.LU R16, [R1+0x38b0] ;  /* 0x0038b00001107983 */ /* 0x000ea20000300800 */
[----:B---3--:R-:W3:Y:S02]  /*20f60*/  LDL.LU R28, [R1+0x38ac] ;  /* 0x0038ac00011c7983 */ /* 0x008ee40000300800 */
[----:B------:R-:W2:Y:S01]  /*20f70*/  LDL.LU R29, [R1+0x38a8] ;  /* 0x0038a800011d7983 */ /* 0x000ea20000300800 */
[----:B------:R0:W-:Y:S04]  /*20f80*/  STS.U16 [R14+0x2d00], R15 ;  /* 0x002d000f0e007388 */ /* 0x0001e80000000400 */
[----:B0-----:R-:W2:Y:S01]  /*20f90*/  LDL.LU R15, [R1+0x38a4] ;  /* 0x0038a400010f7983 */ /* 0x001ea20000300800 */
[----:B------:R0:W-:Y:S03]  /*20fa0*/  STS.U16 [R14+0x3c00], R0 ;  /* 0x003c00000e007388 */ /* 0x0001e60000000400 */
[----:B0-----:R-:W3:Y:S01]  /*20fb0*/  LDL.LU R0, [R1+0x38a0] ;  /* 0x0038a00001007983 */ /* 0x001ee20000300800 */
[----:B--2---:R-:W-:-:S06]  /*20fc0*/  PRMT R15, RZ, 0x7610, R15 ;  /* 0x00007610ff0f7816 */ /* 0x004fcc000000000f */
[----:B----4-:R-:W2:Y:S04]  /*20fd0*/  @!P0 LDG.E.U16 R15, [R2.64] ;  /* 0x00000006020f8981 */ /* 0x010ea8000c1e1500 */
[----:B---3--:R0:W-:Y:S04]  /*20fe0*/  STS.U16 [R14+0x3d00], R0 ;  /* 0x003d00000e007388 */ /* 0x0081e80000000400 */
[----:B0-----:R-:W3:Y:S01]  /*20ff0*/  LDL.LU R14, [R1+0x389c] ;  /* 0x00389c00010e7983 */ /* 0x001ee20000300800 */
[----:B------:R-:W4:Y:S03]  /*21000*/  LDL.LU R0, [R1+0x3898] ;  /* 0x0038980001007983 */ /* 0x000f260000300800 */
[----:B--2---:R0:W-:Y:S04]  /*21010*/  STL [R1+0x1cc], R15 ;  /* 0x0001cc0f01007387 */ /* 0x0041e80000100800 */
[----:B0-----:R-:W2:Y:S01]  /*21020*/  LDL.LU R15, [R1+0x3894] ;  /* 0x00389400010f7983 */ /* 0x001ea20000300800 */
[----:B------:R-:W2:Y:S02]  /*21030*/  LDL R2, [R1+0xfdc] ;  /* 0x000fdc0001027983 */ /* 0x000ea40000100800 */
[----:B------:R-:W2:Y:S01]  /*21040*/  LDL R3, [R1+0x1340] ;  /* 0x0013400001037983 */ /* 0x000ea20000100800 */
[----:B----4-:R-:W-:-:S02]  /*21050*/  PRMT R0, RZ, 0x7610, R0 ;  /* 0x00007610ff007816 */ /* 0x010fc40000000000 */
[----:B--2---:R-:W-:-:S04]  /*21060*/  @!P0 LOP3.LUT R3, R3, R2, RZ, 0x3c, !PT ;  /* 0x0000000203038212 */ /* 0x004fc800078e3cff */
[----:B------:R-:W-:-:S04]  /*21070*/  @!P0 LOP3.LUT R2, R3, R2, RZ, 0x3c, !PT ;  /* 0x0000000203028212 */ /* 0x000fc800078e3cff */
[----:B------:R-:W-:-:S05]  /*21080*/  @!P0 LOP3.LUT R3, R3, R2, RZ, 0x3c, !PT ;  /* 0x0000000203038212 */ /* 0x000fca00078e3cff */
[----:B------:R-:W2:Y:S04]  /*21090*/  @!P0 LDG.E.U16 R0, [R2.64] ;  /* 0x0000000602008981 */ /* 0x000ea8000c1e1500 */
[----:B--2---:R0:W-:Y:S04]  /*210a0*/  STL [R1+0x1d4], R0 ;  /* 0x0001d40001007387 */ /* 0x0041e80000100800 */
[----:B0-----:R-:W2:Y:S01]  /*210b0*/  LDL.LU R0, [R1+0x3890] ;  /* 0x0038900001007983 */ /* 0x001ea20000300800 */
[----:B------:R-:W4:Y:S02]  /*210c0*/  LDL R2, [R1+0x131c] ;  /* 0x00131c0001027983 */ /* 0x000f240000100800 */
[----:B------:R-:W4:Y:S01]  /*210d0*/  LDL R3, [R1+0x1320] ;  /* 0x0013200001037983 */ /* 0x000f220000100800 */
[----:B---3--:R-:W-:-:S02]  /*210e0*/  PRMT R14, RZ, 0x7610, R14 ;  /* 0x00007610ff0e7816 */ /* 0x008fc4000000000e */
[----:B----4-:R-:W-:-:S04]  /*210f0*/  @!P0 LOP3.LUT R3, R3, R2, RZ, 0x3c, !PT ;  /* 0x0000000203038212 */ /* 0x010fc800078e3cff */
[----:B------:R-:W-:-:S04]  /*21100*/  @!P0 LOP3.LUT R2, R3, R2, RZ, 0x3c, !PT ;  /* 0x0000000203028212 */ /* 0x000fc800078e3cff */
[----:B------:R-:W-:-:S05]  /*21110*/  @!P0 LOP3.LUT R3, R3, R2, RZ, 0x3c, !PT ;  /* 0x0000000203038212 */ /* 0x000fca00078e3cff */
[----:B------:R-:W3:Y:S04]  /*21120*/  @!P0 LDG.E.U16 R14, [R2.64] ;  /* 0x00000006020e8981 */ /* 0x000ee8000c1e1500 */
[----:B---3--:R0:W-:Y:S04]  /*21130*/  STL [R1+0x1d0], R14 ;  /* 0x0001d00e01007387 */ /* 0x0081e80000100800 */
[----:B0-----:R-:W3:Y:S01]  /*21140*/  LDL.LU R14, [R1+0x388c] ;  /* 0x00388c00010e7983 */ /* 0x001ee20000300800 */
[----:B------:R-:W4:Y:S02]  /*21150*/  LDL R2, [R1+0x12dc] ;  /* 0x0012dc0001027983 */ /* 0x000f240000100800 */
[----:B------:R-:W4:Y:S01]  /*21160*/  LDL R3, [R1+0x12e0] ;  /* 0x0012e00001037983 */ /* 0x000f220000100800 */
[----:B--2---:R-:W-:-:S02]  /*21170*/  PRMT R0, RZ, 0x7610, R0 ;  /* 0x00007610ff007816 */ /* 0x004fc40000000000 */
[----:B----4-:R-:W-:-:S04]  /*21180*/  @!P0 LOP3.LUT R3, R3, R2, RZ, 0x3c, !PT ;  /* 0x0000000203038212 */ /* 0x010fc800078e3cff */
        /* <DEDUP_REMOVED lines=529> */
[----:B------:R-:W-:-:S02]  /*232a0*/  PRMT R13, RZ, 0x7610, R13 ;  /* 0x00007610ff0d7816 */ /* 0x000fc4000000000d */
[----:B----4-:R-:W-:-:S04]  /*232b0*/  @!P0 LOP3.LUT R3, R3, R2, RZ, 0x3c, !PT ;  /* 0x0000000203038212 */ /* 0x010fc800078e3cff */
[----:B------:R-:W-:-:S04]  /*232c0*/  @!P0 LOP3.LUT R2, R3, R2, RZ, 0x3c, !PT ;  /* 0x0000000203028212 */ /* 0x000fc800078e3cff */
[----:B------:R-:W-:-:S05]  /*232d0*/  @!P0 LOP3.LUT R3, R3, R2, RZ, 0x3c, !PT ;  /* 0x0000000203038212 */ /* 0x000fca00078e3cff */
[----:B------:R0:W4:Y:S04]  /*232e0*/  @!P0 LDG.E.U16 R13, [R2.64] ;  /* 0x00000006020d8981 */ /* 0x000128000c1e1500 */
[----:B0-----:R-:W2:Y:S04]  /*232f0*/  LDL R2, [R1+0xfe0] ;  /* 0x000fe00001027983 */ /* 0x001ea80000100800 */
[----:B------:R-:W2:Y:S01]  /*23300*/  LDL R3, [R1+0x1378] ;  /* 0x0013780001037983 */ /* 0x000ea20000100800 */
[----:B------:R-:W-:Y:S02]  /*23310*/  PRMT R12, RZ, 0x7610, R12 ;  /* 0x00007610ff0c7816 */ /* 0x000fe4000000000c */
[----:B--2---:R-:W-:-:S04]  /*23320*/  @!P0 LOP3.LUT R3, R3, R2, RZ, 0x3c, !PT ;  /* 0x0000000203038212 */ /* 0x004fc800078e3cff */
[----:B------:R-:W-:-:S04]  /*23330*/  @!P0 LOP3.LUT R2, R3, R2, RZ, 0x3c, !PT ;  /* 0x0000000203028212 */ /* 0x000fc800078e3cff */
[----:B------:R-:W-:Y:S01]  /*23340*/  @!P0 LOP3.LUT R3, R3, R2, RZ, 0x3c, !PT ;  /* 0x0000000203038212 */ /* 0x000fe200078e3cff */
[----:B----4-:R-:W-:Y:S04]  /*23350*/  STL [R1+0x370c], R13 ;  /* 0x00370c0d01007387 */ /* 0x010fe80000100800 */
[----:B------:R0:W2:Y:S04]  /*23360*/  @!P0 LDG.E.U16 R12, [R2.64] ;  /* 0x00000006020c8981 */ /* 0x0000a8000c1e1500 */
[----:B0-----:R-:W4:Y:S04]  /*23370*/  LDL R2, [R1+0x137c] ;  /* 0x00137c0001027983 */ /* 0x001f280000100800 */
[----:B------:R-:W4:Y:S01]  /*23380*/  LDL R3, [R1+0x13ac] ;  /* 0x0013ac0001037983 */ /* 0x000f220000100800 */
[----:B------:R-:W-:-:S02]  /*23390*/  PRMT R11, RZ, 0x7610, R11 ;  /* 0x00007610ff0b7816 */ /* 0x000fc4000000000b */
[----:B----4-:R-:W-:-:S04]  /*233a0*/  @!P0 LOP3.LUT R3, R3, R2, RZ, 0x3c, !PT ;  /* 0x0000000203038212 */ /* 0x010fc800078e3cff */
[----:B------:R-:W-:-:S04]  /*233b0*/  @!P0 LOP3.LUT R2, R3, R2, RZ, 0x3c, !PT ;  /* 0x0000000203028212 */ /* 0x000fc800078e3cff */
[----:B------:R-:W-:Y:S01]  /*233c0*/  @!P0 LOP3.LUT R3, R3, R2, RZ, 0x3c, !PT ;  /* 0x0000000203038212 */ /* 0x000fe200078e3cff */
[----:B--2---:R-:W-:Y:S04]  /*233d0*/  STL [R1+0x3710], R12 ;  /* 0x0037100c01007387 */ /* 0x004fe80000100800 */
[----:B------:R0:W2:Y:S04]  /*233e0*/  @!P0 LDG.E.U16 R11, [R2.64] ;  /* 0x00000006020b8981 */ /* 0x0000a8000c1e1500 */
[----:B0-----:R-:W4:Y:S04]  /*233f0*/  LDL R2, [R1+0xfcc] ;  /* 0x000fcc0001027983 */ /* 0x001f280000100800 */
[----:B------:R-:W4:Y:S01]  /*23400*/  LDL R3, [R1+0x1334] ;  /* 0x0013340001037983 */ /* 0x000f220000100800 */
[----:B------:R-:W-:-:S02]  /*23410*/  PRMT R0, RZ, 0x7610, R0 ;  /* 0x00007610ff007816 */ /* 0x000fc40000000000 */
[----:B----4-:R-:W-:-:S04]  /*23420*/  @!P0 LOP3.LUT R3, R3, R2, RZ, 0x3c, !PT ;  /* 0x0000000203038212 */ /* 0x010fc800078e3cff */
[----:B------:R-:W-:-:S04]  /*23430*/  @!P0 LOP3.LUT R2, R3, R2, RZ, 0x3c, !PT ;  /* 0x0000000203028212 */ /* 0x000fc800078e3cff */
[----:B------:R-:W-:-:S05]  /*23440*/  @!P0 LOP3.LUT R3, R3, R2, RZ, 0x3c, !PT ;  /* 0x0000000203038212 */ /* 0x000fca00078e3cff */
[----:B------:R-:W4:Y:S04]  /*23450*/  @!P0 LDG.E.U16 R0, [R2.64] ;  /* 0x0000000602008981 */ /* 0x000f28000c1e1500 */
[----:B--2---:R-:W-:Y:S04]  /*23460*/  STL [R1+0x3714], R11 ;  /* 0x0037140b01007387 */ /* 0x004fe80000100800 */
[----:B----4-:R0:W-:Y:S04]  /*23470*/  STL [R1+0xb8], R0 ;  /* 0x0000b80001007387 */ /* 0x0101e80000100800 */
        /* <DEDUP_REMOVED lines=202> */
[----:B------:R0:W3:Y:S04]  /*24120*/  @!P0 LDG.E.U16 R14, [R2.64] ;  /* 0x00000006020e8981 */ /* 0x0000e8000c1e1500 */
[----:B0-----:R-:W4:Y:S04]  /*24130*/  LDL R2, [R1+0x1134] ;  /* 0x0011340001027983 */ /* 0x001f280000100800 */
[----:B------:R-:W4:Y:S01]  /*24140*/  LDL R3, [R1+0x1138] ;  /* 0x0011380001037983 */ /* 0x000f220000100800 */
[----:B--2---:R-:W-:Y:S02]  /*24150*/  PRMT R0, RZ, 0x7610, R0 ;  /* 0x00007610ff007816 */ /* 0x004fe40000000000 */
[----:B----4-:R-:W-:-:S04]  /*24160*/  @!P0 LOP3.LUT R3, R3, R2, RZ, 0x3c, !PT ;  /* 0x0000000203038212 */ /* 0x010fc800078e3cff */
[----:B------:R-:W-:-:S04]  /*24170*/  @!P0 LOP3.LUT R2, R3, R2, RZ, 0x3c, !PT ;  /* 0x0000000203028212 */ /* 0x000fc800078e3cff */
[----:B------:R-:W-:-:S05]  /*24180*/  @!P0 LOP3.LUT R3, R3, R2, RZ, 0x3c, !PT ;  /* 0x0000000203038212 */ /* 0x000fca00078e3cff */
[----:B------:R-:W2:Y:S04]  /*24190*/  @!P0 LDG.E.U16 R0, [R2.64] ;  /* 0x0000000602008981 */ /* 0x000ea8000c1e1500 */
[----:B---3--:R0:W-:Y:S04]  /*241a0*/  STL [R1+0x60], R14 ;  /* 0x0000600e01007387 */ /* 0x0081e80000100800 */
[----:B0-----:R-:W3:Y:S04]  /*241b0*/  LDL R14, [R1+0x1348] ;  /* 0x00134800010e7983 */ /* 0x001ee80000100800 */
        /* <DEDUP_REMOVED lines=8> */
[----:B------:R-:W4:Y:S04]  /*24240*/  @!P0 LDG.E.U16 R15, [R2.64] ;  /* 0x00000006020f8981 */ /* 0x000f28000c1e1500 */
[----:B----4-:R0:W-:Y:S04]  /*24250*/  STL [R1+0x58], R15 ;  /* 0x0000580f01007387 */ /* 0x0101e80000100800 */
[----:B0-----:R-:W4:Y:S01]  /*24260*/  LDL.LU R15, [R1+0x3748] ;  /* 0x00374800010f7983 */ /* 0x001f220000300800 */
[----:B------:R-:W3:Y:S02]  /*24270*/  LDL R2, [R1+0x10b4] ;  /* 0x0010b40001027983 */ /* 0x000ee40000100800 */
[----:B------:R-:W3:Y:S01]  /*24280*/  LDL R3, [R1+0x10b8] ;  /* 0x0010b80001037983 */ /* 0x000ee20000100800 */
[----:B--2---:R-:W-:-:S02]  /*24290*/  PRMT R0, RZ, 0x7610, R0 ;  /* 0x00007610ff007816 */ /* 0x004fc40000000000 */
[----:B---3--:R-:W-:-:S04]  /*242a0*/  @!P0 LOP3.LUT R3, R3, R2, RZ, 0x3c, !PT ;  /* 0x0000000203038212 */ /* 0x008fc800078e3cff */
[----:B------:R-:W-:-:S04]  /*242b0*/  @!P0 LOP3.LUT R2, R3, R2, RZ, 0x3c, !PT ;  /* 0x0000000203028212 */ /* 0x000fc800078e3cff */
[----:B------:R-:W-:-:S05]  /*242c0*/  @!P0 LOP3.LUT R3, R3, R2, RZ, 0x3c, !PT ;  /* 0x0000000203038212 */ /* 0x000fca00078e3cff */
[----:B------:R-:W2:Y:S04]  /*242d0*/  @!P0 LDG.E.U16 R0, [R2.64] ;  /* 0x0000000602008981 */ /* 0x000ea8000c1e1500 */
[----:B--2---:R0:W-:Y:S04]  /*242e0*/  STL [R1+0x50], R0 ;  /* 0x0000500001007387 */ /* 0x0041e80000100800 */
[----:B0-----:R-:W2:Y:S01]  /*242f0*/  LDL.LU R0, [R1+0x3744] ;  /* 0x0037440001007983 */ /* 0x001ea20000300800 */
[----:B------:R-:W3:Y:S02]  /*24300*/  LDL R2, [R1+0x1074] ;  /* 0x0010740001027983 */ /* 0x000ee40000100800 */
[----:B------:R-:W3:Y:S01]  /*24310*/  LDL R3, [R1+0x1078] ;  /* 0x0010780001037983 */ /* 0x000ee20000100800 */
[----:B----4-:R-:W-:-:S02]  /*24320*/  PRMT R15, RZ, 0x7610, R15 ;  /* 0x00007610ff0f7816 */ /* 0x010fc4000000000f */
[----:B---3--:R-:W-:-:S04]  /*24330*/  @!P0 LOP3.LUT R3, R3, R2, RZ, 0x3c, !PT ;  /* 0x0000000203038212 */ /* 0x008fc800078e3cff */
        /* <DEDUP_REMOVED lines=11> */
[----:B------:R-:W2:Y:S01]  /*243f0*/  @!P0 LDG.E.U16 R0, [R2.64] ;  /* 0x0000000602008981 */ /* 0x000ea2000c1e1500 */
[----:B------:R-:W-:-:S03]  /*24400*/  PRMT R7, RZ, 0x7610, R7 ;  /* 0x00007610ff077816 */ /* 0x000fc60000000007 */
[----:B--2---:R0:W-:Y:S04]  /*24410*/  STL [R1+0x8], R0 ;  /* 0x0000080001007387 */ /* 0x0041e80000100800 */
[----:B0-----:R-:W2:Y:S01]  /*24420*/  LDL.LU R0, [R1+0x373c] ;  /* 0x00373c0001007983 */ /* 0x001ea20000300800 */
[----:B------:R-:W4:Y:S02]  /*24430*/  LDL R3, [R1+0xff8] ;  /* 0x000ff80001037983 */ /* 0x000f240000100800 */
[----:B------:R-:W-:Y:S01]  /*24440*/  @!P0 IMAD.MOV.U32 R2, RZ, RZ, R14 ;  /* 0x000000ffff028224 */ /* 0x000fe200078e000e */
[----:B------:R-:W-:Y:S01]  /*24450*/  PRMT R6, RZ, 0x7610, R6 ;  /* 0x00007610ff067816 */ /* 0x000fe20000000006 */
[----:B------:R-:W2:Y:S04]  /*24460*/  LDL R14, [R1+0x12b0] ;  /* 0x0012b000010e7983 */ /* 0x000ea80000100800 */
[----:B----4-:R0:W4:Y:S04]  /*24470*/  @!P0 LDG.E.U16 R7, [R2.64] ;  /* 0x0000000602078981 */ /* 0x010128000c1e1500 */
[----:B0-----:R-:W2:Y:S04]  /*24480*/  LDL R2, [R1+0x134c] ;  /* 0x00134c0001027983 */ /* 0x001ea80000100800 */
[----:B------:R-:W2:Y:S02]  /*24490*/  LDL R3, [R1+0x1388] ;  /* 0x0013880001037983 */ /* 0x000ea40000100800 */
        /* <DEDUP_REMOVED lines=30> */
[----:B0-----:R-:W3:Y:S01]  /*24680*/  LDL R3, [R1+0x12ac] ;  /* 0x0012ac0001037983 */ /* 0x001ee20000100800 */
[----:B------:R-:W-:Y:S01]  /*24690*/  PRMT R13, RZ, 0x7610, R13 ;  /* 0x00007610ff0d7816 */ /* 0x000fe2000000000d */
[----:B------:R-:W-:Y:S02]  /*246a0*/  @!P0 IMAD.MOV.U32 R2, RZ, RZ, R14 ;  /* 0x000000ffff028224 */ /* 0x000fe400078e000e */
[----:B----4-:R0:W-:Y:S01]  /*246b0*/  STL [R1+0x3c], R9 ;  /* 0x00003c0901007387 */ /* 0x0101e20000100800 */
[----:B--2---:R-:W-:Y:S01]  /*246c0*/  PRMT R0, RZ, 0x7610, R0 ;  /* 0x00007610ff007816 */ /* 0x004fe20000000000 */
[----:B------:R-:W2:Y:S02]  /*246d0*/  LDL R14, [R1+0x116c] ;  /* 0x00116c00010e7983 */ /* 0x000ea40000100800 */
[----:B---3--:R1:W3:Y:S04]  /*246e0*/  @!P0 LDG.E.U16 R13, [R2.64] ;  /* 0x00000006020d8981 */ /* 0x0082e8000c1e1500 */
[----:B0-----:R-:W4:Y:S04]  /*246f0*/  LDL R9, [R1+0x11b0] ;  /* 0x0011b00001097983 */ /* 0x001f280000100800 */
[----:B-1----:R-:W2:Y:S04]  /*24700*/  LDL R2, [R1+0x126c] ;  /* 0x00126c0001027983 */ /* 0x002ea80000100800 */
[----:B------:R-:W2:Y:S02]  /*24710*/  LDL R3, [R1+0x1270] ;  /* 0x0012700001037983 */ /* 0x000ea40000100800 */
[----:B--2---:R-:W-:-:S04]  /*24720*/  @!P0 LOP3.LUT R3, R3, R2, RZ, 0x3c, !PT ;  /* 0x0000000203038212 */ /* 0x004fc800078e3cff */
[----:B------:R-:W-:-:S04]  /*24730*/  @!P0 LOP3.LUT R2, R3, R2, RZ, 0x3c, !PT ;  /* 0x0000000203028212 */ /* 0x000fc800078e3cff */
[----:B------:R-:W-:-:S05]  /*24740*/  @!P0 LOP3.LUT R3, R3, R2, RZ, 0x3c, !PT ;  /* 0x0000000203038212 */ /* 0x000fca00078e3cff */
[----:B------:R-:W2:Y:S04]  /*24750*/  @!P0 LDG.E.U16 R0, [R2.64] ;  /* 0x0000000602008981 */ /* 0x000ea8000c1e1500 */
[----:B---3--:R0:W-:Y:S04]  /*24760*/  STL [R1+0x38], R13 ;  /* 0x0000380d01007387 */ /* 0x0081e80000100800 */
[----:B0-----:R-:W3:Y:S04]  /*24770*/  LDL R13, [R1+0x1170] ;  /* 0x00117000010d7983 */ /* 0x001ee80000100800 */
[----:B--2---:R0:W-:Y:S04]  /*24780*/  STL [R1+0x34], R0 ;  /* 0x0000340001007387 */ /* 0x0041e80000100800 */
[----:B0-----:R-:W2:Y:S01]  /*24790*/  LDL.LU R0, [R1+0x3734] ;  /* 0x0037340001007983 */ /* 0x001ea20000300800 */
[----:B------:R-:W2:Y:S02]  /*247a0*/  LDL R2, [R1+0x122c] ;  /* 0x00122c0001027983 */ /* 0x000ea40000100800 */
[----:B------:R-:W2:Y:S01]  /*247b0*/  LDL R3, [R1+0x1230] ;  /* 0x0012300001037983 */ /* 0x000ea20000100800 */
[----:B------:R-:W-:-:S02]  /*247c0*/  PRMT R6, RZ, 0x7610, R6 ;  /* 0x00007610ff067816 */ /* 0x000fc40000000006 */
[----:B--2---:R-:W-:-:S04]  /*247d0*/  @!P0 LOP3.LUT R3, R3, R2, RZ, 0x3c, !PT ;  /* 0x0000000203038212 */ /* 0x004fc800078e3cff */
[----:B------:R-:W-:-:S04]  /*247e0*/  @!P0 LOP3.LUT R2, R3, R2, RZ, 0x3c, !PT ;  /* 0x0000000203028212 */ /* 0x000fc800078e3cff */
[----:B------:R-:W-:-:S05]  /*247f0*/  @!P0 LOP3.LUT R3, R3, R2, RZ, 0x3c, !PT ;  /* 0x0000000203038212 */ /* 0x000fca00078e3cff */
[----:B------:R0:W2:Y:S04]  /*24800*/  @!P0 LDG.E.U16 R6, [R2.64] ;  /* 0x0000000602068981 */ /* 0x0000a8000c1e1500 */
[----:B0-----:R-:W2:Y:S04]  /*24810*/  LDL R2, [R1+0x11ec] ;  /* 0x0011ec0001027983 */ /* 0x001ea80000100800 */
[----:B------:R-:W2:Y:S01]  /*24820*/  LDL R3, [R1+0x11f0] ;  /* 0x0011f00001037983 */ /* 0x000ea20000100800 */
[----:B------:R-:W-:Y:S02]  /*24830*/  PRMT R0, RZ, 0x7610, R0 ;  /* 0x00007610ff007816 */ /* 0x000fe40000000000 */
[----:B--2---:R-:W-:-:S04]  /*24840*/  @!P0 LOP3.LUT R3, R3, R2, RZ, 0x3c, !PT ;  /* 0x0000000203038212 */ /* 0x004fc800078e3cff */
[----:B------:R-:W-:-:S04]  /*24850*/  @!P0 LOP3.LUT R2, R3, R2, RZ, 0x3c, !PT ;  /* 0x0000000203028212 */ /* 0x000fc800078e3cff */
[----:B------:R-:W-:Y:S01]  /*24860*/  @!P0 LOP3.LUT R3, R3, R2, RZ, 0x3c, !PT ;  /* 0x0000000203038212 */ /* 0x000fe200078e3cff */
[----:B------:R0:W-:Y:S04]  /*24870*/  STL [R1+0x30], R6 ;  /* 0x0000300601007387 */ /* 0x0001e80000100800 */
[----:B------:R1:W2:Y:S01]  /*24880*/  @!P0 LDG.E.U16 R0, [R2.64] ;  /* 0x0000000602008981 */ /* 0x0002a2000c1e1500 */
[----:B------:R-:W-:Y:S02]  /*24890*/  PRMT R8, RZ, 0x7610, R8 ;  /* 0x00007610ff087816 */ /* 0x000fe40000000008 */
[----:B------:R-:W-:Y:S01]  /*248a0*/  PRMT R7, RZ, 0x7610, R7 ;  /* 0x00007610ff077816 */ /* 0x000fe20000000007 */
[----:B0-----:R-:W2:Y:S04]  /*248b0*/  LDL R6, [R1+0x1130] ;  /* 0x0011300001067983 */ /* 0x001ea80000100800 */
[----:B-1----:R-:W2:Y:S01]  /*248c0*/  LDL R3, [R1+0x11ac] ;  /* 0x0011ac0001037983 */ /* 0x002ea20000100800 */
[----:B----4-:R-:W-:-:S05]  /*248d0*/  @!P0 IMAD.MOV.U32 R2, RZ, RZ, R9 ;  /* 0x000000ffff028224 */ /* 0x010fca00078e0009 */
[----:B--2---:R3:W2:Y:S04]  /*248e0*/  @!P0 LDG.E.U16 R8, [R2.64] ;  /* 0x0000000602088981 */ /* 0x0046a8000c1e1500 */
[----:B------:R-:W-:Y:S01]  /*248f0*/  STL [R1+0x36d0], R0 ;  /* 0x0036d00001007387 */ /* 0x000fe20000100800 */
[----:B------:R-:W4:Y:S02]  /*24900*/  LDL R9, [R1+0x10ac] ;  /* 0x0010ac0001097983 */ /* 0x000f240000100800 */
[----:B---3--:R-:W-:Y:S02]  /*24910*/  @!P0 IMAD.MOV.U32 R2, RZ, RZ, R13 ;  /* 0x000000ffff028224 */ /* 0x008fe400078e000d */
[----:B------:R-:W-:-:S05]  /*24920*/  @!P0 IMAD.MOV.U32 R3, RZ, RZ, R14 ;  /* 0x000000ffff038224 */ /* 0x000fca00078e000e */
[----:B------:R0:W3:Y:S04]  /*24930*/  @!P0 LDG.E.U16 R7, [R2.64] ;  /* 0x0000000602078981 */ /* 0x0000e8000c1e1500 */
[----:B--2---:R1:W-:Y:S01]  /*24940*/  STL [R1+0x28], R8 ;  /* 0x0000280801007387 */ /* 0x0043e20000100800 */
[----:B0-----:R-:W2:Y:S01]  /*24950*/  LDL R3, [R1+0x112c] ;  /* 0x00112c0001037983 */ /* 0x001ea20000100800 */
[----:B------:R-:W-:Y:S01]  /*24960*/  PRMT R5, RZ, 0x7610, R5 ;  /* 0x00007610ff057816 */ /* 0x000fe20000000005 */
[----:B------:R-:W-:Y:S01]  /*24970*/  @!P0 IMAD.MOV.U32 R2, RZ, RZ, R6 ;  /* 0x000000ffff028224 */ /* 0x000fe200078e0006 */
[----:B------:R-:W4:Y:S04]  /*24980*/  LDL R14, [R1+0x106c] ;  /* 0x00106c00010e7983 */ /* 0x000f280000100800 */
[----:B------:R-:W4:Y:S04]  /*24990*/  LDL R13, [R1+0x1070] ;  /* 0x00107000010d7983 */ /* 0x000f280000100800 */
[----:B-1----:R-:W4:Y:S04]  /*249a0*/  LDL R8, [R1+0x10b0] ;  /* 0x0010b00001087983 */ /* 0x002f280000100800 */
[----:B---3--:R0:W-:Y:S01]  /*249b0*/  STL [R1+0x24], R7 ;  /* 0x0000240701007387 */ /* 0x0081e20000100800 */
[----:B------:R-:W-:-:S02]  /*249c0*/  PRMT R29, RZ, 0x7610, R29 ;  /* 0x00007610ff1d7816 */ /* 0x000fc4000000001d */
[----:B------:R-:W-:Y:S01]  /*249d0*/  PRMT R15, RZ, 0x7610, R15 ;  /* 0x00007610ff0f7816 */ /* 0x000fe2000000000f */
[----:B------:R-:W3:Y:S01]  /*249e0*/  LDL R0, [R1+0x1030] ;  /* 0x0010300001007983 */ /* 0x000ee20000100800 */
[----:B------:R-:W3:Y:S04]  /*249f0*/  LDL R6, [R1+0xff4] ;  /* 0x000ff40001067983 */ /* 0x000ee80000100800 */
[----:B0-----:R-:W3:Y:S04]  /*24a00*/  LDL R7, [R1+0x102c] ;  /* 0x00102c0001077983 */ /* 0x001ee80000100800 */
[----:B--2---:R0:W2:Y:S04]  /*24a10*/  @!P0 LDG.E.U16 R5, [R2.64] ;  /* 0x0000000602058981 */ /* 0x0040a8000c1e1500 */
[----:B0-----:R-:W2:Y:S04]  /*24a20*/  LDL R2, [R1+0x10ec] ;  /* 0x0010ec0001027983 */ /* 0x001ea80000100800 */
[----:B------:R-:W2:Y:S02]  /*24a30*/  LDL R3, [R1+0x10f0] ;  /* 0x0010f00001037983 */ /* 0x000ea40000100800 */
[----:B--2---:R-:W-:-:S04]  /*24a40*/  @!P0 LOP3.LUT R3, R3, R2, RZ, 0x3c, !PT ;  /* 0x0000000203038212 */ /* 0x004fc800078e3cff */
[----:B------:R-:W-:-:S04]  /*24a50*/  @!P0 LOP3.LUT R2, R3, R2, RZ, 0x3c, !PT ;  /* 0x0000000203028212 */ /* 0x000fc800078e3cff */
[----:B------:R-:W-:-:S05]  /*24a60*/  @!P0 LOP3.LUT R3, R3, R2, RZ, 0x3c, !PT ;  /* 0x0000000203038212 */ /* 0x000fca00078e3cff */
[----:B------:R4:W2:Y:S04]  /*24a70*/  @!P0 LDG.E.U16 R29, [R2.64] ;  /* 0x00000006021d8981 */ /* 0x0008a8000c1e1500 */
[----:B------:R0:W-:Y:S01]  /*24a80*/  STL [R1+0x20], R5 ;  /* 0x0000200501007387 */ /* 0x0001e20000100800 */
[----:B----4-:R-:W-:Y:S02]  /*24a90*/  @!P0 IMAD.MOV.U32 R2, RZ, RZ, R8 ;  /* 0x000000ffff028224 */ /* 0x010fe400078e0008 */
[----:B------:R-:W-:Y:S01]  /*24aa0*/  @!P0 IMAD.MOV.U32 R3, RZ, RZ, R9 ;  /* 0x000000ffff038224 */ /* 0x000fe200078e0009 */
[----:B0-----:R-:W4:Y:S04]  /*24ab0*/  LDL R5, [R1+0x1350] ;  /* 0x0013500001057983 */ /* 0x001f280000100800 */
[----:B------:R0:W4:Y:S01]  /*24ac0*/  @!P0 LDG.E.U16 R15, [R2.64] ;  /* 0x00000006020f8981 */ /* 0x000122000c1e1500 */
[----:B------:R-:W-:-:S02]  /*24ad0*/  PRMT R12, RZ, 0x7610, R12 ;  /* 0x00007610ff0c7816 */ /* 0x000fc4000000000c */
[----:B------:R-:W-:Y:S01]  /*24ae0*/  PRMT R4, RZ, 0x7610, R4 ;  /* 0x00007610ff047816 */ /* 0x000fe20000000004 */
[----:B0-----:R-:W-:Y:S02]  /*24af0*/  @!P0 IMAD.MOV.U32 R2, RZ, RZ, R13 ;  /* 0x000000ffff028224 */ /* 0x001fe400078e000d */
[----:B------:R-:W-:Y:S01]  /*24b00*/  @!P0 IMAD.MOV.U32 R3, RZ, RZ, R14 ;  /* 0x000000ffff038224 */ /* 0x000fe200078e000e */
[----:B------:R-:W-:-:S04]  /*24b10*/  PRMT R10, RZ, 0x7610, R10 ;  /* 0x00007610ff0a7816 */ /* 0x000fc8000000000a */
[----:B------:R3:W4:Y:S04]  /*24b20*/  @!P0 LDG.E.U16 R12, [R2.64] ;  /* 0x00000006020c8981 */ /* 0x000728000c1e1500 */
[----:B--2---:R0:W-:Y:S04]  /*24b30*/  STL [R1+0x1c], R29 ;  /* 0x00001c1d01007387 */ /* 0x0041e80000100800 */
[----:B0-----:R-:W2:Y:S01]  /*24b40*/  LDL.LU R29, [R1+0x3730] ;  /* 0x00373000011d7983 */ /* 0x001ea20000300800 */
[----:B------:R-:W2:Y:S02]  /*24b50*/  LDL R9, [R1+0x1354] ;  /* 0x0013540001097983 */ /* 0x000ea40000100800 */
[----:B------:R-:W2:Y:S02]  /*24b60*/  LDL R8, [R1+0x1390] ;  /* 0x0013900001087983 */ /* 0x000ea40000100800 */
[----:B---3--:R-:W-:-:S02]  /*24b70*/  @!P0 IMAD.MOV.U32 R2, RZ, RZ, R0 ;  /* 0x000000ffff028224 */ /* 0x008fc400078e0000 */
[----:B------:R-:W-:Y:S01]  /*24b80*/  @!P0 IMAD.MOV.U32 R3, RZ, RZ, R7 ;  /* 0x000000ffff038224 */ /* 0x000fe200078e0007 */
[----:B------:R-:W3:Y:S04]  /*24b90*/  LDL R0, [R1+0x13b4] ;  /* 0x0013b40001007983 */ /* 0x000ee80000100800 */
[----:B------:R-:W3:Y:S01]  /*24ba0*/  LDL R7, [R1+0x1394] ;  /* 0x0013940001077983 */ /* 0x000ee20000100800 */
[----:B----4-:R0:W-:Y:S02]  /*24bb0*/  STL [R1+0x18], R15 ;  /* 0x0000180f01007387 */ /* 0x0101e40000100800 */
[----:B------:R-:W-:Y:S01]  /*24bc0*/  @!P0 IMAD.MOV.U32 R14, RZ, RZ, R5 ;  /* 0x000000ffff0e8224 */ /* 0x000fe200078e0005 */
[----:B------:R1:W4:Y:S04]  /*24bd0*/  @!P0 LDG.E.U16 R10, [R2.64] ;  /* 0x00000006020a8981 */ /* 0x000328000c1e1500 */
[----:B------:R-:W3:Y:S01]  /*24be0*/  LDL R5, [R1+0x1328] ;  /* 0x0013280001057983 */ /* 0x000ee20000100800 */
[----:B0-----:R-:W-:Y:S01]  /*24bf0*/  @!P0 IMAD.MOV.U32 R15, RZ, RZ, R6 ;  /* 0x000000ffff0f8224 */ /* 0x001fe200078e0006 */
[----:B-1----:R-:W-:-:S02]  /*24c00*/  PRMT R3, RZ, 0x7610, R3 ;  /* 0x00007610ff037816 */ /* 0x002fc40000000003 */
[----:B------:R-:W3:Y:S04]  /*24c10*/  LDL R6, [R1+0x1324] ;  /* 0x0013240001067983 */ /* 0x000ee80000100800 */
[----:B------:R2:W3:Y:S02]  /*24c20*/  @!P0 LDG.E.U16 R4, [R14.64] ;  /* 0x000000060e048981 */ /* 0x0004e4000c1e1500 */
[----:B--2---:R-:W-:Y:S02]  /*24c30*/  @!P0 IMAD.MOV.U32 R15, RZ, RZ, R9 ;  /* 0x000000ffff0f8224 */ /* 0x004fe400078e0009 */
[----:B------:R-:W-:-:S05]  /*24c40*/  @!P0 IMAD.MOV.U32 R14, RZ, RZ, R8 ;  /* 0x000000ffff0e8224 */ /* 0x000fca00078e0008 */
[----:B------:R0:W2:Y:S04]  /*24c50*/  @!P0 LDG.E.U16 R3, [R14.64] ;  /* 0x000000060e038981 */ /* 0x0000a8000c1e1500 */
[----:B---3--:R1:W-:Y:S01]  /*24c60*/  STL [R1+0x36d4], R4 ;  /* 0x0036d40401007387 */ /* 0x0083e20000100800 */
[----:B----4-:R3:W-:Y:S02]  /*24c70*/  STL [R1+0x4], R10 ;  /* 0x0000040a01007387 */ /* 0x0107e40000100800 */
[----:B------:R-:W4:Y:S02]  /*24c80*/  LDL R9, [R1+0x12e8] ;  /* 0x0012e80001097983 */ /* 0x000f240000100800 */
[----:B------:R-:W4:Y:S02]  /*24c90*/  LDL R8, [R1+0x12a4] ;  /* 0x0012a40001087983 */ /* 0x000f240000100800 */
[----:B0-----:R-:W-:-:S02]  /*24ca0*/  @!P0 IMAD.MOV.U32 R14, RZ, RZ, R0 ;  /* 0x000000ffff0e8224 */ /* 0x001fc400078e0000 */
[----:B------:R-:W-:Y:S01]  /*24cb0*/  @!P0 IMAD.MOV.U32 R15, RZ, RZ, R7 ;  /* 0x000000ffff0f8224 */ /* 0x000fe200078e0007 */
[----:B-1----:R-:W4:Y:S04]  /*24cc0*/  LDL R4, [R1+0x12a8] ;  /* 0x0012a80001047983 */ /* 0x002f280000100800 */
[----:B---3--:R-:W3:Y:S01]  /*24cd0*/  LDL R10, [R1+0x12e4] ;  /* 0x0012e400010a7983 */ /* 0x008ee20000100800 */
[----:B------:R-:W-:-:S06]  /*24ce0*/  PRMT R2, RZ, 0x7610, R2 ;  /* 0x00007610ff027816 */ /* 0x000fcc0000000002 */
[----:B------:R0:W3:Y:S01]  /*24cf0*/  @!P0 LDG.E.U16 R2, [R14.64] ;  /* 0x000000060e028981 */ /* 0x0000e2000c1e1500 */
[----:B------:R-:W-:Y:S02]  /*24d00*/  PRMT R11, RZ, 0x7610, R11 ;  /* 0x00007610ff0b7816 */ /* 0x000fe4000000000b */
[----:B------:R-:W-:Y:S01]  /*24d10*/  PRMT R28, RZ, 0x7610, R28 ;  /* 0x00007610ff1c7816 */ /* 0x000fe2000000001c */
[----:B--2---:R1:W-:Y:S01]  /*24d20*/  STL [R1+0x36d8], R3 ;  /* 0x0036d80301007387 */ /* 0x0043e20000100800 */
[----:B------:R-:W2:Y:S02]  /*24d30*/  LDL R7, [R1+0x1264] ;  /* 0x0012640001077983 */ /* 0x000ea40000100800 */
[----:B------:R-:W2:Y:S02]  /*24d40*/  LDL R0, [R1+0x1268] ;  /* 0x0012680001007983 */ /* 0x000ea40000100800 */
[----:B0-----:R-:W-:Y:S02]  /*24d50*/  @!P0 IMAD.MOV.U32 R14, RZ, RZ, R5 ;  /* 0x000000ffff0e8224 */ /* 0x001fe400078e0005 */
[----:B------:R-:W-:-:S05]  /*24d60*/  @!P0 IMAD.MOV.U32 R15, RZ, RZ, R6 ;  /* 0x000000ffff0f8224 */ /* 0x000fca00078e0006 */
[----:B------:R4:W2:Y:S02]  /*24d70*/  @!P0 LDG.E.U16 R11, [R14.64] ;  /* 0x000000060e0b8981 */ /* 0x0008a4000c1e1500 */
[----:B----4-:R-:W-:Y:S02]  /*24d80*/  @!P0 IMAD.MOV.U32 R14, RZ, RZ, R9 ;  /* 0x000000ffff0e8224 */ /* 0x010fe400078e0009 */
[----:B---3--:R-:W-:-:S05]  /*24d90*/  @!P0 IMAD.MOV.U32 R15, RZ, RZ, R10 ;  /* 0x000000ffff0f8224 */ /* 0x008fca00078e000a */
[----:B------:R0:W3:Y:S01]  /*24da0*/  @!P0 LDG.E.U16 R28, [R14.64] ;  /* 0x000000060e1c8981 */ /* 0x0000e2000c1e1500 */
[----:B------:R-:W-:Y:S02]  /*24db0*/  PRMT R26, RZ, 0x7610, R26 ;  /* 0x00007610ff1a7816 */ /* 0x000fe4000000001a */
[----:B------:R-:W-:Y:S01]  /*24dc0*/  PRMT R24, RZ, 0x7610, R24 ;  /* 0x00007610ff187816 */ /* 0x000fe20000000018 */
[----:B0-----:R-:W-:Y:S02]  /*24dd0*/  @!P0 IMAD.MOV.U32 R14, RZ, RZ, R4 ;  /* 0x000000ffff0e8224 */ /* 0x001fe400078e0004 */
[----:B------:R-:W-:-:S05]  /*24de0*/  @!P0 IMAD.MOV.U32 R15, RZ, RZ, R8 ;  /* 0x000000ffff0f8224 */ /* 0x000fca00078e0008 */
[----:B------:R2:W4:Y:S04]  /*24df0*/  @!P0 LDG.E.U16 R26, [R14.64] ;  /* 0x000000060e1a8981 */ /* 0x000528000c1e1500 */
[----:B------:R0:W-:Y:S01]  /*24e00*/  STL [R1+0x36dc], R2 ;  /* 0x0036dc0201007387 */ /* 0x0001e20000100800 */
[----:B------:R-:W4:Y:S02]  /*24e10*/  LDL R6, [R1+0x1224] ;  /* 0x0012240001067983 */ /* 0x000f240000100800 */
[----:B------:R-:W4:Y:S02]  /*24e20*/  LDL R5, [R1+0x1228] ;  /* 0x0012280001057983 */ /* 0x000f240000100800 */
[----:B--2---:R-:W-:Y:S02]  /*24e30*/  @!P0 IMAD.MOV.U32 R15, RZ, RZ, R7 ;  /* 0x000000ffff0f8224 */ /* 0x004fe400078e0007 */
[----:B------:R-:W-:-:S05]  /*24e40*/  @!P0 IMAD.MOV.U32 R14, RZ, RZ, R0 ;  /* 0x000000ffff0e8224 */ /* 0x000fca00078e0000 */
[----:B------:R3:W2:Y:S04]  /*24e50*/  @!P0 LDG.E.U16 R24, [R14.64] ;  /* 0x000000060e188981 */ /* 0x0006a8000c1e1500 */
[----:B------:R-:W-:Y:S04]  /*24e60*/  STL [R1+0x14], R12 ;  /* 0x0000140c01007387 */ /* 0x000fe80000100800 */
[----:B---3--:R-:W-:Y:S01]  /*24e70*/  STL [R1+0x36e0], R28 ;  /* 0x0036e01c01007387 */ /* 0x008fe20000100800 */
[----:B------:R-:W3:Y:S02]  /*24e80*/  LDL R4, [R1+0x11e4] ;  /* 0x0011e40001047983 */ /* 0x000ee40000100800 */
[----:B-1----:R-:W3:Y:S01]  /*24e90*/  LDL R3, [R1+0x11e8] ;  /* 0x0011e80001037983 */ /* 0x002ee20000100800 */
[----:B------:R-:W-:Y:S01]  /*24ea0*/  PRMT R22, RZ, 0x7610, R22 ;  /* 0x00007610ff167816 */ /* 0x000fe20000000016 */
[----:B----4-:R-:W-:Y:S01]  /*24eb0*/  STL [R1+0x36e4], R26 ;  /* 0x0036e41a01007387 */ /* 0x010fe20000100800 */
[----:B0-----:R-:W4:Y:S02]  /*24ec0*/  LDL R2, [R1+0x11a4] ;  /* 0x0011a40001027983 */ /* 0x001f240000100800 */
[----:B------:R-:W4:Y:S02]  /*24ed0*/  LDL R0, [R1+0x11a8] ;  /* 0x0011a80001007983 */ /* 0x000f240000100800 */
[----:B------:R-:W-:-:S02]  /*24ee0*/  @!P0 IMAD.MOV.U32 R14, RZ, RZ, R5 ;  /* 0x000000ffff0e8224 */ /* 0x000fc400078e0005 */
[----:B------:R-:W-:-:S05]  /*24ef0*/  @!P0 IMAD.MOV.U32 R15, RZ, RZ, R6 ;  /* 0x000000ffff0f8224 */ /* 0x000fca00078e0006 */
[----:B------:R3:W4:Y:S04]  /*24f00*/  @!P0 LDG.E.U16 R22, [R14.64] ;  /* 0x000000060e168981 */ /* 0x000728000c1e1500 */
[----:B--2---:R-:W-:Y:S01]  /*24f10*/  STL [R1+0x36f4], R24 ;  /* 0x0036f41801007387 */ /* 0x004fe20000100800 */
[----:B------:R-:W2:Y:S02]  /*24f20*/  LDL R8, [R1+0x1164] ;  /* 0x0011640001087983 */ /* 0x000ea40000100800 */
[----:B------:R-:W2:Y:S02]  /*24f30*/  LDL R7, [R1+0x1168] ;  /* 0x0011680001077983 */ /* 0x000ea40000100800 */
[----:B------:R-:W2:Y:S01]  /*24f40*/  LDL R6, [R1+0x1124] ;  /* 0x0011240001067983 */ /* 0x000ea20000100800 */
[----:B------:R-:W2:Y:S01]  /*24f50*/  LDL R5, [R1+0x1128] ;  /* 0x0011280001057983 */ /* 0x000ea20000100800 */
[----:B------:R-:W-:Y:S01]  /*24f60*/  PRMT R20, RZ, 0x7610, R20 ;  /* 0x00007610ff147816 */ /* 0x000fe20000000014 */
[----:B---3--:R-:W-:-:S02]  /*24f70*/  @!P0 IMAD.MOV.U32 R15, RZ, RZ, R4 ;  /* 0x000000ffff0f8224 */ /* 0x008fc400078e0004 */
[----:B------:R-:W-:-:S05]  /*24f80*/  @!P0 IMAD.MOV.U32 R14, RZ, RZ, R3 ;  /* 0x000000ffff0e8224 */ /* 0x000fca00078e0003 */
[----:B------:R4:W3:Y:S01]  /*24f90*/  @!P0 LDG.E.U16 R20, [R14.64] ;  /* 0x000000060e148981 */ /* 0x0008e2000c1e1500 */
[----:B------:R-:W-:Y:S02]  /*24fa0*/  PRMT R18, RZ, 0x7610, R18 ;  /* 0x00007610ff127816 */ /* 0x000fe40000000012 */
[----:B------:R-:W-:Y:S01]  /*24fb0*/  PRMT R16, RZ, 0x7610, R16 ;  /* 0x00007610ff107816 */ /* 0x000fe20000000010 */
[----:B----4-:R-:W-:Y:S02]  /*24fc0*/  @!P0 IMAD.MOV.U32 R15, RZ, RZ, R2 ;  /* 0x000000ffff0f8224 */ /* 0x010fe400078e0002 */
[----:B------:R-:W-:-:S05]  /*24fd0*/  @!P0 IMAD.MOV.U32 R14, RZ, RZ, R0 ;  /* 0x000000ffff0e8224 */ /* 0x000fca00078e0000 */
[----:B------:R2:W4:Y:S01]  /*24fe0*/  @!P0 LDG.E.U16 R18, [R14.64] ;  /* 0x000000060e128981 */ /* 0x000522000c1e1500 */
[----:B------:R-:W-:-:S03]  /*24ff0*/  PRMT R17, RZ, 0x7610, R17 ;  /* 0x00007610ff117816 */ /* 0x000fc60000000011 */
[----:B------:R-:W-:Y:S01]  /*25000*/  STL [R1+0x36f8], R22 ;  /* 0x0036f81601007387 */ /* 0x000fe20000100800 */
[----:B------:R-:W4:Y:S02]  /*25010*/  LDL R4, [R1+0x10e4] ;  /* 0x0010e40001047983 */ /* 0x000f240000100800 */
[----:B------:R-:W4:Y:S02]  /*25020*/  LDL R3, [R1+0x10e8] ;  /* 0x0010e80001037983 */ /* 0x000f240000100800 */
[----:B--2---:R-:W-:Y:S02]  /*25030*/  @!P0 IMAD.MOV.U32 R15, RZ, RZ, R8 ;  /* 0x000000ffff0f8224 */ /* 0x004fe400078e0008 */
[----:B------:R-:W-:-:S05]  /*25040*/  @!P0 IMAD.MOV.U32 R14, RZ, RZ, R7 ;  /* 0x000000ffff0e8224 */ /* 0x000fca00078e0007 */
[----:B------:R0:W2:Y:S02]  /*25050*/  @!P0 LDG.E.U16 R16, [R14.64] ;  /* 0x000000060e108981 */ /* 0x0000a4000c1e1500 */
[----:B0-----:R-:W-:Y:S02]  /*25060*/  @!P0 IMAD.MOV.U32 R14, RZ, RZ, R5 ;  /* 0x000000ffff0e8224 */ /* 0x001fe400078e0005 */
[----:B------:R-:W-:-:S05]  /*25070*/  @!P0 IMAD.MOV.U32 R15, RZ, RZ, R6 ;  /* 0x000000ffff0f8224 */ /* 0x000fca00078e0006 */
[----:B------:R0:W2:Y:S04]  /*25080*/  @!P0 LDG.E.U16 R17, [R14.64] ;  /* 0x000000060e118981 */ /* 0x0000a8000c1e1500 */
[----:B---3--:R-:W-:Y:S01]  /*25090*/  STL [R1+0x36fc], R20 ;  /* 0x0036fc1401007387 */ /* 0x008fe20000100800 */
[----:B------:R1:W-:Y:S02]  /*250a0*/  STL [R1], R11 ;  /* 0x0000000b01007387 */ /* 0x0003e40000100800 */
[----:B------:R-:W3:Y:S02]  /*250b0*/  LDL R2, [R1+0x10a4] ;  /* 0x0010a40001027983 */ /* 0x000ee40000100800 */
[----:B------:R-:W3:Y:S01]  /*250c0*/  LDL R0, [R1+0x10a8] ;  /* 0x0010a80001007983 */ /* 0x000ee20000100800 */
[----:B------:R-:W-:Y:S01]  /*250d0*/  PRMT R19, RZ, 0x7610, R19 ;  /* 0x00007610ff137816 */ /* 0x000fe20000000013 */
[----:B----4-:R-:W-:Y:S01]  /*250e0*/  STL [R1+0x3700], R18 ;  /* 0x0037001201007387 */ /* 0x010fe20000100800 */
[----:B0-----:R-:W-:-:S02]  /*250f0*/  @!P0 IMAD.MOV.U32 R15, RZ, RZ, R4 ;  /* 0x000000ffff0f8224 */ /* 0x001fc400078e0004 */
[----:B------:R-:W-:-:S05]  /*25100*/  @!P0 IMAD.MOV.U32 R14, RZ, RZ, R3 ;  /* 0x000000ffff0e8224 */ /* 0x000fca00078e0003 */
[----:B------:R3:W4:Y:S04]  /*25110*/  @!P0 LDG.E.U16 R19, [R14.64] ;  /* 0x000000060e138981 */ /* 0x000728000c1e1500 */
[----:B--2---:R0:W-:Y:S01]  /*25120*/  STL [R1+0x3704], R16 ;  /* 0x0037041001007387 */ /* 0x0041e20000100800 */
[----:B------:R-:W2:Y:S03]  /*25130*/  LDL R9, [R1+0x1068] ;  /* 0x0010680001097983 */ /* 0x000ea60000100800 */
[----:B------:R-:W-:Y:S01]  /*25140*/  STL [R1+0x3708], R17 ;  /* 0x0037081101007387 */ /* 0x000fe20000100800 */
[----:B-1----:R-:W2:Y:S01]  /*25150*/  LDL R11, [R1+0x1064] ;  /* 0x00106400010b7983 */ /* 0x002ea20000100800 */
[----:B------:R-:W-:-:S02]  /*25160*/  PRMT R21, RZ, 0x7610, R21 ;  /* 0x00007610ff157816 */ /* 0x000fc40000000015 */
[----:B------:R-:W-:Y:S01]  /*25170*/  PRMT R23, RZ, 0x7610, R23 ;  /* 0x00007610ff177816 */ /* 0x000fe20000000017 */
[----:B------:R-:W2:Y:S01]  /*25180*/  LDL R6, [R1+0x1028] ;  /* 0x0010280001067983 */ /* 0x000ea20000100800 */
[----:B---3--:R-:W-:Y:S02]  /*25190*/  @!P0 IMAD.MOV.U32 R15, RZ, RZ, R2 ;  /* 0x000000ffff0f8224 */ /* 0x008fe400078e0002 */
[----:B------:R-:W-:-:S05]  /*251a0*/  @!P0 IMAD.MOV.U32 R14, RZ, RZ, R0 ;  /* 0x000000ffff0e8224 */ /* 0x000fca00078e0000 */
[----:B------:R2:W3:Y:S04]  /*251b0*/  @!P0 LDG.E.U16 R21, [R14.64] ;  /* 0x000000060e158981 */ /* 0x0004e8000c1e1500 */
[----:B----4-:R-:W-:Y:S01]  /*251c0*/  STL [R1+0x3724], R19 ;  /* 0x0037241301007387 */ /* 0x010fe20000100800 */
[----:B------:R-:W4:Y:S02]  /*251d0*/  LDL R10, [R1+0x1024] ;  /* 0x00102400010a7983 */ /* 0x000f240000100800 */
[----:B------:R-:W4:Y:S02]  /*251e0*/  LDL R5, [R1+0xff0] ;  /* 0x000ff00001057983 */ /* 0x000f240000100800 */
[----:B------:R-:W4:Y:S01]  /*251f0*/  LDL R4, [R1+0x1358] ;  /* 0x0013580001047983 */ /* 0x000f220000100800 */
[----:B------:R-:W4:Y:S01]  /*25200*/  LDL.LU R24, [R1+0x79c] ;  /* 0x00079c0001187983 */ /* 0x000f220000300800 */
[----:B------:R-:W4:Y:S02]  /*25210*/  LDL.LU R26, [R1+0x798] ;  /* 0x00079800011a7983 */ /* 0x000f240000300800 */
[----:B------:R-:W4:Y:S02]  /*25220*/  LDL.LU R28, [R1+0x78c] ;  /* 0x00078c00011c7983 */ /* 0x000f240000300800 */
[----:B------:R-:W4:Y:S01]  /*25230*/  LDL.LU R7, [R1+0x788] ;  /* 0x0007880001077983 */ /* 0x000f220000300800 */
[----:B------:R-:W4:Y:S01]  /*25240*/  LDL.LU R8, [R1+0x77c] ;  /* 0x00077c0001087983 */ /* 0x000f220000300800 */
[----:B------:R-:W4:Y:S02]  /*25250*/  LDL.LU R2, [R1+0x778] ;  /* 0x0007780001027983 */ /* 0x000f240000300800 */
[----:B------:R-:W4:Y:S02]  /*25260*/  LDL.LU R0, [R1+0x448] ;  /* 0x0004480001007983 */ /* 0x000f240000300800 */
[----:B------:R-:W4:Y:S02]  /*25270*/  LDL.LU R3, [R1+0x444] ;  /* 0x0004440001037983 */ /* 0x000f240000300800 */
[----:B--2---:R-:W-:-:S02]  /*25280*/  @!P0 IMAD.MOV.U32 R14, RZ, RZ, R9 ;  /* 0x000000ffff0e8224 */ /* 0x004fc400078e0009 */
[----:B------:R-:W-:-:S05]  /*25290*/  @!P0 IMAD.MOV.U32 R15, RZ, RZ, R11 ;  /* 0x000000ffff0f8224 */ /* 0x000fca00078e000b */
[----:B------:R1:W2:Y:S04]  /*252a0*/  @!P0 LDG.E.U16 R23, [R14.64] ;  /* 0x000000060e178981 */ /* 0x0002a8000c1e1500 */
[----:B---3--:R-:W-:Y:S01]  /*252b0*/  STL [R1+0x3728], R21 ;  /* 0x0037281501007387 */ /* 0x008fe20000100800 */
[----:B------:R-:W3:Y:S03]  /*252c0*/  LDL R13, [R1+0x1398] ;  /* 0x00139800010d7983 */ /* 0x000ee60000100800 */
[----:B------:R-:W4:Y:S01]  /*252d0*/  S2R R12, SR_TID.X ;  /* 0x00000000000c7919 */ /* 0x000f220000002100 */
[----:B0-----:R-:W3:Y:S02]  /*252e0*/  LDL R16, [R1+0x135c] ;  /* 0x00135c0001107983 */ /* 0x001ee40000100800 */
[----:B------:R-:W3:Y:S01]  /*252f0*/  LDL.LU R9, [R1+0x438] ;  /* 0x0004380001097983 */ /* 0x000ee20000300800 */
[----:B------:R-:W-:Y:S01]  /*25300*/  PRMT R25, RZ, 0x7610, R25 ;  /* 0x00007610ff197816 */ /* 0x000fe20000000019 */
[----:B-1----:R-:W-:-:S02]  /*25310*/  @!P0 IMAD.MOV.U32 R14, RZ, RZ, R6 ;  /* 0x000000ffff0e8224 */ /* 0x002fc400078e0006 */
[----:B----4-:R-:W-:-:S05]  /*25320*/  @!P0 IMAD.MOV.U32 R15, RZ, RZ, R10 ;  /* 0x000000ffff0f8224 */ /* 0x010fca00078e000a */
[----:B------:R0:W4:Y:S01]  /*25330*/  @!P0 LDG.E.U16 R25, [R14.64] ;  /* 0x000000060e198981 */ /* 0x000122000c1e1500 */
[----:B------:R-:W-:Y:S01]  /*25340*/  LOP3.LUT R12, R12, 0x7f, RZ, 0xc0, !PT ;  /* 0x0000007f0c0c7812 */ /* 0x000fe200078ec0ff */
[----:B0-----:R-:W-:Y:S02]  /*25350*/  @!P0 IMAD.MOV.U32 R15, RZ, RZ, R5 ;  /* 0x000000ffff0f8224 */ /* 0x001fe400078e0005 */
[----:B------:R-:W-:Y:S02]  /*25360*/  @!P0 IMAD.MOV.U32 R14, RZ, RZ, R4 ;  /* 0x000000ffff0e8224 */ /* 0x000fe400078e0004 */
[----:B------:R-:W-:Y:S01]  /*25370*/  IMAD.SHL.U32 R4, R12, 0x2, RZ ;  /* 0x000000020c047824 */ /* 0x000fe200078e00ff */
[----:B------:R-:W-:-:S06]  /*25380*/  PRMT R27, RZ, 0x7610, R27 ;  /* 0x00007610ff1b7816 */ /* 0x000fcc000000001b */
[----:B------:R3:W4:Y:S04]  /*25390*/  @!P0 LDG.E.U16 R27, [R14.64] ;  /* 0x000000060e1b8981 */ /* 0x000728000c1e1500 */
[----:B--2---:R-:W-:Y:S01]  /*253a0*/  STL [R1+0x372c], R23 ;  /* 0x00372c1701007387 */ /* 0x004fe20000100800 */
[----:B------:R-:W2:Y:S02]  /*253b0*/  LDL.LU R10, [R1+0x434] ;  /* 0x00043400010a7983 */ /* 0x000ea40000300800 */
[----:B------:R-:W4:Y:S02]  /*253c0*/  LDL.LU R11, [R1+0x428] ;  /* 0x00042800010b7983 */ /* 0x000f240000300800 */
[----:B------:R-:W4:Y:S01]  /*253d0*/  LDL.LU R5, [R1+0x424] ;  /* 0x0004240001057983 */ /* 0x000f220000300800 */
[----:B------:R-:W4:Y:S01]  /*253e0*/  LDL.LU R6, [R1+0x418] ;  /* 0x0004180001067983 */ /* 0x000f220000300800 */
[----:B------:R-:W4:Y:S02]  /*253f0*/  LDL.LU R12, [R1+0x414] ;  /* 0x00041400010c7983 */ /* 0x000f240000300800 */
[----:B---3--:R-:W-:-:S02]  /*25400*/  @!P0 IMAD.MOV.U32 R14, RZ, RZ, R13 ;  /* 0x000000ffff0e8224 */ /* 0x008fc400078e000d */
[----:B------:R-:W3:Y:S01]  /*25410*/  LDL.LU R13, [R1+0x408] ;  /* 0x00040800010d7983 */ /* 0x000ee20000300800 */
[----:B------:R-:W-:-:S05]  /*25420*/  LOP3.LUT R4, R4, 0x60, RZ, 0x3c, !PT ;  /* 0x0000006004047812 */ /* 0x000fca00078e3cff */
[----:B------:R-:W-:Y:S01]  /*25430*/  STS.U16 [R4+0x4c00], R24 ;  /* 0x004c001804007388 */ /* 0x000fe20000000400 */
[----:B------:R-:W-:Y:S02]  /*25440*/  STS.U16 [R4+0x4d00], R26 ;  /* 0x004d001a04007388 */ /* 0x000fe40000000400 */
[----:B------:R-:W-:Y:S02]  /*25450*/  STS.U16 [R4+0x5c00], R28 ;  /* 0x005c001c04007388 */ /* 0x000fe40000000400 */
[----:B------:R0:W-:Y:S01]  /*25460*/  STS.U16 [R4+0x5d00], R7 ;  /* 0x005d000704007388 */ /* 0x0001e20000000400 */
[----:B------:R1:W-:Y:S01]  /*25470*/  STS.U16 [R4+0x6c00], R8 ;  /* 0x006c000804007388 */ /* 0x0003e20000000400 */
[----:B------:R-:W-:Y:S02]  /*25480*/  STS.U16 [R4+0x6d00], R2 ;  /* 0x006d000204007388 */ /* 0x000fe40000000400 */
[----:B------:R1:W-:Y:S01]  /*25490*/  STS.U16 [R4+0x7c00], R0 ;  /* 0x007c000004007388 */ /* 0x0003e20000000400 */
[----:B0-----:R-:W3:Y:S01]  /*254a0*/  LDL.LU R7, [R1+0x404] ;  /* 0x0004040001077983 */ /* 0x001ee20000300800 */
[----:B-1----:R-:W3:Y:S02]  /*254b0*/  LDL.LU R8, [R1+0x3c0] ;  /* 0x0003c00001087983 */ /* 0x002ee40000300800 */
[----:B------:R-:W3:Y:S02]  /*254c0*/  LDL.LU R0, [R1+0x2d0] ;  /* 0x0002d00001007983 */ /* 0x000ee40000300800 */
[----:B------:R-:W3:Y:S02]  /*254d0*/  LDL.LU R19, [R1+0x2b8] ;  /* 0x0002b80001137983 */ /* 0x000ee40000300800 */
[----:B------:R-:W-:Y:S01]  /*254e0*/  @!P0 IMAD.MOV.U32 R15, RZ, RZ, R16 ;  /* 0x000000ffff0f8224 */ /* 0x000fe200078e0010 */
[----:B------:R-:W3:Y:S01]  /*254f0*/  LDL.LU R17, [R1+0x2b0] ;  /* 0x0002b00001117983 */ /* 0x000ee20000300800 */
[----:B------:R-:W3:Y:S03]  /*25500*/  LDL.LU R16, [R1+0x298] ;  /* 0x0002980001107983 */ /* 0x000ee60000300800 */
[----:B------:R-:W-:Y:S01]  /*25510*/  STS.U16 [R4+0x7d00], R3 ;  /* 0x007d000304007388 */ /* 0x000fe20000000400 */
[----:B------:R-:W3:Y:S02]  /*25520*/  LDL.LU R18, [R1+0x290] ;  /* 0x0002900001127983 */ /* 0x000ee40000300800 */
[----:B------:R0:W-:Y:S02]  /*25530*/  STS.U16 [R4+0x8c00], R9 ;  /* 0x008c000904007388 */ /* 0x0001e40000000400 */
[----:B------:R-:W3:Y:S01]  /*25540*/  LDL.LU R2, [R1+0x278] ;  /* 0x0002780001027983 */ /* 0x000ee20000300800 */
[----:B0-----:R-:W3:Y:S04]  /*25550*/  LDL.LU R9, [R1+0x274] ;  /* 0x0002740001097983 */ /* 0x001ee80000300800 */
[----:B--2---:R0:W-:Y:S01]  /*25560*/  STS.U16 [R4+0x8d00], R10 ;  /* 0x008d000a04007388 */ /* 0x0041e20000000400 */
[----:B----4-:R1:W-:Y:S03]  /*25570*/  STS.U16 [R4+0x9c00], R11 ;  /* 0x009c000b04007388 */ /* 0x0103e60000000400 */
[----:B------:R-:W-:Y:S01]  /*25580*/  STS.U16 [R4+0x9d00], R5 ;  /* 0x009d000504007388 */ /* 0x000fe20000000400 */
[----:B------:R-:W-:Y:S03]  /*25590*/  STS.U16 [R4+0xac00], R6 ;  /* 0x00ac000604007388 */ /* 0x000fe60000000400 */
[----:B0-----:R-:W2:Y:S01]  /*255a0*/  LDL.LU R10, [R1+0x7bc] ;  /* 0x0007bc00010a7983 */ /* 0x001ea20000300800 */
[----:B-1----:R-:W4:Y:S03]  /*255b0*/  LDL.LU R11, [R1+0x7b8] ;  /* 0x0007b800010b7983 */ /* 0x002f260000300800 */
[----:B------:R-:W4:Y:S01]  /*255c0*/  LDL.LU R20, [R1+0x7b4] ;  /* 0x0007b40001147983 */ /* 0x000f220000300800 */
[----:B------:R-:W4:Y:S03]  /*255d0*/  LDL.LU R22, [R1+0x7b0] ;  /* 0x0007b00001167983 */ /* 0x000f260000300800 */
[----:B------:R-:W4:Y:S04]  /*255e0*/  LDL.LU R24, [R1+0x7ac] ;  /* 0x0007ac0001187983 */ /* 0x000f280000300800 */
[----:B------:R0:W-:Y:S01]  /*255f0*/  STS.U16 [R4+0xad00], R12 ;  /* 0x00ad000c04007388 */ /* 0x0001e20000000400 */
[----:B------:R-:W4:Y:S03]  /*25600*/  LDL.LU R26, [R1+0x7a8] ;  /* 0x0007a800011a7983 */ /* 0x000f260000300800 */
[----:B0-----:R-:W4:Y:S01]  /*25610*/  LDL.LU R12, [R1+0x7a4] ;  /* 0x0007a400010c7983 */ /* 0x001f220000300800 */
[----:B---3--:R0:W-:Y:S01]  /*25620*/  STS.U16 [R4+0xbc00], R13 ;  /* 0x00bc000d04007388 */ /* 0x0081e20000000400 */
[----:B------:R-:W-:-:S02]  /*25630*/  PRMT R29, RZ, 0x7610, R29 ;  /* 0x00007610ff1d7816 */ /* 0x000fc4000000001d */
[----:B------:R-:W3:Y:S04]  /*25640*/  LDL.LU R28, [R1+0x7a0] ;  /* 0x0007a000011c7983 */ /* 0x000ee80000300800 */
[----:B------:R-:W3:Y:S04]  /*25650*/  LDL.LU R3, [R1+0x794] ;  /* 0x0007940001037983 */ /* 0x000ee80000300800 */
[----:B0-----:R-:W0:Y:S04]  /*25660*/  S2R R13, SR_TID.X ;  /* 0x00000000000d7919 */ /* 0x001e280000002100 */
[----:B------:R1:W-:Y:S01]  /*25670*/  STS.U16 [R4+0xbd00], R7 ;  /* 0x00bd000704007388 */ /* 0x0003e20000000400 */
[----:B------:R0:W-:Y:S02]  /*25680*/  STS.U16 [R4+0xcc00], R8 ;  /* 0x00cc000804007388 */ /* 0x0001e40000000400 */
[----:B------:R0:W-:Y:S02]  /*25690*/  STS.U16 [R4+0xcd00], R0 ;  /* 0x00cd000004007388 */ /* 0x0001e40000000400 */
[----:B------:R-:W3:Y:S01]  /*256a0*/  LDL.LU R5, [R1+0x790] ;  /* 0x0007900001057983 */ /* 0x000ee20000300800 */
[----:B------:R0:W3:Y:S04]  /*256b0*/  @!P0 LDG.E.U16 R29, [R14.64] ;  /* 0x000000060e1d8981 */ /* 0x0000e8000c1e1500 */
[----:B------:R-:W-:Y:S01]  /*256c0*/  STS.U16 [R4+0xdc00], R19 ;  /* 0x00dc001304007388 */ /* 0x000fe20000000400 */
[----:B------:R-:W-:Y:S02]  /*256d0*/  STS.U16 [R4+0xdd00], R17 ;  /* 0x00dd001104007388 */ /* 0x000fe40000000400 */
[----:B------:R-:W-:Y:S01]  /*256e0*/  STS.U16 [R4+0xec00], R16 ;  /* 0x00ec001004007388 */ /* 0x000fe20000000400 */
[----:B------:R-:W3:Y:S01]  /*256f0*/  LDL.LU R6, [R1+0x784] ;  /* 0x0007840001067983 */ /* 0x000ee20000300800 */
[----:B------:R-:W-:Y:S02]  /*25700*/  STS.U16 [R4+0xed00], R18 ;  /* 0x00ed001204007388 */ /* 0x000fe40000000400 */
[----:B-1----:R-:W3:Y:S01]  /*25710*/  LDL.LU R7, [R1+0x780] ;  /* 0x0007800001077983 */ /* 0x002ee20000300800 */
[----:B0-----:R-:W-:Y:S01]  /*25720*/  LOP3.LUT R13, R13, 0x7f, RZ, 0xc0, !PT ;  /* 0x0000007f0d0d7812 */ /* 0x001fe200078ec0ff */
[----:B------:R-:W-:Y:S04]  /*25730*/  STS.U16 [R4+0xfc00], R2 ;  /* 0x00fc000204007388 */ /* 0x000fe80000000400 */
[----:B------:R-:W3:Y:S01]  /*25740*/  LDL.LU R8, [R1+0x774] ;  /* 0x0007740001087983 */ /* 0x000ee20000300800 */
[----:B------:R-:W-:-:S03]  /*25750*/  IMAD.SHL.U32 R0, R13, 0x2, RZ ;  /* 0x000000020d007824 */ /* 0x000fc600078e00ff */
[----:B------:R0:W-:Y:S02]  /*25760*/  STS.U16 [R4+0xfd00], R9 ;  /* 0x00fd000904007388 */ /* 0x0001e40000000400 */
[----:B------:R-:W-:Y:S02]  /*25770*/  LOP3.LUT R14, R0, 0x70, RZ, 0x3c, !PT ;  /* 0x00000070000e7812 */ /* 0x000fe400078e3cff */
[----:B0-----:R-:W3:Y:S04]  /*25780*/  LDL.LU R9, [R1+0x44c] ;  /* 0x00044c0001097983 */ /* 0x001ee80000300800 */
[----:B--2---:R0:W-:Y:S01]  /*25790*/  STS.U16 [R14+0xe00], R10 ;  /* 0x000e000a0e007388 */ /* 0x0041e20000000400 */
[----:B----4-:R1:W-:Y:S03]  /*257a0*/  STS.U16 [R14+0xf00], R11 ;  /* 0x000f000b0e007388 */ /* 0x0103e60000000400 */
[----:B------:R-:W-:Y:S01]  /*257b0*/  STS.U16 [R14+0x1e00], R20 ;  /* 0x001e00140e007388 */ /* 0x000fe20000000400 */
[----:B------:R-:W-:Y:S03]  /*257c0*/  STS.U16 [R14+0x1f00], R22 ;  /* 0x001f00160e007388 */ /* 0x000fe60000000400 */
[----:B------:R-:W-:Y:S04]  /*257d0*/  STS.U16 [R14+0x2e00], R24 ;  /* 0x002e00180e007388 */ /* 0x000fe80000000400 */
[----:B0-----:R-:W2:Y:S01]  /*257e0*/  LDL.LU R10, [R1+0x440] ;  /* 0x00044000010a7983 */ /* 0x001ea20000300800 */
[----:B------:R-:W4:Y:S02]  /*257f0*/  LDL.LU R2, [R1+0x43c] ;  /* 0x00043c0001027983 */ /* 0x000f240000300800 */
[----:B------:R-:W4:Y:S01]  /*25800*/  LDL.LU R4, [R1+0x430] ;  /* 0x0004300001047983 */ /* 0x000f220000300800 */
[----:B-1----:R-:W4:Y:S04]  /*25810*/  LDL.LU R11, [R1+0x42c] ;  /* 0x00042c00010b7983 */ /* 0x002f280000300800 */
[----:B------:R-:W-:Y:S01]  /*25820*/  STS.U16 [R14+0x2f00], R26 ;  /* 0x002f001a0e007388 */ /* 0x000fe20000000400 */
[----:B------:R0:W-:Y:S03]  /*25830*/  STS.U16 [R14+0x3e00], R12 ;  /* 0x003e000c0e007388 */ /* 0x0001e60000000400 */
[----:B0-----:R-:W4:Y:S04]  /*25840*/  LDL.LU R12, [R1+0x420] ;  /* 0x00042000010c7983 */ /* 0x001f280000300800 */
[----:B---3--:R-:W-:Y:S01]  /*25850*/  STS.U16 [R14+0x3f00], R28 ;  /* 0x003f001c0e007388 */ /* 0x008fe20000000400 */
[----:B------:R0:W-:Y:S02]  /*25860*/  STS.U16 [R14+0x4e00], R3 ;  /* 0x004e00030e007388 */ /* 0x0001e40000000400 */
[----:B------:R-:W3:Y:S01]  /*25870*/  LDL.LU R15, [R1+0x41c] ;  /* 0x00041c00010f7983 */ /* 0x000ee20000300800 */
[----:B------:R1:W-:Y:S04]  /*25880*/  STS.U16 [R14+0x4f00], R5 ;  /* 0x004f00050e007388 */ /* 0x0003e80000000400 */
[----:B0-----:R-:W3:Y:S01]  /*25890*/  LDL.LU R3, [R1+0x410] ;  /* 0x0004100001037983 */ /* 0x001ee20000300800 */
[----:B-1----:R-:W3:Y:S02]  /*258a0*/  LDL.LU R5, [R1+0x40c] ;  /* 0x00040c0001057983 */ /* 0x002ee40000300800 */
[----:B------:R-:W3:Y:S02]  /*258b0*/  LDL.LU R23, [R1+0x400] ;  /* 0x0004000001177983 */ /* 0x000ee40000300800 */
[----:B------:R-:W3:Y:S01]  /*258c0*/  LDL.LU R21, [R1+0x3fc] ;  /* 0x0003fc0001157983 */ /* 0x000ee20000300800 */
[----:B------:R-:W3:Y:S01]  /*258d0*/  LDL.LU R19, [R1+0x2c8] ;  /* 0x0002c80001137983 */ /* 0x000ee20000300800 */
[----:B------:R-:W3:Y:S02]  /*258e0*/  LDL.LU R17, [R1+0x2c0] ;  /* 0x0002c00001117983 */ /* 0x000ee40000300800 */
[----:B------:R-:W3:Y:S01]  /*258f0*/  LDL.LU R16, [R1+0x2a8] ;  /* 0x0002a80001107983 */ /* 0x000ee20000300800 */
[----:B------:R0:W-:Y:S01]  /*25900*/  STS.U16 [R14+0x5e00], R6 ;  /* 0x005e00060e007388 */ /* 0x0001e20000000400 */
[----:B------:R-:W3:Y:S02]  /*25910*/  LDL.LU R18, [R1+0x2a0] ;  /* 0x0002a00001127983 */ /* 0x000ee40000300800 */
[----:B------:R1:W-:Y:S01]  /*25920*/  STS.U16 [R14+0x5f00], R7 ;  /* 0x005f00070e007388 */ /* 0x0003e20000000400 */
[----:B------:R1:W-:Y:S04]  /*25930*/  STS.U16 [R14+0x6e00], R8 ;  /* 0x006e00080e007388 */ /* 0x0003e80000000400 */
[----:B0-----:R-:W3:Y:S01]  /*25940*/  LDL.LU R6, [R1+0x288] ;  /* 0x0002880001067983 */ /* 0x001ee20000300800 */
[----:B-1----:R-:W3:Y:S03]  /*25950*/  LDL.LU R7, [R1+0x280] ;  /* 0x0002800001077983 */ /* 0x002ee60000300800 */
[----:B------:R-:W3:Y:S04]  /*25960*/  LDL.LU R8, [R1+0x270] ;  /* 0x0002700001087983 */ /* 0x000ee80000300800 */
[----:B------:R0:W-:Y:S04]  /*25970*/  STS.U16 [R14+0x6f00], R9 ;  /* 0x006f00090e007388 */ /* 0x0001e80000000400 */
[----:B0-----:R-:W3:Y:S04]  /*25980*/  LDL.LU R9, [R1+0x218] ;  /* 0x0002180001097983 */ /* 0x001ee80000300800 */
[----:B--2---:R0:W-:Y:S01]  /*25990*/  STS.U16 [R14+0x7e00], R10 ;  /* 0x007e000a0e007388 */ /* 0x0041e20000000400 */
[----:B----4-:R-:W-:Y:S03]  /*259a0*/  STS.U16 [R14+0x7f00], R2 ;  /* 0x007f00020e007388 */ /* 0x010fe60000000400 */
[----:B------:R-:W-:Y:S01]  /*259b0*/  STS.U16 [R14+0x8e00], R4 ;  /* 0x008e00040e007388 */ /* 0x000fe20000000400 */
[----:B------:R1:W-:Y:S03]  /*259c0*/  STS.U16 [R14+0x8f00], R11 ;  /* 0x008f000b0e007388 */ /* 0x0003e60000000400 */
[----:B0-----:R-:W2:Y:S01]  /*259d0*/  LDL.LU R10, [R1+0x1d4] ;  /* 0x0001d400010a7983 */ /* 0x001ea20000300800 */
[----:B------:R-:W4:Y:S02]  /*259e0*/  LDL.LU R20, [R1+0x1d0] ;  /* 0x0001d00001147983 */ /* 0x000f240000300800 */
[----:B------:R-:W4:Y:S02]  /*259f0*/  LDL.LU R22, [R1+0x1c8] ;  /* 0x0001c80001167983 */ /* 0x000f240000300800 */
[----:B------:R-:W4:Y:S01]  /*25a00*/  LDL.LU R24, [R1+0x1c4] ;  /* 0x0001c40001187983 */ /* 0x000f220000300800 */
[----:B------:R-:W4:Y:S04]  /*25a10*/  LDL.LU R26, [R1+0x1c0] ;  /* 0x0001c000011a7983 */ /* 0x000f280000300800 */
[----:B-1----:R-:W4:Y:S01]  /*25a20*/  LDL.LU R11, [R1+0x1bc] ;  /* 0x0001bc00010b7983 */ /* 0x002f220000300800 */
[----:B------:R-:W4:Y:S02]  /*25a30*/  LDL.LU R28, [R1+0x1b8] ;  /* 0x0001b800011c7983 */ /* 0x000f240000300800 */
[----:B------:R-:W4:Y:S01]  /*25a40*/  LDL.LU R2, [R1+0x1b4] ;  /* 0x0001b40001027983 */ /* 0x000f220000300800 */
[----:B------:R0:W-:Y:S04]  /*25a50*/  STS.U16 [R14+0x9e00], R12 ;  /* 0x009e000c0e007388 */ /* 0x0001e80000000400 */
[----:B------:R-:W4:Y:S04]  /*25a60*/  LDL.LU R4, [R1+0x1b0] ;  /* 0x0001b00001047983 */ /* 0x000f280000300800 */
[----:B0-----:R-:W4:Y:S04]  /*25a70*/  LDL.LU R12, [R1+0x1ac] ;  /* 0x0001ac00010c7983 */ /* 0x001f280000300800 */
[----:B---3--:R-:W-:Y:S01]  /*25a80*/  STS.U16 [R14+0x9f00], R15 ;  /* 0x009f000f0e007388 */ /* 0x008fe20000000400 */
[----:B------:R0:W-:Y:S02]  /*25a90*/  STS.U16 [R14+0xae00], R3 ;  /* 0x00ae00030e007388 */ /* 0x0001e40000000400 */
[----:B------:R1:W-:Y:S01]  /*25aa0*/  STS.U16 [R14+0xaf00], R5 ;  /* 0x00af00050e007388 */ /* 0x0003e20000000400 */
[----:B------:R-:W-:Y:S01]  /*25ab0*/  STS.U16 [R14+0xbe00], R23 ;  /* 0x00be00170e007388 */ /* 0x000fe20000000400 */
[----:B------:R-:W-:Y:S02]  /*25ac0*/  STS.U16 [R14+0xbf00], R21 ;  /* 0x00bf00150e007388 */ /* 0x000fe40000000400 */
[----:B------:R-:W-:Y:S02]  /*25ad0*/  STS.U16 [R14+0xce00], R19 ;  /* 0x00ce00130e007388 */ /* 0x000fe40000000400 */
[----:B------:R-:W-:Y:S01]  /*25ae0*/  STS.U16 [R14+0xcf00], R17 ;  /* 0x00cf00110e007388 */ /* 0x000fe20000000400 */
[----:B------:R-:W-:Y:S01]  /*25af0*/  STS.U16 [R14+0xde00], R16 ;  /* 0x00de00100e007388 */ /* 0x000fe20000000400 */
[----:B------:R-:W-:Y:S03]  /*25b00*/  STS.U16 [R14+0xdf00], R18 ;  /* 0x00df00120e007388 */ /* 0x000fe60000000400 */
[----:B0-----:R-:W3:Y:S04]  /*25b10*/  LDL.LU R3, [R1+0x1a8] ;  /* 0x0001a80001037983 */ /* 0x001ee80000300800 */
[----:B------:R0:W-:Y:S01]  /*25b20*/  STS.U16 [R14+0xee00], R6 ;  /* 0x00ee00060e007388 */ /* 0x0001e20000000400 */
[----:B------:R0:W-:Y:S02]  /*25b30*/  STS.U16 [R14+0xef00], R7 ;  /* 0x00ef00070e007388 */ /* 0x0001e40000000400 */
[----:B-1----:R-:W3:Y:S01]  /*25b40*/  LDL.LU R5, [R1+0x1a4] ;  /* 0x0001a40001057983 */ /* 0x002ee20000300800 */
[----:B0-----:R-:W3:Y:S04]  /*25b50*/  LDL.LU R6, [R1+0x1a0] ;  /* 0x0001a00001067983 */ /* 0x001ee80000300800 */
[----:B------:R0:W-:Y:S01]  /*25b60*/  STS.U16 [R14+0xfe00], R8 ;  /* 0x00fe00080e007388 */ /* 0x0001e20000000400 */
[----:B------:R-:W3:Y:S03]  /*25b70*/  LDL.LU R7, [R1+0x19c] ;  /* 0x00019c0001077983 */ /* 0x000ee60000300800 */
[----:B0-----:R-:W3:Y:S04]  /*25b80*/  LDL.LU R8, [R1+0x198] ;  /* 0x0001980001087983 */ /* 0x001ee80000300800 */
[----:B------:R0:W-:Y:S04]  /*25b90*/  STS.U16 [R14+0xff00], R9 ;  /* 0x00ff00090e007388 */ /* 0x0001e80000000400 */
[----:B0-----:R-:W3:Y:S04]  /*25ba0*/  LDL.LU R9, [R1+0x194] ;  /* 0x0001940001097983 */ /* 0x001ee80000300800 */
[----:B--2---:R0:W-:Y:S01]  /*25bb0*/  STS.U16 [R0+0x10000], R10 ;  /* 0x0100000a00007388 */ /* 0x0041e20000000400 */
[----:B----4-:R-:W-:Y:S03]  /*25bc0*/  STS.U16 [R0+0x10800], R20 ;  /* 0x0108001400007388 */ /* 0x010fe60000000400 */
[----:B------:R-:W-:Y:S01]  /*25bd0*/  STS.U16 [R0+0x11000], R22 ;  /* 0x0110001600007388 */ /* 0x000fe20000000400 */
[----:B------:R-:W-:Y:S03]  /*25be0*/  STS.U16 [R0+0x11800], R24 ;  /* 0x0118001800007388 */ /* 0x000fe60000000400 */
[----:B------:R-:W-:Y:S01]  /*25bf0*/  STS.U16 [R0+0x12000], R26 ;  /* 0x0120001a00007388 */ /* 0x000fe20000000400 */
[----:B------:R1:W-:Y:S02]  /*25c00*/  STS.U16 [R0+0x12800], R11 ;  /* 0x0128000b00007388 */ /* 0x0003e40000000400 */
[----:B------:R-:W-:Y:S02]  /*25c10*/  STS.U16 [R0+0x13000], R28 ;  /* 0x0130001c00007388 */ /* 0x000fe40000000400 */
[----:B------:R-:W-:Y:S01]  /*25c20*/  STS.U16 [R0+0x13800], R2 ;  /* 0x0138000200007388 */ /* 0x000fe20000000400 */
[----:B------:R2:W-:Y:S04]  /*25c30*/  STS.U16 [R0+0x14000], R4 ;  /* 0x0140000400007388 */ /* 0x0005e80000000400 */
[----:B0-----:R-:W4:Y:S04]  /*25c40*/  LDL.LU R10, [R1+0x190] ;  /* 0x00019000010a7983 */ /* 0x001f280000300800 */
[----:B-1----:R-:W4:Y:S04]  /*25c50*/  LDL.LU R11, [R1+0x18c] ;  /* 0x00018c00010b7983 */ /* 0x002f280000300800 */
[----:B------:R0:W-:Y:S01]  /*25c60*/  STS.U16 [R0+0x14800], R12 ;  /* 0x0148000c00007388 */ /* 0x0001e20000000400 */
[----:B--2---:R-:W-:-:S03]  /*25c70*/  IMAD.SHL.U32 R4, R13, 0x2, RZ ;  /* 0x000000020d047824 */ /* 0x004fc600078e00ff */
        /* <DEDUP_REMOVED lines=14> */
[----:B------:R-:W3:Y:S02]  /*25d60*/  LDL.LU R2, [R1+0x154] ;  /* 0x0001540001027983 */ /* 0x000ee40000300800 */
[----:B------:R1:W-:Y:S02]  /*25d70*/  STS.U16 [R0+0x15800], R5 ;  /* 0x0158000500007388 */ /* 0x0003e40000000400 */
[----:B------:R1:W-:Y:S01]  /*25d80*/  STS.U16 [R0+0x16000], R6 ;  /* 0x0160000600007388 */ /* 0x0003e20000000400 */
[C---:B------:R-:W-:Y:S01]  /*25d90*/  LOP3.LUT R18, R4.reuse, 0x10, RZ, 0x3c, !PT ;  /* 0x0000001004127812 */ /* 0x040fe200078e3cff */
[----:B------:R1:W-:Y:S04]  /*25da0*/  STS.U16 [R0+0x16800], R7 ;  /* 0x0168000700007388 */ /* 0x0003e80000000400 */
[----:B0-----:R-:W3:Y:S01]  /*25db0*/  LDL.LU R3, [R1+0x150] ;  /* 0x0001500001037983 */ /* 0x001ee20000300800 */
[----:B-1----:R-:W3:Y:S03]  /*25dc0*/  LDL.LU R5, [R1+0x10c] ;  /* 0x00010c0001057983 */ /* 0x002ee60000300800 */
[----:B------:R-:W3:Y:S04]  /*25dd0*/  LDL.LU R6, [R1+0x108] ;  /* 0x0001080001067983 */ /* 0x000ee80000300800 */
[----:B------:R0:W-:Y:S04]  /*25de0*/  STS.U16 [R0+0x17000], R8 ;  /* 0x0170000800007388 */ /* 0x0001e80000000400 */
[----:B------:R-:W3:Y:S04]  /*25df0*/  LDL.LU R7, [R1+0x104] ;  /* 0x0001040001077983 */ /* 0x000ee80000300800 */
[----:B0-----:R-:W3:Y:S04]  /*25e00*/  LDL.LU R8, [R1+0x100] ;  /* 0x0001000001087983 */ /* 0x001ee80000300800 */
[----:B------:R0:W-:Y:S04]  /*25e10*/  STS.U16 [R0+0x17800], R9 ;  /* 0x0178000900007388 */ /* 0x0001e80000000400 */
[----:B0-----:R-:W3:Y:S04]  /*25e20*/  LDL.LU R9, [R1+0xfc] ;  /* 0x0000fc0001097983 */ /* 0x001ee80000300800 */
[----:B----4-:R0:W-:Y:S04]  /*25e30*/  STS.U16 [R18+0x10100], R10 ;  /* 0x0101000a12007388 */ /* 0x0101e80000000400 */
[----:B------:R1:W-:Y:S04]  /*25e40*/  STS.U16 [R18+0x10900], R11 ;  /* 0x0109000b12007388 */ /* 0x0003e80000000400 */
[----:B0-----:R-:W4:Y:S04]  /*25e50*/  LDL.LU R10, [R1+0xf8] ;  /* 0x0000f800010a7983 */ /* 0x001f280000300800 */
[----:B-1----:R-:W4:Y:S04]  /*25e60*/  LDL.LU R11, [R1+0xf4] ;  /* 0x0000f400010b7983 */ /* 0x002f280000300800 */
[----:B--2---:R0:W-:Y:S01]  /*25e70*/  STS.U16 [R18+0x11100], R12 ;  /* 0x0111000c12007388 */ /* 0x0041e20000000400 */
[----:B------:R1:W-:Y:S03]  /*25e80*/  STS.U16 [R18+0x11900], R13 ;  /* 0x0119000d12007388 */ /* 0x0003e60000000400 */
[----:B0-----:R-:W2:Y:S01]  /*25e90*/  LDL.LU R12, [R1+0xf0] ;  /* 0x0000f000010c7983 */ /* 0x001ea20000300800 */
[----:B-1----:R-:W2:Y:S02]  /*25ea0*/  LDL.LU R13, [R1+0xec] ;  /* 0x0000ec00010d7983 */ /* 0x002ea40000300800 */
[----:B------:R0:W-:Y:S02]  /*25eb0*/  STS.U16 [R18+0x12100], R23 ;  /* 0x0121001712007388 */ /* 0x0001e40000000400 */
[----:B------:R-:W-:Y:S01]  /*25ec0*/  STS.U16 [R18+0x12900], R15 ;  /* 0x0129000f12007388 */ /* 0x000fe20000000400 */
[----:B------:R-:W-:Y:S01]  /*25ed0*/  STS.U16 [R18+0x13100], R21 ;  /* 0x0131001512007388 */ /* 0x000fe20000000400 */
[----:B------:R-:W-:Y:S02]  /*25ee0*/  STS.U16 [R18+0x13900], R19 ;  /* 0x0139001312007388 */ /* 0x000fe40000000400 */
[----:B------:R-:W-:Y:S02]  /*25ef0*/  STS.U16 [R18+0x14100], R17 ;  /* 0x0141001112007388 */ /* 0x000fe40000000400 */
[----:B------:R1:W-:Y:S01]  /*25f00*/  STS.U16 [R18+0x14900], R20 ;  /* 0x0149001412007388 */ /* 0x0003e20000000400 */
[----:B------:R3:W-:Y:S01]  /*25f10*/  STS.U16 [R18+0x15100], R22 ;  /* 0x0151001612007388 */ /* 0x0007e20000000400 */
[----:B------:R3:W-:Y:S01]  /*25f20*/  STS.U16 [R18+0x15900], R24 ;  /* 0x0159001812007388 */ /* 0x0007e20000000400 */
[----:B------:R-:W-:Y:S01]  /*25f30*/  LOP3.LUT R4, R4, 0x20, RZ, 0x3c, !PT ;  /* 0x0000002004047812 */ /* 0x000fe200078e3cff */
[----:B------:R3:W-:Y:S01]  /*25f40*/  STS.U16 [R18+0x16100], R26 ;  /* 0x0161001a12007388 */ /* 0x0007e20000000400 */
[----:B0-----:R-:W2:Y:S04]  /*25f50*/  LDL.LU R23, [R1+0x372c] ;  /* 0x00372c0001177983 */ /* 0x001ea80000300800 */
[----:B------:R0:W-:Y:S01]  /*25f60*/  STS.U16 [R18+0x16900], R28 ;  /* 0x0169001c12007388 */ /* 0x0001e20000000400 */
[----:B------:R-:W-:Y:S03]  /*25f70*/  STS.U16 [R18+0x17100], R16 ;  /* 0x0171001012007388 */ /* 0x000fe60000000400 */
[----:B---3--:R-:W-:Y:S04]  /*25f80*/  STS.U16 [R18+0x17900], R2 ;  /* 0x0179000212007388 */ /* 0x008fe80000000400 */
[----:B-1----:R-:W3:Y:S01]  /*25f90*/  LDL.LU R20, [R1+0xe8] ;  /* 0x0000e80001147983 */ /* 0x002ee20000300800 */
[----:B------:R-:W3:Y:S02]  /*25fa0*/  LDL.LU R22, [R1+0xe4] ;  /* 0x0000e40001167983 */ /* 0x000ee40000300800 */
[----:B------:R-:W3:Y:S02]  /*25fb0*/  LDL.LU R24, [R1+0xe0] ;  /* 0x0000e00001187983 */ /* 0x000ee40000300800 */
[----:B------:R-:W-:Y:S01]  /*25fc0*/  STS.U16 [R4+0x10200], R3 ;  /* 0x0102000304007388 */ /* 0x000fe20000000400 */
[----:B------:R-:W3:Y:S01]  /*25fd0*/  LDL.LU R26, [R1+0xdc] ;  /* 0x0000dc00011a7983 */ /* 0x000ee20000300800 */
[----:B0-----:R-:W3:Y:S03]  /*25fe0*/  LDL.LU R28, [R1+0xd8] ;  /* 0x0000d800011c7983 */ /* 0x001ee60000300800 */
[----:B------:R0:W-:Y:S01]  /*25ff0*/  STS.U16 [R4+0x10a00], R5 ;  /* 0x010a000504007388 */ /* 0x0001e20000000400 */
[----:B------:R1:W-:Y:S02]  /*26000*/  STS.U16 [R4+0x11200], R6 ;  /* 0x0112000604007388 */ /* 0x0003e40000000400 */
[----:B------:R1:W-:Y:S02]  /*26010*/  STS.U16 [R4+0x11a00], R7 ;  /* 0x011a000704007388 */ /* 0x0003e40000000400 */
[----:B------:R1:W-:Y:S01]  /*26020*/  STS.U16 [R4+0x12200], R8 ;  /* 0x0122000804007388 */ /* 0x0003e20000000400 */
[----:B0-----:R-:W3:Y:S01]  /*26030*/  LDL.LU R5, [R1+0xd4] ;  /* 0x0000d40001057983 */ /* 0x001ee20000300800 */
[----:B-1----:R-:W3:Y:S02]  /*26040*/  LDL.LU R6, [R1+0xd0] ;  /* 0x0000d00001067983 */ /* 0x002ee40000300800 */
[----:B------:R-:W3:Y:S02]  /*26050*/  LDL.LU R7, [R1+0xcc] ;  /* 0x0000cc0001077983 */ /* 0x000ee40000300800 */
[----:B------:R-:W3:Y:S01]  /*26060*/  LDL.LU R21, [R1+0xc8] ;  /* 0x0000c80001157983 */ /* 0x000ee20000300800 */
[----:B------:R-:W3:Y:S04]  /*26070*/  LDL.LU R19, [R1+0xc4] ;  /* 0x0000c40001137983 */ /* 0x000ee80000300800 */
[----:B------:R0:W-:Y:S01]  /*26080*/  STS.U16 [R4+0x12a00], R9 ;  /* 0x012a000904007388 */ /* 0x0001e20000000400 */
[----:B------:R-:W3:Y:S03]  /*26090*/  LDL.LU R8, [R1+0xc0] ;  /* 0x0000c00001087983 */ /* 0x000ee60000300800 */
        /* <DEDUP_REMOVED lines=9> */
[----:B------:R-:W2:Y:S02]  /*26130*/  LDL.LU R2, [R1+0x80] ;  /* 0x0000800001027983 */ /* 0x000ea40000300800 */
[----:B------:R-:W2:Y:S01]  /*26140*/  LDL.LU R3, [R1+0x4c] ;  /* 0x00004c0001037983 */ /* 0x000ea20000300800 */
[----:B------:R-:W2:Y:S01]  /*26150*/  LDL.LU R15, [R1+0x10] ;  /* 0x00001000010f7983 */ /* 0x000ea20000300800 */
[----:B------:R-:W2:Y:S03]  /*26160*/  LDL.LU R16, [R1+0xb8] ;  /* 0x0000b80001107983 */ /* 0x000ea60000300800 */
[----:B---3--:R0:W-:Y:S01]  /*26170*/  STS.U16 [R4+0x15200], R20 ;  /* 0x0152001404007388 */ /* 0x0081e20000000400 */
[----:B------:R-:W3:Y:S02]  /*26180*/  LDL.LU R18, [R1+0xb4] ;  /* 0x0000b40001127983 */ /* 0x000ee40000300800 */
[----:B------:R1:W-:Y:S02]  /*26190*/  STS.U16 [R4+0x15a00], R22 ;  /* 0x015a001604007388 */ /* 0x0003e40000000400 */
[----:B------:R1:W-:Y:S01]  /*261a0*/  STS.U16 [R4+0x16200], R24 ;  /* 0x0162001804007388 */ /* 0x0003e20000000400 */
[C---:B------:R-:W-:Y:S01]  /*261b0*/  LOP3.LUT R17, R0.reuse, 0x30, RZ, 0x3c, !PT ;  /* 0x0000003000117812 */ /* 0x040fe200078e3cff */
[----:B------:R1:W-:Y:S01]  /*261c0*/  STS.U16 [R4+0x16a00], R26 ;  /* 0x016a001a04007388 */ /* 0x0003e20000000400 */
[----:B------:R1:W-:Y:S03]  /*261d0*/  STS.U16 [R4+0x17200], R28 ;  /* 0x0172001c04007388 */ /* 0x0003e60000000400 */
[----:B0-----:R-:W3:Y:S01]  /*261e0*/  LDL.LU R20, [R1+0xb0] ;  /* 0x0000b00001147983 */ /* 0x001ee20000300800 */
[----:B-1----:R-:W3:Y:S03]  /*261f0*/  LDL.LU R22, [R1+0xac] ;  /* 0x0000ac0001167983 */ /* 0x002ee60000300800 */
[----:B------:R-:W3:Y:S04]  /*26200*/  LDL.LU R24, [R1+0xa8] ;  /* 0x0000a80001187983 */ /* 0x000ee80000300800 */
[----:B------:R-:W3:Y:S04]  /*26210*/  LDL.LU R26, [R1+0xa4] ;  /* 0x0000a400011a7983 */ /* 0x000ee80000300800 */
[----:B------:R0:W-:Y:S01]  /*26220*/  STS.U16 [R4+0x17a00], R5 ;  /* 0x017a000504007388 */ /* 0x0001e20000000400 */
[----:B------:R-:W3:Y:S02]  /*26230*/  LDL.LU R28, [R1+0x9c] ;  /* 0x00009c00011c7983 */ /* 0x000ee40000300800 */
[----:B------:R1:W-:Y:S02]  /*26240*/  STS.U16 [R17+0x10300], R6 ;  /* 0x0103000611007388 */ /* 0x0003e40000000400 */
[----:B------:R1:W-:Y:S01]  /*26250*/  STS.U16 [R17+0x10b00], R7 ;  /* 0x010b000711007388 */ /* 0x0003e20000000400 */
[----:B------:R1:W-:Y:S01]  /*26260*/  STS.U16 [R17+0x11300], R21 ;  /* 0x0113001511007388 */ /* 0x0003e20000000400 */
[----:B------:R1:W-:Y:S03]  /*26270*/  STS.U16 [R17+0x11b00], R19 ;  /* 0x011b001311007388 */ /* 0x0003e60000000400 */
[----:B0-----:R-:W3:Y:S01]  /*26280*/  LDL.LU R4, [R1+0x94] ;  /* 0x0000940001047983 */ /* 0x001ee20000300800 */
[----:B------:R-:W3:Y:S02]  /*26290*/  LDL.LU R5, [R1+0x8c] ;  /* 0x00008c0001057983 */ /* 0x000ee40000300800 */
[----:B-1----:R-:W3:Y:S01]  /*262a0*/  LDL.LU R6, [R1+0x84] ;  /* 0x0000840001067983 */ /* 0x002ee20000300800 */
[----:B------:R-:W3:Y:S04]  /*262b0*/  LDL.LU R7, [R1+0x54] ;  /* 0x0000540001077983 */ /* 0x000ee80000300800 */
[----:B------:R-:W3:Y:S01]  /*262c0*/  LDL.LU R21, [R1+0x3728] ;  /* 0x0037280001157983 */ /* 0x000ee20000300800 */
[----:B------:R-:W3:Y:S03]  /*262d0*/  LDL.LU R19, [R1+0x3724] ;  /* 0x0037240001137983 */ /* 0x000ee60000300800 */
[----:B------:R0:W-:Y:S01]  /*262e0*/  STS.U16 [R17+0x12300], R8 ;  /* 0x0123000811007388 */ /* 0x0001e20000000400 */
[----:B------:R1:W-:Y:S03]  /*262f0*/  STS.U16 [R17+0x12b00], R9 ;  /* 0x012b000911007388 */ /* 0x0003e60000000400 */
[----:B0-----:R-:W3:Y:S01]  /*26300*/  LDL.LU R8, [R1+0x3720] ;  /* 0x0037200001087983 */ /* 0x001ee20000300800 */
[----:B-1----:R-:W3:Y:S03]  /*26310*/  LDL.LU R9, [R1+0x371c] ;  /* 0x00371c0001097983 */ /* 0x002ee60000300800 */
[----:B----4-:R0:W-:Y:S04]  /*26320*/  STS.U16 [R17+0x13300], R10 ;  /* 0x0133000a11007388 */ /* 0x0101e80000000400 */
[----:B------:R1:W-:Y:S04]  /*26330*/  STS.U16 [R17+0x13b00], R11 ;  /* 0x013b000b11007388 */ /* 0x0003e80000000400 */
[----:B0-----:R-:W2:Y:S04]  /*26340*/  LDL.LU R10, [R1+0x3718] ;  /* 0x00371800010a7983 */ /* 0x001ea80000300800 */
[----:B-1----:R-:W3:Y:S04]  /*26350*/  LDL.LU R11, [R1+0x3714] ;  /* 0x00371400010b7983 */ /* 0x002ee80000300800 */
[----:B--2---:R0:W-:Y:S01]  /*26360*/  STS.U16 [R17+0x14300], R12 ;  /* 0x0143000c11007388 */ /* 0x0041e20000000400 */
[----:B------:R1:W-:Y:S03]  /*26370*/  STS.U16 [R17+0x14b00], R13 ;  /* 0x014b000d11007388 */ /* 0x0003e60000000400 */
[----:B0-----:R-:W2:Y:S01]  /*26380*/  LDL.LU R12, [R1+0x3710] ;  /* 0x00371000010c7983 */ /* 0x001ea20000300800 */
[----:B-1----:R-:W2:Y:S02]  /*26390*/  LDL.LU R13, [R1+0x370c] ;  /* 0x00370c00010d7983 */ /* 0x002ea40000300800 */
[----:B------:R0:W-:Y:S02]  /*263a0*/  STS.U16 [R17+0x15300], R2 ;  /* 0x0153000211007388 */ /* 0x0001e40000000400 */
[----:B------:R1:W-:Y:S01]  /*263b0*/  STS.U16 [R17+0x15b00], R3 ;  /* 0x015b000311007388 */ /* 0x0003e20000000400 */
[----:B0-----:R-:W2:Y:S01]  /*263c0*/  LDL.LU R2, [R1+0x48] ;  /* 0x0000480001027983 */ /* 0x001ea20000300800 */
[----:B-1----:R-:W2:Y:S01]  /*263d0*/  LDL.LU R3, [R1+0xc] ;  /* 0x00000c0001037983 */ /* 0x002ea20000300800 */
[----:B------:R-:W-:-:S02]  /*263e0*/  LOP3.LUT R0, R0, 0x40, RZ, 0x3c, !PT ;  /* 0x0000004000007812 */ /* 0x000fc400078e3cff */
[----:B------:R-:W-:Y:S04]  /*263f0*/  STS.U16 [R17+0x16300], R15 ;  /* 0x0163000f11007388 */ /* 0x000fe80000000400 */
[----:B--2---:R-:W-:Y:S01]  /*26400*/  STS.U16 [R17+0x16b00], R13 ;  /* 0x016b000d11007388 */ /* 0x004fe20000000400 */
[----:B------:R-:W-:Y:S02]  /*26410*/  STS.U16 [R17+0x17300], R12 ;  /* 0x0173000c11007388 */ /* 0x000fe40000000400 */
[----:B---3--:R0:W-:Y:S02]  /*26420*/  STS.U16 [R17+0x17b00], R11 ;  /* 0x017b000b11007388 */ /* 0x0081e40000000400 */
[----:B------:R1:W-:Y:S01]  /*26430*/  STS.U16 [R0+0x10400], R16 ;  /* 0x0104001000007388 */ /* 0x0003e20000000400 */
[----:B------:R2:W-:Y:S01]  /*26440*/  STS.U16 [R0+0x10c00], R18 ;  /* 0x010c001200007388 */ /* 0x0005e20000000400 */
[----:B------:R3:W-:Y:S02]  /*26450*/  STS.U16 [R0+0x11400], R20 ;  /* 0x0114001400007388 */ /* 0x0007e40000000400 */
[----:B------:R1:W-:Y:S02]  /*26460*/  STS.U16 [R0+0x11c00], R22 ;  /* 0x011c001600007388 */ /* 0x0003e40000000400 */
[----:B------:R1:W-:Y:S01]  /*26470*/  STS.U16 [R0+0x12400], R24 ;  /* 0x0124001800007388 */ /* 0x0003e20000000400 */
[----:B------:R-:W-:Y:S04]  /*26480*/  STS.U16 [R0+0x12c00], R26 ;  /* 0x012c001a00007388 */ /* 0x000fe80000000400 */
[----:B0-----:R-:W4:Y:S01]  /*26490*/  LDL.LU R11, [R1+0x78] ;  /* 0x00007800010b7983 */ /* 0x001f220000300800 */
[----:B------:R-:W4:Y:S02]  /*264a0*/  LDL.LU R13, [R1+0x74] ;  /* 0x00007400010d7983 */ /* 0x000f240000300800 */
[----:B------:R-:W4:Y:S02]  /*264b0*/  LDL.LU R15, [R1+0x70] ;  /* 0x00007000010f7983 */ /* 0x000f240000300800 */
[----:B------:R-:W4:Y:S01]  /*264c0*/  LDL.LU R17, [R1+0x6c] ;  /* 0x00006c0001117983 */ /* 0x000f220000300800 */
[----:B------:R-:W-:Y:S04]  /*264d0*/  STS.U16 [R0+0x13400], R28 ;  /* 0x0134001c00007388 */ /* 0x000fe80000000400 */
[----:B-1----:R-:W4:Y:S01]  /*264e0*/  LDL.LU R16, [R1+0x68] ;  /* 0x0000680001107983 */ /* 0x002f220000300800 */
[----:B------:R-:W-:Y:S02]  /*264f0*/  STS.U16 [R0+0x13c00], R4 ;  /* 0x013c000400007388 */ /* 0x000fe40000000400 */
[----:B--2---:R-:W2:Y:S02]  /*26500*/  LDL.LU R18, [R1+0x64] ;  /* 0x0000640001127983 */ /* 0x004ea40000300800 */
[----:B------:R0:W-:Y:S01]  /*26510*/  STS.U16 [R0+0x14400], R5 ;  /* 0x0144000500007388 */ /* 0x0001e20000000400 */
[----:B---3--:R-:W4:Y:S04]  /*26520*/  LDL.LU R20, [R1+0x60] ;  /* 0x0000600001147983 */ /* 0x008f280000300800 */
[----:B------:R1:W-:Y:S01]  /*26530*/  STS.U16 [R0+0x14c00], R6 ;  /* 0x014c000600007388 */ /* 0x0003e20000000400 */
[----:B------:R-:W2:Y:S02]  /*26540*/  LDL.LU R22, [R1+0x5c] ;  /* 0x00005c0001167983 */ /* 0x000ea40000300800 */
[----:B------:R1:W-:Y:S02]  /*26550*/  STS.U16 [R0+0x15400], R7 ;  /* 0x0154000700007388 */ /* 0x0003e40000000400 */
[----:B------:R-:W2:Y:S01]  /*26560*/  LDL.LU R24, [R1+0x58] ;  /* 0x0000580001187983 */ /* 0x000ea20000300800 */
[----:B------:R-:W-:Y:S01]  /*26570*/  STS.U16 [R0+0x15c00], R2 ;  /* 0x015c000200007388 */ /* 0x000fe20000000400 */
[----:B------:R-:W-:Y:S02]  /*26580*/  STS.U16 [R0+0x16400], R3 ;  /* 0x0164000300007388 */ /* 0x000fe40000000400 */
[----:B------:R1:W-:Y:S01]  /*26590*/  STS.U16 [R0+0x16c00], R10 ;  /* 0x016c000a00007388 */ /* 0x0003e20000000400 */
[----:B0-----:R-:W2:Y:S01]  /*265a0*/  LDL.LU R5, [R1+0x50] ;  /* 0x0000500001057983 */ /* 0x001ea20000300800 */
[----:B-1----:R-:W2:Y:S03]  /*265b0*/  LDL.LU R6, [R1+0x44] ;  /* 0x0000440001067983 */ /* 0x002ea60000300800 */
[----:B------:R-:W2:Y:S04]  /*265c0*/  LDL.LU R7, [R1+0x8] ;  /* 0x0000080001077983 */ /* 0x000ea80000300800 */
[----:B------:R-:W2:Y:S04]  /*265d0*/  LDL.LU R10, [R1+0x7c] ;  /* 0x00007c00010a7983 */ /* 0x000ea80000300800 */
[----:B------:R-:W0:Y:S01]  /*265e0*/  S2R R4, SR_TID.X ;  /* 0x0000000000047919 */ /* 0x000e220000002100 */
[----:B------:R-:W4:Y:S02]  /*265f0*/  LDL.LU R28, [R1+0x40] ;  /* 0x00004000011c7983 */ /* 0x000f240000300800 */
[----:B------:R-:W4:Y:S02]  /*26600*/  LDL.LU R2, [R1+0x3c] ;  /* 0x00003c0001027983 */ /* 0x000f240000300800 */
[----:B------:R-:W-:Y:S01]  /*26610*/  STS.U16 [R0+0x17400], R9 ;  /* 0x0174000900007388 */ /* 0x000fe20000000400 */
[----:B------:R-:W4:Y:S04]  /*26620*/  LDL.LU R3, [R1+0x38] ;  /* 0x0000380001037983 */ /* 0x000f280000300800 */
[----:B------:R1:W-:Y:S01]  /*26630*/  STS.U16 [R0+0x17c00], R8 ;  /* 0x017c000800007388 */ /* 0x0003e20000000400 */
[----:B0-----:R-:W-:-:S05]  /*26640*/  LOP3.LUT R4, R4, 0x7f, RZ, 0xc0, !PT ;  /* 0x0000007f04047812 */ /* 0x001fca00078ec0ff */
[----:B------:R-:W-:Y:S02]  /*26650*/  IMAD.SHL.U32 R12, R4, 0x2, RZ ;  /* 0x00000002040c7824 */ /* 0x000fe400078e00ff */
[----:B------:R-:W4:Y:S01]  /*26660*/  LDL.LU R4, [R1+0x34] ;  /* 0x0000340001047983 */ /* 0x000f220000300800 */
[----:B-1----:R-:W4:Y:S02]  /*26670*/  LDL.LU R0, [R1+0x30] ;  /* 0x0000300001007983 */ /* 0x002f240000300800 */
[----:B------:R-:W4:Y:S01]  /*26680*/  LDL.LU R8, [R1+0x1c] ;  /* 0x00001c0001087983 */ /* 0x000f220000300800 */
[C---:B------:R-:W-:Y:S01]  /*26690*/  LOP3.LUT R26, R12.reuse, 0x50, RZ, 0x3c, !PT ;  /* 0x000000500c1a7812 */ /* 0x040fe200078e3cff */
[----:B------:R-:W4:Y:S04]  /*266a0*/  LDL.LU R9, [R1+0x18] ;  /* 0x0000180001097983 */ /* 0x000f280000300800 */
[----:B--2---:R0:W-:Y:S01]  /*266b0*/  STS.U16 [R26+0x10500], R10 ;  /* 0x0105000a1a007388 */ /* 0x0041e20000000400 */
[----:B----4-:R1:W-:Y:S03]  /*266c0*/  STS.U16 [R26+0x10d00], R11 ;  /* 0x010d000b1a007388 */ /* 0x0103e60000000400 */
[----:B------:R2:W-:Y:S01]  /*266d0*/  STS.U16 [R26+0x11500], R13 ;  /* 0x0115000d1a007388 */ /* 0x0005e20000000400 */
[----:B------:R4:W-:Y:S03]  /*266e0*/  STS.U16 [R26+0x11d00], R15 ;  /* 0x011d000f1a007388 */ /* 0x0009e60000000400 */
[----:B------:R4:W-:Y:S01]  /*266f0*/  STS.U16 [R26+0x12500], R17 ;  /* 0x012500111a007388 */ /* 0x0009e20000000400 */
[----:B------:R4:W-:Y:S03]  /*26700*/  STS.U16 [R26+0x12d00], R16 ;  /* 0x012d00101a007388 */ /* 0x0009e60000000400 */
[----:B0-----:R-:W3:Y:S04]  /*26710*/  LDL.LU R10, [R1+0x14] ;  /* 0x00001400010a7983 */ /* 0x001ee80000300800 */
[----:B-1----:R-:W3:Y:S01]  /*26720*/  LDL.LU R11, [R1+0x4] ;  /* 0x00000400010b7983 */ /* 0x002ee20000300800 */
[----:B--2---:R-:W2:Y:S02]  /*26730*/  LDL.LU R13, [R1+0x1cc] ;  /* 0x0001cc00010d7983 */ /* 0x004ea40000300800 */
[----:B----4-:R-:W3:Y:S01]  /*26740*/  LDL.LU R15, [R1] ;  /* 0x00000000010f7983 */ /* 0x010ee20000300800 */
        /* <DEDUP_REMOVED lines=14> */
[----:B------:R0:W-:Y:S04]  /*26830*/  STS.U16 [R26+0x16500], R7 ;  /* 0x016500071a007388 */ /* 0x0001e80000000400 */
[----:B0-----:R-:W2:Y:S01]  /*26840*/  LDL.LU R7, [R1+0x36e8] ;  /* 0x0036e80001077983 */ /* 0x001ea20000300800 */
[----:B------:R-:W-:-:S03]  /*26850*/  LOP3.LUT R12, R12, 0x60, RZ, 0x3c, !PT ;  /* 0x000000600c0c7812 */ /* 0x000fc600078e3cff */
[----:B--2---:R0:W-:Y:S01]  /*26860*/  STS.U16 [R26+0x16d00], R7 ;  /* 0x016d00071a007388 */ /* 0x0041e20000000400 */
[----:B------:R1:W-:Y:S02]  /*26870*/  STS.U16 [R26+0x17500], R6 ;  /* 0x017500061a007388 */ /* 0x0003e40000000400 */
[----:B------:R2:W-:Y:S02]  /*26880*/  STS.U16 [R26+0x17d00], R5 ;  /* 0x017d00051a007388 */ /* 0x0005e40000000400 */
[----:B------:R3:W-:Y:S01]  /*26890*/  STS.U16 [R12+0x10600], R28 ;  /* 0x0106001c0c007388 */ /* 0x0007e20000000400 */
[----:B------:R3:W-:Y:S01]  /*268a0*/  STS.U16 [R12+0x10e00], R2 ;  /* 0x010e00020c007388 */ /* 0x0007e20000000400 */
[----:B------:R3:W-:Y:S03]  /*268b0*/  STS.U16 [R12+0x11600], R3 ;  /* 0x011600030c007388 */ /* 0x0007e60000000400 */
[----:B0-----:R-:W4:Y:S01]  /*268c0*/  LDL.LU R7, [R1+0x20] ;  /* 0x0000200001077983 */ /* 0x001f220000300800 */
[----:B-1----:R-:W4:Y:S02]  /*268d0*/  LDL.LU R6, [R1+0x24] ;  /* 0x0000240001067983 */ /* 0x002f240000300800 */
[----:B--2---:R-:W2:Y:S02]  /*268e0*/  LDL.LU R26, [R1+0x36e4] ;  /* 0x0036e400011a7983 */ /* 0x004ea40000300800 */
[----:B------:R-:W2:Y:S01]  /*268f0*/  LDL.LU R5, [R1+0x28] ;  /* 0x0000280001057983 */ /* 0x000ea20000300800 */
[----:B---3--:R-:W3:Y:S01]  /*26900*/  LDL.LU R28, [R1+0x36e0] ;  /* 0x0036e000011c7983 */ /* 0x008ee20000300800 */
[----:B------:R-:W2:Y:S02]  /*26910*/  LDL.LU R2, [R1+0x36dc] ;  /* 0x0036dc0001027983 */ /* 0x000ea40000300800 */
[----:B------:R-:W2:Y:S01]  /*26920*/  LDL.LU R3, [R1+0x36d8] ;  /* 0x0036d80001037983 */ /* 0x000ea20000300800 */
[----:B------:R0:W-:Y:S01]  /*26930*/  STS.U16 [R12+0x11e00], R4 ;  /* 0x011e00040c007388 */ /* 0x0001e20000000400 */
[----:B------:R1:W-:Y:S03]  /*26940*/  STS.U16 [R12+0x12600], R0 ;  /* 0x012600000c007388 */ /* 0x0003e60000000400 */
[----:B0-----:R-:W2:Y:S01]  /*26950*/  LDL.LU R4, [R1+0x36d4] ;  /* 0x0036d40001047983 */ /* 0x001ea20000300800 */
[----:B-1----:R-:W2:Y:S03]  /*26960*/  LDL.LU R0, [R1+0x36d0] ;  /* 0x0036d00001007983 */ /* 0x002ea60000300800 */
[----:B--2---:R0:W-:Y:S01]  /*26970*/  STS.U16 [R12+0x12e00], R0 ;  /* 0x012e00000c007388 */ /* 0x0041e20000000400 */
[----:B------:R-:W-:Y:S02]  /*26980*/  STS.U16 [R12+0x13600], R5 ;  /* 0x013600050c007388 */ /* 0x000fe40000000400 */
[----:B----4-:R-:W-:Y:S02]  /*26990*/  STS.U16 [R12+0x13e00], R6 ;  /* 0x013e00060c007388 */ /* 0x010fe40000000400 */
        /* <DEDUP_REMOVED lines=10> */
[----:B---3--:R1:W-:Y:S03]  /*26a40*/  STS.U16 [R14+0x10f00], R28 ;  /* 0x010f001c0e007388 */ /* 0x0083e60000000400 */
[----:B0-----:R-:W2:Y:S04]  /*26a50*/  LDL R0, [R1+0x5d4] ;  /* 0x0005d40001007983 */ /* 0x001ea80000100800 */
[----:B-1----:R-:W3:Y:S01]  /*26a60*/  LDL R28, [R1+0x5dc] ;  /* 0x0005dc00011c7983 */ /* 0x002ee20000100800 */
        /* <DEDUP_REMOVED lines=12> */
[----:B------:R0:W-:Y:S02]  /*26b30*/  STS.U16 [R14+0x17700], R29 ;  /* 0x0177001d0e007388 */ /* 0x0001e40000000400 */
[----:B------:R-:W-:Y:S06]  /*26b40*/  BAR.SYNC.DEFER_BLOCKING 0x0 ;  /* 0x0000000000007b1d */ /* 0x000fec0000010000 */
[----:B------:R-:W4:Y:S04]  /*26b50*/  LDL.LU.64 R12, [R1+0x6f0] ;  /* 0x0006f000010c7983 */ /* 0x000f280000300a00 */
[----:B0-----:R-:W4:Y:S04]  /*26b60*/  LDL.LU.64 R14, [R1+0x6f8] ;  /* 0x0006f800010e7983 */ /* 0x001f280000300a00 */
[----:B--2---:R-:W-:Y:S04]  /*26b70*/  LDSM.16.MT88.4 R4, [R0] ;  /* 0x000000000004783b */ /* 0x004fe80000004200 */
[----:B---3--:R-:W0:Y:S04]  /*26b80*/  LDSM.16.M88.4 R8, [R28+0x10000] ;  /* 0x010000001c08783b */ /* 0x008e280000000200 */
[----:B------:R-:W-:Y:S04]  /*26b90*/  LDSM.16.M88.4 R16, [R28+0x12000] ;  /* 0x012000001c10783b */ /* 0x000fe80000000200 */
[----:B------:R-:W-:Y:S04]  /*26ba0*/  LDSM.16.M88.4 R20, [R28+0x15000] ;  /* 0x015000001c14783b */ /* 0x000fe80000000200 */
[----:B0-----:R-:W-:Y:S01]  /*26bb0*/  STL.64 [R1+0x20], R8 ;  /* 0x0000200801007387 */ /* 0x001fe20000100a00 */
[----:B------:R-:W-:Y:S02]  /*26bc0*/  STL.64 [R1+0x28], R10 ;  /* 0x0000280a01007387 */ /* 0x000fe40000100a00 */
[----:B------:R-:W0:Y:S02]  /*26bd0*/  LDSM.16.M88.4 R8, [R28+0x11000] ;  /* 0x011000001c08783b */ /* 0x000e240000000200 */
[----:B0-----:R-:W-:Y:S02]  /*26be0*/  STL.64 [R1+0x10], R8 ;  /* 0x0000100801007387 */ /* 0x001fe40000100a00 */
[----:B------:R-:W-:-:S02]  /*26bf0*/  IMAD.MOV.U32 R2, RZ, RZ, R8 ;  /* 0x000000ffff027224 */ /* 0x000fc400078e0008 */
[----:B------:R-:W-:Y:S02]  /*26c00*/  STL.64 [R1+0x18], R10 ;  /* 0x0000180a01007387 */ /* 0x000fe40000100a00 */
[----:B------:R-:W-:Y:S02]  /*26c10*/  IMAD.MOV.U32 R0, RZ, RZ, R9 ;  /* 0x000000ffff007224 */ /* 0x000fe400078e0009 */
[----:B------:R-:W0:Y:S04]  /*26c20*/  LDSM.16.M88.4 R8, [R28+0x13000] ;  /* 0x013000001c08783b */ /* 0x000e280000000200 */
[----:B0-----:R-:W-:Y:S01]  /*26c30*/  STL [R1+0x3364], R10 ;  /* 0x0033640a01007387 */ /* 0x001fe20000100800 */
[----:B------:R-:W-:Y:S02]  /*26c40*/  STL.64 [R1], R16 ;  /* 0x0000001001007387 */ /* 0x000fe40000100a00 */
[----:B------:R-:W-:Y:S02]  /*26c50*/  STL.64 [R1+0x8], R18 ;  /* 0x0000081201007387 */ /* 0x000fe40000100a00 */
[----:B------:R-:W-:Y:S01]  /*26c60*/  STL [R1+0x3360], R11 ;  /* 0x0033600b01007387 */ /* 0x000fe20000100800 */
[----:B------:R0:W-:Y:S04]  /*26c70*/  STL.64 [R1+0x36c0], R8 ;  /* 0x0036c00801007387 */ /* 0x0001e80000100a00 */
[----:B------:R-:W1:Y:S04]  /*26c80*/  LDSM.16.M88.4 R16, [R28+0x14000] ;  /* 0x014000001c10783b */ /* 0x000e680000000200 */
[----:B0-----:R-:W2:Y:S04]  /*26c90*/  LDL.64 R8, [R1] ;  /* 0x0000000001087983 */ /* 0x001ea80000100a00 */
[----:B--2---:R-:W-:Y:S01]  /*26ca0*/  STL.64 [R1+0x36c8], R8 ;  /* 0x0036c80801007387 */ /* 0x004fe20000100a00 */
[----:B-1----:R-:W-:Y:S02]  /*26cb0*/  STL.64 [R1+0x30], R16 ;  /* 0x0000301001007387 */ /* 0x002fe40000100a00 */
[----:B------:R-:W-:Y:S02]  /*26cc0*/  STL.64 [R1+0x38], R18 ;  /* 0x0000381201007387 */ /* 0x000fe40000100a00 */
[----:B------:R0:W-:Y:S02]  /*26cd0*/  STL.64 [R1+0x36b8], R16 ;  /* 0x0036b81001007387 */ /* 0x0001e40000100a00 */
[----:B0-----:R-:W4:Y:S01]  /*26ce0*/  LDL.64 R16, [R1+0x20] ;  /* 0x0000200001107983 */ /* 0x001f220000100a00 */
[----:B------:R-:W-:-:S02]  /*26cf0*/  IMAD.MOV.U32 R3, RZ, RZ, R19 ;  /* 0x000000ffff037224 */ /* 0x000fc400078e0013 */
[----:B------:R-:W-:-:S03]  /*26d00*/  IMAD.MOV.U32 R29, RZ, RZ, R18 ;  /* 0x000000ffff1d7224 */ /* 0x000fc600078e0012 */
[----:B------:R-:W-:Y:S02]  /*26d10*/  STL [R1+0x337c], R3 ;  /* 0x00337c0301007387 */ /* 0x000fe40000100800 */
[----:B------:R-:W-:Y:S01]  /*26d20*/  STL [R1+0x3378], R29 ;  /* 0x0033781d01007387 */ /* 0x000fe20000100800 */
[----:B----4-:R-:W-:Y:S07]  /*26d30*/  HMMA.16816.F32 R24, R4, R16, R12 ;  /* 0x000000100418723c */ /* 0x010fee000000180c */
[----:B------:R-:W-:-:S02]  /*26d40*/  IMAD.MOV.U32 R13, RZ, RZ, R16 ;  /* 0x000000ffff0d7224 */ /* 0x000fc400078e0010 */
[----:B------:R-:W-:Y:S11]  /*26d50*/  IMAD.MOV.U32 R12, RZ, RZ, R17 ;  /* 0x000000ffff0c7224 */ /* 0x000ff600078e0011 */
[----:B------:R-:W-:Y:S03]  /*26d60*/  @!UPT UIADD3 URZ, URZ, URZ, URZ ;  /* 0x0000003f3f3ff290 */ /* 0x000fe6000fffe03f */
[----:B------:R-:W-:Y:S01]  /*26d70*/  STL.64 [R1+0x320], R24 ;  /* 0x0003201801007387 */ /* 0x000fe20000100a00 */
[----:B------:R-:W2:Y:S02]  /*26d80*/  LDL.LU.64 R16, [R1+0x750] ;  /* 0x0007500001107983 */ /* 0x000ea40000300a00 */
[----:B------:R-:W2:Y:S02]  /*26d90*/  LDL.LU.64 R18, [R1+0x758] ;  /* 0x0007580001127983 */ /* 0x000ea40000300a00 */
[----:B------:R-:W-:Y:S01]  /*26da0*/  STL.64 [R1+0x50], R20 ;  /* 0x0000501401007387 */ /* 0x000fe20000100a00 */
[----:B------:R-:W-:Y:S01]  /*26db0*/  STL.64 [R1+0x58], R22 ;  /* 0x0000581601007387 */ /* 0x000fe20000100a00 */
[----:B------:R0:W-:Y:S03]  /*26dc0*/  STL.64 [R1+0x36b0], R20 ;  /* 0x0036b01401007387 */ /* 0x0001e60000100a00 */
[----:B0-----:R-:W3:Y:S01]  /*26dd0*/  LDL.LU.64 R20, [R1+0x6e0] ;  /* 0x0006e00001147983 */ /* 0x001ee20000300a00 */
[----:B------:R-:W3:Y:S02]  /*26de0*/  LDL.LU.64 R22, [R1+0x6e8] ;  /* 0x0006e80001167983 */ /* 0x000ee40000300a00 */
[----:B------:R-:W-:-:S02]  /*26df0*/  IMAD.MOV.U32 R8, RZ, RZ, R2 ;  /* 0x000000ffff087224 */ /* 0x000fc400078e0002 */
[----:B------:R-:W-:Y:S02]  /*26e00*/  IMAD.MOV.U32 R9, RZ, RZ, R0 ;  /* 0x000000ffff097224 */ /* 0x000fe400078e0000 */
[----:B------:R-:W-:Y:S02]  /*26e10*/  IMAD.MOV.U32 R3, RZ, RZ, R26 ;  /* 0x000000ffff037224 */ /* 0x000fe400078e001a */
[----:B------:R-:W-:Y:S02]  /*26e20*/  IMAD.MOV.U32 R29, RZ, RZ, R27 ;  /* 0x000000ffff1d7224 */ /* 0x000fe400078e001b */
[----:B------:R-:W0:Y:S04]  /*26e30*/  LDSM.16.M88.4 R24, [R28+0x16000] ;  /* 0x016000001c18783b */ /* 0x000e280000000200 */
[----:B------:R1:W-:Y:S01]  /*26e40*/  STL [R1+0x3384], R3 ;  /* 0x0033840301007387 */ /* 0x0003e20000100800 */
[----:B------:R4:W-:Y:S01]  /*26e50*/  STL [R1+0x3380], R29 ;  /* 0x0033801d01007387 */ /* 0x0009e20000100800 */
[----:B---3--:R-:W-:Y:S11]  /*26e60*/  HMMA.16816.F32 R8, R4, R8, R20 ;  /* 0x000000080408723c */ /* 0x008ff60000001814 */
[----:B------:R-:W-:Y:S11]  /*26e70*/  @!UPT UIADD3 URZ, URZ, URZ, URZ ;  /* 0x0000003f3f3ff290 */ /* 0x000ff6000fffe03f */
[----:B------:R-:W-:Y:S01]  /*26e80*/  @!UPT UIADD3 URZ, URZ, URZ, URZ ;  /* 0x0000003f3f3ff290 */ /* 0x000fe2000fffe03f */
[----:B------:R-:W-:Y:S01]  /*26e90*/  STL [R1+0x310], R8 ;  /* 0x0003100801007387 */ /* 0x000fe20000100800 */
[----:B-1----:R-:W-:Y:S02]  /*26ea0*/  IMAD.MOV.U32 R3, RZ, RZ, R9 ;  /* 0x000000ffff037224 */ /* 0x002fe400078e0009 */
[----:B------:R-:W-:Y:S02]  /*26eb0*/  STL [R1+0x31c], R11 ;  /* 0x00031c0b01007387 */ /* 0x000fe40000100800 */
[----:B----4-:R-:W-:Y:S01]  /*26ec0*/  IMAD.MOV.U32 R29, RZ, RZ, R10 ;  /* 0x000000ffff1d7224 */ /* 0x010fe200078e000a */
[----:B------:R-:W3:Y:S04]  /*26ed0*/  LDL.LU.64 R20, [R1+0x740] ;  /* 0x0007400001147983 */ /* 0x000ee80000300a00 */
[----:B------:R-:W1:Y:S01]  /*26ee0*/  LDSM.16.M88.4 R8, [R28+0x17000] ;  /* 0x017000001c08783b */ /* 0x000e620000000200 */
[----:B------:R-:W3:Y:S02]  /*26ef0*/  LDL.LU.64 R22, [R1+0x748] ;  /* 0x0007480001167983 */ /* 0x000ee40000300a00 */
[----:B0-----:R-:W-:Y:S02]  /*26f00*/  STL.64 [R1+0x60], R24 ;  /* 0x0000601801007387 */ /* 0x001fe40000100a00 */
[----:B------:R-:W-:Y:S01]  /*26f10*/  STL.64 [R1+0x68], R26 ;  /* 0x0000681a01007387 */ /* 0x000fe20000100a00 */
[----:B------:R-:W-:Y:S01]  /*26f20*/  STL [R1+0x3414], R29 ;  /* 0x0034141d01007387 */ /* 0x000fe20000100800 */
[----:B------:R-:W-:Y:S03]  /*26f30*/  STL [R1+0x3410], R3 ;  /* 0x0034100301007387 */ /* 0x000fe60000100800 */
[----:B-1----:R0:W-:Y:S01]  /*26f40*/  STL.64 [R1+0x70], R8 ;  /* 0x0000700801007387 */ /* 0x0021e20000100a00 */
[----:B------:R-:W-:Y:S03]  /*26f50*/  STL.64 [R1+0x78], R10 ;  /* 0x0000780a01007387 */ /* 0x000fe60000100a00 */
[----:B0-----:R-:W2:Y:S01]  /*26f60*/  LDL.LU.64 R8, [R1+0x36c8] ;  /* 0x0036c80001087983 */ /* 0x001ea20000300a00 */
[----:B------:R-:W-:-:S02]  /*26f70*/  IMAD.MOV.U32 R0, RZ, RZ, R11 ;  /* 0x000000ffff007224 */ /* 0x000fc400078e000b */
[----:B------:R-:W-:-:S03]  /*26f80*/  IMAD.MOV.U32 R2, RZ, RZ, R10 ;  /* 0x000000ffff027224 */ /* 0x000fc600078e000a */
[----:B------:R-:W-:Y:S02]  /*26f90*/  STL [R1+0x352c], R0 ;  /* 0x00352c0001007387 */ /* 0x000fe40000100800 */
[----:B------:R0:W-:Y:S02]  /*26fa0*/  STL [R1+0x3528], R2 ;  /* 0x0035280201007387 */ /* 0x0001e40000100800 */
[----:B------:R1:W-:Y:S01]  /*26fb0*/  STL [R1+0x2728], R28 ;  /* 0x0027281c01007387 */ /* 0x0003e20000100800 */
[----:B--2---:R-:W-:Y:S01]  /*26fc0*/  HMMA.16816.F32 R16, R4, R8, R16 ;  /* 0x000000080410723c */ /* 0x004fe20000001810 */
[----:B0-----:R-:W-:Y:S02]  /*26fd0*/  IMAD.MOV.U32 R2, RZ, RZ, R8 ;  /* 0x000000ffff027224 */ /* 0x001fe400078e0008 */
[----:B------:R-:W-:Y:S02]  /*26fe0*/  IMAD.MOV.U32 R0, RZ, RZ, R9 ;  /* 0x000000ffff007224 */ /* 0x000fe400078e0009 */
[----:B------:R-:W3:Y:S11]  /*26ff0*/  LDL.LU.64 R8, [R1+0x36c0] ;  /* 0x0036c00001087983 */ /* 0x000ef60000300a00 */
[----:B------:R-:W-:Y:S08]  /*27000*/  @!UPT UIADD3 URZ, URZ, URZ, URZ ;  /* 0x0000003f3f3ff290 */ /* 0x000ff0000fffe03f */
[----:B-1----:R-:W-:Y:S02]  /*27010*/  IMAD.MOV.U32 R28, RZ, RZ, R19 ;  /* 0x000000ffff1c7224 */ /* 0x002fe400078e0013 */
[----:B------:R-:W-:Y:S01]  /*27020*/  IMAD.MOV.U32 R10, RZ, RZ, R17 ;  /* 0x000000ffff0a7224 */ /* 0x000fe200078e0011 */
[----:B------:R0:W-:Y:S01]  /*27030*/  STL [R1+0x300], R16 ;  /* 0x0003001001007387 */ /* 0x0001e20000100800 */
[----:B------:R-:W-:-:S03]  /*27040*/  IMAD.MOV.U32 R11, RZ, RZ, R18 ;  /* 0x000000ffff0b7224 */ /* 0x000fc600078e0012 */
[----:B0-----:R-:W2:Y:S01]  /*27050*/  LDL.LU.64 R16, [R1+0x36b8] ;  /* 0x0036b80001107983 */ /* 0x001ea20000300a00 */
[----:B------:R0:W-:Y:S03]  /*27060*/  STL [R1+0x3418], R28 ;  /* 0x0034181c01007387 */ /* 0x0001e60000100800 */
[----:B0-----:R-:W4:Y:S01]  /*27070*/  LDL R28, [R1+0x5d4] ;  /* 0x0005d400011c7983 */ /* 0x001f220000100800 */
[----:B---3--:R-:W-:Y:S11]  /*27080*/  HMMA.16816.F32 R20, R4, R8, R20 ;  /* 0x000000080414723c */ /* 0x008ff60000001814 */
[----:B------:R-:W-:Y:S11]  /*27090*/  @!UPT UIADD3 URZ, URZ, URZ, URZ ;  /* 0x0000003f3f3ff290 */ /* 0x000ff6000fffe03f */
[----:B------:R-:W-:Y:S01]  /*270a0*/  @!UPT UIADD3 URZ, URZ, URZ, URZ ;  /* 0x0000003f3f3ff290 */ /* 0x000fe2000fffe03f */
[----:B------:R0:W-:Y:S01]  /*270b0*/  STL.64 [R1+0x2f0], R20 ;  /* 0x0002f01401007387 */ /* 0x0001e20000100a00 */
[----:B------:R-:W-:Y:S02]  /*270c0*/  IMAD.MOV.U32 R29, RZ, RZ, R22 ;  /* 0x000000ffff1d7224 */ /* 0x000fe400078e0016 */
[----:B------:R-:W-:Y:S01]  /*270d0*/  IMAD.MOV.U32 R3, RZ, RZ, R23 ;  /* 0x000000ffff037224 */ /* 0x000fe200078e0017 */
[----:B0-----:R-:W2:Y:S01]  /*270e0*/  LDL.LU.64 R20, [R1+0x540] ;  /* 0x0005400001147983 */ /* 0x001ea20000300a00 */
[----:B------:R-:W2:Y:S02]  /*270f0*/  LDL.LU.64 R22, [R1+0x548] ;  /* 0x0005480001167983 */ /* 0x000ea40000300a00 */
[----:B------:R-:W-:Y:S02]  /*27100*/  STL.64 [R1+0x3670], R10 ;  /* 0x0036700a01007387 */ /* 0x000fe40000100a00 */
[----:B------:R0:W-:Y:S02]  /*27110*/  STL.64 [R1+0x3668], R8 ;  /* 0x0036680801007387 */ /* 0x0001e40000100a00 */
[----:B0-----:R-:W3:Y:S04]  /*27120*/  LDL.64 R8, [R1+0x10] ;  /* 0x0000100001087983 */ /* 0x001ee80000100a00 */
[----:B---3--:R0:W-:Y:S02]  /*27130*/  STL.64 [R1+0x3680], R8 ;  /* 0x0036800801007387 */ /* 0x0081e40000100a00 */
[----:B0-----:R-:W-:-:S02]  /*27140*/  IMAD.MOV.U32 R8, RZ, RZ, R13 ;  /* 0x000000ffff087224 */ /* 0x001fc400078e000d */
[----:B------:R-:W-:Y:S02]  /*27150*/  IMAD.MOV.U32 R9, RZ, RZ, R12 ;  /* 0x000000ffff097224 */ /* 0x000fe400078e000c */
[----:B----4-:R-:W0:Y:S04]  /*27160*/  LDSM.16.MT88.4 R12, [R28+0x80] ;  /* 0x000080001c0c783b */ /* 0x010e280000004200 */
[----:B------:R1:W-:Y:S01]  /*27170*/  STL.64 [R1+0x3698], R8 ;  /* 0x0036980801007387 */ /* 0x0003e20000100a00 */
[C---:B--2---:R-:W-:Y:S03]  /*27180*/  HMMA.16816.F32 R16, R4.reuse, R16, R20 ;  /* 0x000000100410723c */ /* 0x044fe60000001814 */
[----:B-1----:R-:W2:Y:S01]  /*27190*/  LDL.64 R8, [R1+0x70] ;  /* 0x0000700001087983 */ /* 0x002ea20000100a00 */
[----:B------:R-:W-:Y:S02]  /*271a0*/  STL [R1+0x3540], R3 ;  /* 0x0035400301007387 */ /* 0x000fe40000100800 */
[----:B------:R1:W-:Y:S02]  /*271b0*/  STL [R1+0x341c], R29 ;  /* 0x00341c1d01007387 */ /* 0x0003e40000100800 */
[----:B-1----:R-:W3:Y:S04]  /*271c0*/  LDL R29, [R1+0x13dc] ;  /* 0x0013dc00011d7983 */ /* 0x002ee80000100800 */
[----:B0-----:R-:W-:Y:S01]  /*271d0*/  STL.64 [R1+0x36a8], R14 ;  /* 0x0036a80e01007387 */ /* 0x001fe20000100a00 */
[----:B------:R0:W-:Y:S03]  /*271e0*/  STL.64 [R1+0x36a0], R12 ;  /* 0x0036a00c01007387 */ /* 0x0001e60000100a00 */
[----:B0-----:R-:W4:Y:S01]  /*271f0*/  LDL.LU.64 R12, [R1+0x530] ;  /* 0x00053000010c7983 */ /* 0x001f220000300a00 */
[----:B------:R-:W4:Y:S02]  /*27200*/  LDL.LU.64 R14, [R1+0x538] ;  /* 0x00053800010e7983 */ /* 0x000f240000300a00 */
[----:B------:R-:W4:Y:S04]  /*27210*/  LDL.LU.64 R20, [R1+0x36b0] ;  /* 0x0036b00001147983 */ /* 0x000f280000300a00 */
[----:B------:R-:W-:Y:S01]  /*27220*/  STL.64 [R1+0x2e0], R16 ;  /* 0x0002e01001007387 */ /* 0x000fe20000100a00 */
[----:B------:R-:W-:Y:S02]  /*27230*/  STL.64 [R1+0x2e8], R18 ;  /* 0x0002e81201007387 */ /* 0x000fe40000100a00 */
[----:B------:R-:W0:Y:S02]  /*27240*/  LDSM.16.MT88.4 R16, [R28+0x100] ;  /* 0x000100001c10783b */ /* 0x000e240000004200 */
[----:B0-----:R-:W-:Y:S02]  /*27250*/  STL.64 [R1+0x3630], R18 ;  /* 0x0036301201007387 */ /* 0x001fe40000100a00 */
[----:B------:R0:W-:Y:S02]  /*27260*/  STL.64 [R1+0x3628], R16 ;  /* 0x0036281001007387 */ /* 0x0001e40000100a00 */
[----:B0-----:R-:W2:Y:S01]  /*27270*/  LDL.LU.64 R16, [R1+0x570] ;  /* 0x0005700001107983 */ /* 0x001ea20000300a00 */
[----:B------:R-:W2:Y:S01]  /*27280*/  LDL.LU.64 R18, [R1+0x578] ;  /* 0x0005780001127983 */ /* 0x000ea20000300a00 */
[----:B----4-:R-:W-:Y:S02]  /*27290*/  HMMA.16816.F32 R20, R4, R20, R12 ;  /* 0x000000140414723c */ /* 0x010fe4000000180c */
[----:B------:R-:W4:Y:S01]  /*272a0*/  LDL.LU.64 R12, [R1+0x560] ;  /* 0x00056000010c7983 */ /* 0x000f220000300a00 */
[----:B------:R-:W4:Y:S11]  /*272b0*/  LDL.LU.64 R14, [R1+0x568] ;  /* 0x00056800010e7983 */ /* 0x000f360000300a00 */
[----:B------:R-:W-:Y:S09]  /*272c0*/  @!UPT UIADD3 URZ, URZ, URZ, URZ ;  /* 0x0000003f3f3ff290 */ /* 0x000ff2000fffe03f */
[----:B------:R-:W-:Y:S01]  /*272d0*/  STL.64 [R1+0x2d0], R20 ;  /* 0x0002d01401007387 */ /* 0x000fe20000100a00 */
[----:B------:R-:W-:Y:S02]  /*272e0*/  STL.64 [R1+0x2d8], R22 ;  /* 0x0002d81601007387 */ /* 0x000fe40000100a00 */
[----:B------:R-:W0:Y:S02]  /*272f0*/  LDSM.16.MT88.4 R20, [R28+0x180] ;  /* 0x000180001c14783b */ /* 0x000e240000004200 */
[----:B0-----:R-:W-:Y:S02]  /*27300*/  STL.64 [R1+0x35c0], R22 ;  /* 0x0035c01601007387 */ /* 0x001fe40000100a00 */
[----:B------:R0:W-:Y:S02]  /*27310*/  STL.64 [R1+0x35b8], R20 ;  /* 0x0035b81401007387 */ /* 0x0001e40000100a00 */
[----:B0-----:R-:W-:Y:S02]  /*27320*/  IMAD.MOV.U32 R20, RZ, RZ, R2 ;  /* 0x000000ffff147224 */ /* 0x001fe400078e0002 */
[----:B------:R-:W-:-:S05]  /*27330*/  IMAD.MOV.U32 R21, RZ, RZ, R0 ;  /* 0x000000ffff157224 */ /* 0x000fca00078e0000 */
[----:B------:R0:W-:Y:S01]  /*27340*/  STL.64 [R1+0x3678], R20 ;  /* 0x0036781401007387 */ /* 0x0001e20000100a00 */
[----:B------:R-:W-:Y:S03]  /*27350*/  STL [R1+0x3544], R28 ;  /* 0x0035441c01007387 */ /* 0x000fe60000100800 */
[----:B0-----:R-:W4:Y:S01]  /*27360*/  LDL.LU.64 R20, [R1+0x720] ;  /* 0x0007200001147983 */ /* 0x001f220000300a00 */
[----:B------:R-:W4:Y:S01]  /*27370*/  LDL.LU.64 R22, [R1+0x728] ;  /* 0x0007280001167983 */ /* 0x000f220000300a00 */
[----:B--2---:R-:W-:Y:S01]  /*27380*/  HMMA.16816.F32 R16, R4, R24, R16 ;  /* 0x000000180410723c */ /* 0x004fe20000001810 */
[----:B---3--:R-:W0:Y:S04]  /*27390*/  LDSM.16.MT88.4 R24, [R29] ;  /* 0x000000001d18783b */ /* 0x008e280000004200 */
[----:B------:R-:W-:-:S02]  /*273a0*/  IMAD.MOV.U32 R2, RZ, RZ, R8 ;  /* 0x000000ffff027224 */ /* 0x000fc400078e0008 */
[----:B------:R-:W-:Y:S11]  /*273b0*/  IMAD.MOV.U32 R0, RZ, RZ, R9 ;  /* 0x000000ffff007224 */ /* 0x000ff600078e0009 */
[----:B------:R-:W-:Y:S05]  /*273c0*/  @!UPT UIADD3 URZ, URZ, URZ, URZ ;  /* 0x0000003f3f3ff290 */ /* 0x000fea000fffe03f */
[----:B------:R-:W-:Y:S01]  /*273d0*/  STL.64 [R1+0x2c0], R16 ;  /* 0x0002c01001007387 */ /* 0x000fe20000100a00 */
[----:B------:R-:W-:Y:S01]  /*273e0*/  STL.64 [R1+0x2c8], R18 ;  /* 0x0002c81201007387 */ /* 0x000fe20000100a00 */
[----:B----4-:R-:W-:Y:S02]  /*273f0*/  HMMA.16816.F32 R4, R4, R8, R12 ;  /* 0x000000080404723c */ /* 0x010fe4000000180c */
[----:B------:R-:W-:Y:S01]  /*27400*/  STL.64 [R1+0x3690], R22 ;  /* 0x0036901601007387 */ /* 0x000fe20000100a00 */
[----:B------:R1:W-:Y:S03]  /*27410*/  STL.64 [R1+0x3688], R20 ;  /* 0x0036881401007387 */ /* 0x0003e60000100a00 */
[----:B-1----:R-:W2:Y:S01]  /*27420*/  LDL.LU.64 R20, [R1+0x760] ;  /* 0x0007600001147983 */ /* 0x002ea20000300a00 */
[----:B------:R-:W2:Y:S02]  /*27430*/  LDL.LU.64 R22, [R1+0x768] ;  /* 0x0007680001167983 */ /* 0x000ea40000300a00 */
[----:B------:R-:W3:Y:S02]  /*27440*/  LDL.LU.64 R16, [R1+0x700] ;  /* 0x0007000001107983 */ /* 0x000ee40000300a00 */
[----:B------:R-:W3:Y:S01]  /*27450*/  LDL.LU.64 R18, [R1+0x708] ;  /* 0x0007080001127983 */ /* 0x000ee20000300a00 */
[----:B0-----:R-:W-:Y:S01]  /*27460*/  STL.64 [R1+0x3550], R26 ;  /* 0x0035501a01007387 */ /* 0x001fe20000100a00 */
[----:B------:R0:W-:Y:S03]  /*27470*/  STL.64 [R1+0x3548], R24 ;  /* 0x0035481801007387 */ /* 0x0001e60000100a00 */
[----:B0-----:R-:W4:Y:S01]  /*27480*/  LDL.64 R24, [R1+0x30] ;  /* 0x0000300001187983 */ /* 0x001f220000100a00 */
[----:B------:R-:W2:Y:S02]  /*27490*/  LDL.LU.64 R14, [R1+0x36a8] ;  /* 0x0036a800010e7983 */ /* 0x000ea40000300a00 */
[----:B------:R-:W2:Y:S04]  /*274a0*/  LDL.LU.64 R12, [R1+0x36a0] ;  /* 0x0036a000010c7983 */ /* 0x000ea80000300a00 */
[----:B------:R-:W-:Y:S01]  /*274b0*/  STL.64 [R1+0x210], R4 ;  /* 0x0002100401007387 */ /* 0x000fe20000100a00 */
[----:B------:R-:W-:Y:S01]  /*274c0*/  STL.64 [R1+0x218], R6 ;  /* 0x0002180601007387 */ /* 0x000fe20000100a00 */
[----:B------:R-:W2:Y:S02]  /*274d0*/  LDL.LU.64 R8, [R1+0x3698] ;  /* 0x0036980001087983 */ /* 0x000ea40000300a00 */
[----:B------:R-:W0:Y:S02]  /*274e0*/  LDSM.16.MT88.4 R4, [R29+0x80] ;  /* 0x000080001d04783b */ /* 0x000e240000004200 */
[----:B0-----:R-:W-:Y:S02]  /*274f0*/  STL.64 [R1+0x34e0], R6 ;  /* 0x0034e00601007387 */ /* 0x001fe40000100a00 */
[----:B------:R0:W-:Y:S02]  /*27500*/  STL.64 [R1+0x34d8], R4 ;  /* 0x0034d80401007387 */ /* 0x0001e40000100a00 */
[----:B0-----:R-:W-:-:S02]  /*27510*/  IMAD.MOV.U32 R4, RZ, RZ, R2 ;  /* 0x000000ffff047224 */ /* 0x001fc400078e0002 */
[----:B------:R-:W-:-:S05]  /*27520*/  IMAD.MOV.U32 R5, RZ, RZ, R0 ;  /* 0x000000ffff057224 */ /* 0x000fca00078e0000 */
[----:B------:R0:W-:Y:S04]  /*27530*/  STL.64 [R1+0x3648], R4 ;  /* 0x0036480401007387 */ /* 0x0001e80000100a00 */
[----:B0-----:R-:W3:Y:S01]  /*27540*/  LDL.LU.64 R4, [R1+0x710] ;  /* 0x0007100001047983 */ /* 0x001ee20000300a00 */
[----:B------:R-:W3:Y:S01]  /*27550*/  LDL.LU.64 R6, [R1+0x718] ;  /* 0x0007180001067983 */ /* 0x000ee20000300a00 */
[C---:B--2---:R-:W-:Y:S02]  /*27560*/  HMMA.16816.F32 R8, R12.reuse, R8, R20 ;  /* 0x000000080c08723c */ /* 0x044fe40000001814 */
[----:B------:R-:W2:Y:S01]  /*27570*/  LDL.LU.64 R22, [R1+0x3690] ;  /* 0x0036900001167983 */ /* 0x000ea20000300a00 */
[----:B------:R-:W2:Y:S11]  /*27580*/  LDL.LU.64 R20, [R1+0x3688] ;  /* 0x0036880001147983 */ /* 0x000eb60000300a00 */
[----:B------:R-:W-:Y:S09]  /*27590*/  @!UPT UIADD3 URZ, URZ, URZ, URZ ;  /* 0x0000003f3f3ff290 */ /* 0x000ff2000fffe03f */
[----:B------:R0:W-:Y:S01]  /*275a0*/  STL.64 [R1+0x200], R8 ;  /* 0x0002000801007387 */ /* 0x0001e20000100a00 */
[----:B------:R-:W-:Y:S03]  /*275b0*/  STL.64 [R1+0x208], R10 ;  /* 0x0002080a01007387 */ /* 0x000fe60000100a00 */
[----:B0-----:R-:W2:Y:S02]  /*275c0*/  LDL.LU.64 R8, [R1+0x3680] ;  /* 0x0036800001087983 */ /* 0x001ea40000300a00 */
[C---:B--2---:R-:W-:Y:S01]  /*275d0*/  HMMA.16816.F32 R20, R12.reuse, R8, R20 ;  /* 0x000000080c14723c */ /* 0x044fe20000001814 */
[----:B------:R-:W-:Y:S02]  /*275e0*/  IMAD.MOV.U32 R2, RZ, RZ, R8 ;  /* 0x000000ffff027224 */ /* 0x000fe400078e0008 */
[----:B------:R-:W-:Y:S11]  /*275f0*/  IMAD.MOV.U32 R0, RZ, RZ, R9 ;  /* 0x000000ffff007224 */ /* 0x000ff600078e0009 */
[----:B------:R-:W-:Y:S09]  /*27600*/  @!UPT UIADD3 URZ, URZ, URZ, URZ ;  /* 0x0000003f3f3ff290 */ /* 0x000ff2000fffe03f */
[----:B------:R0:W-:Y:S01]  /*27610*/  STL.64 [R1+0x1f0], R20 ;  /* 0x0001f01401007387 */ /* 0x0001e20000100a00 */
[----:B------:R3:W-:Y:S03]  /*27620*/  STL.64 [R1+0x1f8], R22 ;  /* 0x0001f81601007387 */ /* 0x0007e60000100a00 */
[----:B0-----:R-:W3:Y:S01]  /*27630*/  LDL.LU.64 R20, [R1+0x3678] ;  /* 0x0036780001147983 */ /* 0x001ee20000300a00 */
[----:B------:R-:W2:Y:S02]  /*27640*/  LDL.LU.64 R10, [R1+0x3670] ;  /* 0x00367000010a7983 */ /* 0x000ea40000300a00 */
[----:B------:R-:W2:Y:S01]  /*27650*/  LDL.LU.64 R8, [R1+0x3668] ;  /* 0x0036680001087983 */ /* 0x000ea20000300a00 */
[C---:B---3--:R-:W-:Y:S08]  /*27660*/  HMMA.16816.F32 R20, R12.reuse, R20, R4 ;  /* 0x000000140c14723c */ /* 0x048ff00000001804 */
[C---:B--2---:R-:W-:Y:S11]  /*27670*/  HMMA.16816.F32 R4, R12.reuse, R8, R16 ;  /* 0x000000080c04723c */ /* 0x044ff60000001810 */
[----:B------:R-:W-:Y:S04]  /*27680*/  @!UPT UIADD3 URZ, URZ, URZ, URZ ;  /* 0x0000003f3f3ff290 */ /* 0x000fe8000fffe03f */
[----:B------:R0:W-:Y:S01]  /*27690*/  STL.64 [R1+0x1e0], R20 ;  /* 0x0001e01401007387 */ /* 0x0001e20000100a00 */
[----:B------:R1:W-:Y:S03]  /*276a0*/  STL.64 [R1+0x1e8], R22 ;  /* 0x0001e81601007387 */ /* 0x0003e60000100a00 */
[----:B0-----:R-:W4:Y:S01]  /*276b0*/  LDL.LU.64 R20, [R1+0x510] ;  /* 0x0005100001147983 */ /* 0x001f220000300a00 */
[----:B-1----:R-:W4:Y:S03]  /*276c0*/  LDL.LU.64 R22, [R1+0x518] ;  /* 0x0005180001167983 */ /* 0x002f260000300a00 */
[----:B------:R0:W-:Y:S02]  /*276d0*/  STL.64 [R1+0x1d0], R4 ;  /* 0x0001d00401007387 */ /* 0x0001e40000100a00 */
[----:B------:R1:W-:Y:S01]  /*276e0*/  STL.64 [R1+0x1d8], R6 ;  /* 0x0001d80601007387 */ /* 0x0003e20000100a00 */
[----:B0-----:R-:W2:Y:S01]  /*276f0*/  LDL.LU.64 R4, [R1+0x360] ;  /* 0x0003600001047983 */ /* 0x001ea20000300a00 */
[----:B-1----:R-:W3:Y:S03]  /*27700*/  LDL.LU.64 R6, [R1+0x368] ;  /* 0x0003680001067983 */ /* 0x002ee60000300a00 */
[----:B---3--:R-:W-:Y:S01]  /*27710*/  STL.64 [R1+0x3658], R6 ;  /* 0x0036580601007387 */ /* 0x008fe20000100a00 */
[----:B--2---:R0:W-:Y:S03]  /*27720*/  STL.64 [R1+0x3650], R4 ;  /* 0x0036500401007387 */ /* 0x0041e60000100a00 */
[----:B0-----:R-:W2:Y:S01]  /*27730*/  LDL.64 R4, [R1+0x50] ;  /* 0x0000500001047983 */ /* 0x001ea20000100a00 */
[----:B------:R-:W3:Y:S02]  /*27740*/  LDL.LU.64 R16, [R1+0x350] ;  /* 0x0003500001107983 */ /* 0x000ee40000300a00 */
[----:B------:R-:W2:Y:S01]  /*27750*/  LDL.LU.64 R18, [R1+0x358] ;  /* 0x0003580001127983 */ /* 0x000ea20000300a00 */
[C---:B----4-:R-:W-:Y:S01]  /*27760*/  HMMA.16816.F32 R20, R12.reuse, R24, R20 ;  /* 0x000000180c14723c */ /* 0x050fe20000001814 */
[----:B--2---:R-:W-:Y:S01]  /*27770*/  STL.64 [R1+0x3640], R18 ;  /* 0x0036401201007387 */ /* 0x004fe20000100a00 */
[----:B---3--:R0:W-:Y:S03]  /*27780*/  STL.64 [R1+0x3638], R16 ;  /* 0x0036381001007387 */ /* 0x0081e60000100a00 */
[----:B0-----:R-:W2:Y:S04]  /*27790*/  LDL.64 R16, [R1+0x60] ;  /* 0x0000600001107983 */ /* 0x001ea80000100a00 */
[----:B--2---:R0:W-:Y:S04]  /*277a0*/  STL.64 [R1+0x3660], R16 ;  /* 0x0036601001007387 */ /* 0x0041e80000100a00 */
[----:B0-----:R-:W2:Y:S01]  /*277b0*/  LDL.LU.64 R16, [R1+0x4f0] ;  /* 0x0004f00001107983 */ /* 0x001ea20000300a00 */
[----:B------:R-:W2:Y:S02]  /*277c0*/  LDL.LU.64 R18, [R1+0x4f8] ;  /* 0x0004f80001127983 */ /* 0x000ea40000300a00 */
[----:B------:R-:W-:Y:S02]  /*277d0*/  STL.64 [R1+0x3610], R10 ;  /* 0x0036100a01007387 */ /* 0x000fe40000100a00 */
[----:B------:R0:W-:Y:S02]  /*277e0*/  STL.64 [R1+0x3608], R8 ;  /* 0x0036080801007387 */ /* 0x0001e40000100a00 */
[----:B0-----:R-:W3:Y:S03]  /*277f0*/  LDL.64 R8, [R1+0x20] ;  /* 0x0000200001087983 */ /* 0x001ee60000100a00 */
[----:B------:R0:W-:Y:S02]  /*27800*/  STL.64 [R1+0x1c0], R20 ;  /* 0x0001c01401007387 */ /* 0x0001e40000100a00 */
[----:B------:R1:W-:Y:S01]  /*27810*/  STL.64 [R1+0x1c8], R22 ;  /* 0x0001c81601007387 */ /* 0x0003e20000100a00 */
[----:B0-----:R-:W4:Y:S01]  /*27820*/  LDL.LU.64 R20, [R1+0x670] ;  /* 0x0006700001147983 */ /* 0x001f220000300a00 */
[----:B-1----:R-:W3:Y:S01]  /*27830*/  LDL.LU.64 R22, [R1+0x678] ;  /* 0x0006780001167983 */ /* 0x002ee20000300a00 */
[C---:B--2---:R-:W-:Y:S02]  /*27840*/  HMMA.16816.F32 R16, R12.reuse, R4, R16 ;  /* 0x000000040c10723c */ /* 0x044fe40000001810 */
[----:B---3--:R-:W-:Y:S01]  /*27850*/  STL.64 [R1+0x3620], R22 ;  /* 0x0036201601007387 */ /* 0x008fe20000100a00 */
[----:B----4-:R0:W-:Y:S03]  /*27860*/  STL.64 [R1+0x3618], R20 ;  /* 0x0036181401007387 */ /* 0x0101e60000100a00 */
[----:B0-----:R-:W2:Y:S01]  /*27870*/  LDL.LU.64 R20, [R1+0x6a0] ;  /* 0x0006a00001147983 */ /* 0x001ea20000300a00 */
[----:B------:R-:W2:Y:S02]  /*27880*/  LDL.LU.64 R22, [R1+0x6a8] ;  /* 0x0006a80001167983 */ /* 0x000ea40000300a00 */
[----:B------:R0:W-:Y:S11]  /*27890*/  STL.64 [R1+0x3600], R24 ;  /* 0x0036001801007387 */ /* 0x0001f60000100a00 */
[----:B------:R-:W-:Y:S03]  /*278a0*/  @!UPT UIADD3 URZ, URZ, URZ, URZ ;  /* 0x0000003f3f3ff290 */ /* 0x000fe6000fffe03f */
[----:B------:R1:W-:Y:S01]  /*278b0*/  STL.64 [R1+0x1b0], R16 ;  /* 0x0001b01001007387 */ /* 0x0003e20000100a00 */
[----:B------:R-:W-:Y:S01]  /*278c0*/  STL.64 [R1+0x1b8], R18 ;  /* 0x0001b81201007387 */ /* 0x000fe20000100a00 */
[----:B0-----:R-:W-:Y:S02]  /*278d0*/  IMAD.MOV.U32 R24, RZ, RZ, R2 ;  /* 0x000000ffff187224 */ /* 0x001fe400078e0002 */
[----:B------:R-:W-:Y:S01]  /*278e0*/  IMAD.MOV.U32 R25, RZ, RZ, R0 ;  /* 0x000000ffff197224 */ /* 0x000fe200078e0000 */
[----:B-1----:R-:W3:Y:S01]  /*278f0*/  LDL.LU.64 R16, [R1+0x3660] ;  /* 0x0036600001107983 */ /* 0x002ee20000300a00 */
[----:B------:R-:W-:Y:S02]  /*27900*/  IMAD.MOV.U32 R2, RZ, RZ, R4 ;  /* 0x000000ffff027224 */ /* 0x000fe400078e0004 */
[----:B------:R-:W-:Y:S02]  /*27910*/  IMAD.MOV.U32 R0, RZ, RZ, R5 ;  /* 0x000000ffff007224 */ /* 0x000fe400078e0005 */
[----:B------:R-:W3:Y:S01]  /*27920*/  LDL.LU.64 R6, [R1+0x3658] ;  /* 0x0036580001067983 */ /* 0x000ee20000300a00 */
[----:B------:R-:W3:Y:S02]  /*27930*/  LDL.LU.64 R4, [R1+0x3650] ;  /* 0x0036500001047983 */ /* 0x000ee40000300a00 */
[C---:B---3--:R-:W-:Y:S01]  /*27940*/  HMMA.16816.F32 R4, R12.reuse, R16, R4 ;  /* 0x000000100c04723c */ /* 0x048fe20000001804 */
[----:B------:R-:W-:Y:S11]  /*27950*/  IMAD.MOV.U32 R3, RZ, RZ, R17 ;  /* 0x000000ffff037224 */ /* 0x000ff600078e0011 */
[----:B------:R-:W-:Y:S11]  /*27960*/  @!UPT UIADD3 URZ, URZ, URZ, URZ ;  /* 0x0000003f3f3ff290 */ /* 0x000ff6000fffe03f */
[----:B------:R0:W-:Y:S01]  /*27970*/  STL.64 [R1+0x1a0], R4 ;  /* 0x0001a00401007387 */ /* 0x0001e20000100a00 */
[----:B------:R1:W-:Y:S03]  /*27980*/  STL.64 [R1+0x1a8], R6 ;  /* 0x0001a80601007387 */ /* 0x0003e60000100a00 */
[----:B0-----:R-:W3:Y:S01]  /*27990*/  LDL.LU.64 R4, [R1+0x3648] ;  /* 0x0036480001047983 */ /* 0x001ee20000300a00 */
[----:B-1----:R-:W-:Y:S02]  /*279a0*/  IMAD.MOV.U32 R6, RZ, RZ, R16 ;  /* 0x000000ffff067224 */ /* 0x002fe400078e0010 */
[----:B------:R-:W3:Y:S02]  /*279b0*/  LDL.LU.64 R18, [R1+0x3640] ;  /* 0x0036400001127983 */ /* 0x000ee40000300a00 */
[----:B------:R-:W3:Y:S02]  /*279c0*/  LDL.LU.64 R16, [R1+0x3638] ;  /* 0x0036380001107983 */ /* 0x000ee40000300a00 */
[----:B---3--:R-:W-:Y:S01]  /*279d0*/  HMMA.16816.F32 R12, R12, R4, R16 ;  /* 0x000000040c0c723c */ /* 0x008fe20000001810 */
[----:B------:R-:W2:Y:S01]  /*279e0*/  LDL.LU.64 R18, [R1+0x3630] ;  /* 0x0036300001127983 */ /* 0x000ea20000300a00 */
[----:B------:R-:W2:Y:S02]  /*279f0*/  LDL.LU.64 R16, [R1+0x3628] ;  /* 0x0036280001107983 */ /* 0x000ea40000300a00 */
[----:B------:R0:W-:Y:S03]  /*27a00*/  STL.64 [R1+0x35c8], R4 ;  /* 0x0035c80401007387 */ /* 0x0001e60000100a00 */
[----:B0-----:R-:W-:-:S02]  /*27a10*/  IMAD.MOV.U32 R4, RZ, RZ, R6 ;  /* 0x000000ffff047224 */ /* 0x001fc400078e0006 */
[----:B------:R-:W-:Y:S11]  /*27a20*/  IMAD.MOV.U32 R5, RZ, RZ, R3 ;  /* 0x000000ffff057224 */ /* 0x000ff600078e0003 */
[----:B------:R-:W-:Y:S03]  /*27a30*/  @!UPT UIADD3 URZ, URZ, URZ, URZ ;  /* 0x0000003f3f3ff290 */ /* 0x000fe6000fffe03f */
[----:B------:R-:W-:Y:S01]  /*27a40*/  STL.64 [R1+0x100], R12 ;  /* 0x0001000c01007387 */ /* 0x000fe20000100a00 */
[----:B------:R-:W-:Y:S02]  /*27a50*/  STL.64 [R1+0x108], R14 ;  /* 0x0001080e01007387 */ /* 0x000fe40000100a00 */
[----:B------:R0:W-:Y:S02]  /*27a60*/  STL.64 [R1+0x35e0], R4 ;  /* 0x0035e00401007387 */ /* 0x0001e40000100a00 */
[----:B0-----:R-:W-:Y:S02]  /*27a70*/  IMAD.MOV.U32 R4, RZ, RZ, R2 ;  /* 0x000000ffff047224 */ /* 0x001fe400078e0002 */
[----:B------:R-:W-:-:S05]  /*27a80*/  IMAD.MOV.U32 R5, RZ, RZ, R0 ;  /* 0x000000ffff057224 */ /* 0x000fca00078e0000 */
[----:B------:R0:W-:Y:S04]  /*27a90*/  STL.64 [R1+0x35f8], R4 ;  /* 0x0035f80401007387 */ /* 0x0001e80000100a00 */
[----:B0-----:R-:W3:Y:S01]  /*27aa0*/  LDL.LU.64 R4, [R1+0x680] ;  /* 0x0006800001047983 */ /* 0x001ee20000300a00 */
[----:B------:R-:W3:Y:S02]  /*27ab0*/  LDL.LU.64 R6, [R1+0x688] ;  /* 0x0006880001067983 */ /* 0x000ee40000300a00 */
[----:B------:R-:W4:Y:S01]  /*27ac0*/  LDL.64 R12, [R1] ;  /* 0x00000000010c7983 */ /* 0x000f220000100a00 */
[C---:B--2---:R-:W-:Y:S11]  /*27ad0*/  HMMA.16816.F32 R20, R16.reuse, R8, R20 ;  /* 0x000000081014723c */ /* 0x044ff60000001814 */
[----:B------:R-:W-:Y:S11]  /*27ae0*/  @!UPT UIADD3 URZ, URZ, URZ, URZ ;  /* 0x0000003f3f3ff290 */ /* 0x000ff6000fffe03f */
[----:B------:R-:W-:Y:S01]  /*27af0*/  @!UPT UIADD3 URZ, URZ, URZ, URZ ;  /* 0x0000003f3f3ff290 */ /* 0x000fe2000fffe03f */
[----:B------:R-:W-:Y:S01]  /*27b00*/  STL.64 [R1+0xf0], R20 ;  /* 0x0000f01401007387 */ /* 0x000fe20000100a00 */
[----:B------:R0:W-:Y:S03]  /*27b10*/  STL.64 [R1+0xf8], R22 ;  /* 0x0000f81601007387 */ /* 0x0001e60000100a00 */
[----:B0-----:R-:W4:Y:S01]  /*27b20*/  LDL.LU.64 R22, [R1+0x3620] ;  /* 0x0036200001167983 */ /* 0x001f220000300a00 */
[----:B------:R-:W4:Y:S02]  /*27b30*/  LDL.LU.64 R20, [R1+0x3618] ;  /* 0x0036180001147983 */ /* 0x000f240000300a00 */
[----:B------:R-:W-:Y:S02]  /*27b40*/  IMAD.MOV.U32 R2, RZ, RZ, R8 ;  /* 0x000000ffff027224 */ /* 0x000fe400078e0008 */
[----:B------:R-:W-:Y:S01]  /*27b50*/  IMAD.MOV.U32 R0, RZ, RZ, R9 ;  /* 0x000000ffff007224 */ /* 0x000fe200078e0009 */
[----:B------:R-:W2:Y:S01]  /*27b60*/  LDL.LU.64 R10, [R1+0x3610] ;  /* 0x00361000010a7983 */ /* 0x000ea20000300a00 */
[----:B------:R-:W2:Y:S01]  /*27b70*/  LDL.LU.64 R8, [R1+0x3608] ;  /* 0x0036080001087983 */ /* 0x000ea20000300a00 */
[C---:B---3--:R-:W-:Y:S11]  /*27b80*/  HMMA.16816.F32 R24, R16.reuse, R24, R4 ;  /* 0x000000181018723c */ /* 0x048ff60000001804 */
[----:B------:R-:W-:Y:S11]  /*27b90*/  @!UPT UIADD3 URZ, URZ, URZ, URZ ;  /* 0x0000003f3f3ff290 */ /* 0x000ff6000fffe03f */
[----:B------:R-:W-:Y:S01]  /*27ba0*/  @!UPT UIADD3 URZ, URZ, URZ, URZ ;  /* 0x0000003f3f3ff290 */ /* 0x000fe2000fffe03f */
[----:B------:R0:W-:Y:S01]  /*27bb0*/  STL.64 [R1+0xe0], R24 ;  /* 0x0000e01801007387 */ /* 0x0001e20000100a00 */
[----:B------:R1:W-:Y:S03]  /*27bc0*/  STL.64 [R1+0xe8], R26 ;  /* 0x0000e81a01007387 */ /* 0x0003e60000100a00 */
[----:B0-----:R-:W2:Y:S01]  /*27bd0*/  LDL.LU.64 R24, [R1+0x660] ;  /* 0x0006600001187983 */ /* 0x001ea20000300a00 */
[----:B-1----:R-:W2:Y:S01]  /*27be0*/  LDL.LU.64 R26, [R1+0x668] ;  /* 0x00066800011a7983 */ /* 0x002ea20000300a00 */
[C---:B----4-:R-:W-:Y:S11]  /*27bf0*/  HMMA.16816.F32 R4, R16.reuse, R12, R20 ;  /* 0x0000000c1004723c */ /* 0x050ff60000001814 */
[----:B------:R-:W-:Y:S11]  /*27c00*/  @!UPT UIADD3 URZ, URZ, URZ, URZ ;  /* 0x0000003f3f3ff290 */ /* 0x000ff6000fffe03f */
[----:B------:R-:W-:Y:S01]  /*27c10*/  @!UPT UIADD3 URZ, URZ, URZ, URZ ;  /* 0x0000003f3f3ff290 */ /* 0x000fe2000fffe03f */
[----:B------:R0:W-:Y:S01]  /*27c20*/  STL.64 [R1+0xd0], R4 ;  /* 0x0000d00401007387 */ /* 0x0001e20000100a00 */
[----:B------:R1:W-:Y:S03]  /*27c30*/  STL.64 [R1+0xd8], R6 ;  /* 0x0000d80601007387 */ /* 0x0003e60000100a00 */
[----:B0-----:R-:W3:Y:S01]  /*27c40*/  LDL.LU.64 R4, [R1+0x340] ;  /* 0x0003400001047983 */ /* 0x001ee20000300a00 */
[----:B-1----:R-:W3:Y:S02]  /*27c50*/  LDL.LU.64 R6, [R1+0x348] ;  /* 0x0003480001067983 */ /* 0x002ee40000300a00 */
[----:B------:R-:W4:Y:S02]  /*27c60*/  LDL.LU.64 R20, [R1+0x240] ;  /* 0x0002400001147983 */ /* 0x000f240000300a00 */
[----:B------:R-:W2:Y:S02]  /*27c70*/  LDL.LU.64 R22, [R1+0x248] ;  /* 0x0002480001167983 */ /* 0x000ea40000300a00 */
[----:B--2---:R-:W-:Y:S01]  /*27c80*/  STL.64 [R1+0x35d8], R22 ;  /* 0x0035d81601007387 */ /* 0x004fe20000100a00 */
[----:B----4-:R0:W-:Y:S03]  /*27c90*/  STL.64 [R1+0x35d0], R20 ;  /* 0x0035d01401007387 */ /* 0x0101e60000100a00 */
[----:B0-----:R-:W2:Y:S01]  /*27ca0*/  LDL.LU.64 R20, [R1+0x250] ;  /* 0x0002500001147983 */ /* 0x001ea20000300a00 */
[----:B------:R-:W4:Y:S01]  /*27cb0*/  LDL.LU.64 R22, [R1+0x258] ;  /* 0x0002580001167983 */ /* 0x000f220000300a00 */
[C---:B------:R-:W-:Y:S02]  /*27cc0*/  HMMA.16816.F32 R24, R16.reuse, R8, R24 ;  /* 0x000000081018723c */ /* 0x040fe40000001818 */
[----:B----4-:R-:W-:Y:S01]  /*27cd0*/  STL.64 [R1+0x35f0], R22 ;  /* 0x0035f01601007387 */ /* 0x010fe20000100a00 */
[----:B--2---:R0:W-:Y:S03]  /*27ce0*/  STL.64 [R1+0x35e8], R20 ;  /* 0x0035e81401007387 */ /* 0x0041e60000100a00 */
[----:B0-----:R-:W2:Y:S01]  /*27cf0*/  LDL.LU.64 R20, [R1+0x230] ;  /* 0x0002300001147983 */ /* 0x001ea20000300a00 */
[----:B------:R-:W2:Y:S02]  /*27d00*/  LDL.LU.64 R22, [R1+0x238] ;  /* 0x0002380001167983 */ /* 0x000ea40000300a00 */
[----:B------:R0:W-:Y:S02]  /*27d10*/  STL.64 [R1+0x3590], R12 ;  /* 0x0035900c01007387 */ /* 0x0001e40000100a00 */
[----:B0-----:R-:W4:Y:S01]  /*27d20*/  LDL.LU.64 R12, [R1+0x5b0] ;  /* 0x0005b000010c7983 */ /* 0x001f220000300a00 */
[----:B------:R-:W2:Y:S03]  /*27d30*/  LDL.LU.64 R14, [R1+0x5b8] ;  /* 0x0005b800010e7983 */ /* 0x000ea60000300a00 */
[----:B--2---:R-:W-:Y:S01]  /*27d40*/  STL.64 [R1+0x35a0], R14 ;  /* 0x0035a00e01007387 */ /* 0x004fe20000100a00 */
[----:B----4-:R-:W-:Y:S07]  /*27d50*/  STL.64 [R1+0x3598], R12 ;  /* 0x0035980c01007387 */ /* 0x010fee0000100a00 */
[----:B------:R0:W-:Y:S02]  /*27d60*/  STL.64 [R1+0xc0], R24 ;  /* 0x0000c01801007387 */ /* 0x0001e40000100a00 */
[----:B------:R-:W-:Y:S01]  /*27d70*/  STL.64 [R1+0xc8], R26 ;  /* 0x0000c81a01007387 */ /* 0x000fe20000100a00 */
[----:B0-----:R-:W3:Y:S01]  /*27d80*/  LDL.LU.64 R24, [R1+0x3600] ;  /* 0x0036000001187983 */ /* 0x001ee20000300a00 */
[----:B------:R-:W-:Y:S02]  /*27d90*/  STL.64 [R1+0x35b0], R10 ;  /* 0x0035b00a01007387 */ /* 0x000fe40000100a00 */
[----:B------:R0:W-:Y:S02]  /*27da0*/  STL.64 [R1+0x35a8], R8 ;  /* 0x0035a80801007387 */ /* 0x0001e40000100a00 */
[----:B0-----:R-:W2:Y:S01]  /*27db0*/  LDL.LU.64 R8, [R1+0x5c0] ;  /* 0x0005c00001087983 */ /* 0x001ea20000300a00 */
[----:B------:R-:W2:Y:S01]  /*27dc0*/  LDL.LU.64 R10, [R1+0x5c8] ;  /* 0x0005c800010a7983 */ /* 0x000ea20000300a00 */
[----:B---3--:R-:W-:Y:S11]  /*27dd0*/  HMMA.16816.F32 R4, R16, R24, R4 ;  /* 0x000000181004723c */ /* 0x008ff60000001804 */
[----:B------:R-:W-:Y:S11]  /*27de0*/  @!UPT UIADD3 URZ, URZ, URZ, URZ ;  /* 0x0000003f3f3ff290 */ /* 0x000ff6000fffe03f */
[----:B------:R-:W-:Y:S01]  /*27df0*/  @!UPT UIADD3 URZ, URZ, URZ, URZ ;  /* 0x0000003f3f3ff290 */ /* 0x000fe2000fffe03f */
[----:B------:R0:W-:Y:S01]  /*27e00*/  STL.64 [R1+0x180], R4 ;  /* 0x0001800401007387 */ /* 0x0001e20000100a00 */
[----:B------:R1:W-:Y:S03]  /*27e10*/  STL.64 [R1+0x188], R6 ;  /* 0x0001880601007387 */ /* 0x0003e60000100a00 */
[----:B0-----:R-:W1:Y:S01]  /*27e20*/  LDL.LU.64 R4, [R1+0x35f8] ;  /* 0x0035f80001047983 */ /* 0x001e620000300a00 */
[----:B------:R-:W-:Y:S02]  /*27e30*/  IMAD.MOV.U32 R12, RZ, RZ, R2 ;  /* 0x000000ffff0c7224 */ /* 0x000fe400078e0002 */
[----:B------:R-:W-:Y:S02]  /*27e40*/  IMAD.MOV.U32 R13, RZ, RZ, R0 ;  /* 0x000000ffff0d7224 */ /* 0x000fe400078e0000 */
[----:B------:R-:W-:Y:S02]  /*27e50*/  IMAD.MOV.U32 R2, RZ, RZ, R24 ;  /* 0x000000ffff027224 */ /* 0x000fe400078e0018 */
[----:B------:R-:W-:-:S02]  /*27e60*/  IMAD.MOV.U32 R0, RZ, RZ, R25 ;  /* 0x000000ffff007224 */ /* 0x000fc400078e0019 */
[----:B------:R-:W3:Y:S01]  /*27e70*/  LDL.LU.64 R24, [R1+0x5a0] ;  /* 0x0005a00001187983 */ /* 0x000ee20000300a00 */
[----:B------:R-:W3:Y:S01]  /*27e80*/  LDL.LU.64 R26, [R1+0x5a8] ;  /* 0x0005a800011a7983 */ /* 0x000ee20000300a00 */
[C---:B-1----:R-:W-:Y:S02]  /*27e90*/  HMMA.16816.F32 R4, R16.reuse, R4, R20 ;  /* 0x000000041004723c */ /* 0x042fe40000001814 */
[----:B------:R-:W4:Y:S01]  /*27ea0*/  LDL.LU.64 R22, [R1+0x35f0] ;  /* 0x0035f00001167983 */ /* 0x000f220000300a00 */
[----:B------:R-:W4:Y:S11]  /*27eb0*/  LDL.LU.64 R20, [R1+0x35e8] ;  /* 0x0035e80001147983 */ /* 0x000f360000300a00 */
[----:B------:R-:W-:Y:S09]  /*27ec0*/  @!UPT UIADD3 URZ, URZ, URZ, URZ ;  /* 0x0000003f3f3ff290 */ /* 0x000ff2000fffe03f */
[----:B------:R0:W-:Y:S01]  /*27ed0*/  STL.64 [R1+0x230], R4 ;  /* 0x0002300401007387 */ /* 0x0001e20000100a00 */
[----:B------:R4:W-:Y:S03]  /*27ee0*/  STL.64 [R1+0x238], R6 ;  /* 0x0002380601007387 */ /* 0x0009e60000100a00 */
[----:B0-----:R-:W4:Y:S02]  /*27ef0*/  LDL.LU.64 R4, [R1+0x35e0] ;  /* 0x0035e00001047983 */ /* 0x001f240000300a00 */
[C---:B----4-:R-:W-:Y:S02]  /*27f00*/  HMMA.16816.F32 R4, R16.reuse, R4, R20 ;  /* 0x000000041004723c */ /* 0x050fe40000001814 */
[----:B------:R-:W4:Y:S01]  /*27f10*/  LDL.LU.64 R22, [R1+0x35d8] ;  /* 0x0035d80001167983 */ /* 0x000f220000300a00 */
[----:B------:R-:W4:Y:S11]  /*27f20*/  LDL.LU.64 R20, [R1+0x35d0] ;  /* 0x0035d00001147983 */ /* 0x000f360000300a00 */
[----:B------:R-:W-:Y:S09]  /*27f30*/  @!UPT UIADD3 URZ, URZ, URZ, URZ ;  /* 0x0000003f3f3ff290 */ /* 0x000ff2000fffe03f */
[----:B------:R0:W-:Y:S01]  /*27f40*/  STL.64 [R1+0x360], R4 ;  /* 0x0003600401007387 */ /* 0x0001e20000100a00 */
[----:B------:R-:W-:Y:S03]  /*27f50*/  STL.64 [R1+0x368], R6 ;  /* 0x0003680601007387 */ /* 0x000fe60000100a00 */
[----:B0-----:R-:W4:Y:S02]  /*27f60*/  LDL.LU.64 R4, [R1+0x35c8] ;  /* 0x0035c80001047983 */ /* 0x001f240000300a00 */
[----:B----4-:R-:W-:Y:S02]  /*27f70*/  HMMA.16816.F32 R16, R16, R4, R20 ;  /* 0x000000041010723c */ /* 0x010fe40000001814 */
[----:B------:R-:W2:Y:S01]  /*27f80*/  LDL.LU.64 R22, [R1+0x35c0] ;  /* 0x0035c00001167983 */ /* 0x000ea20000300a00 */
[----:B------:R-:W2:Y:S02]  /*27f90*/  LDL.LU.64 R20, [R1+0x35b8] ;  /* 0x0035b80001147983 */ /* 0x000ea40000300a00 */
[----:B------:R0:W-:Y:S02]  /*27fa0*/  STL.64 [R1+0x3558], R4 ;  /* 0x0035580401007387 */ /* 0x0001e40000100a00 */
[----:B0-----:R-:W4:Y:S11]  /*27fb0*/  LDL.64 R4, [R1+0x60] ;  /* 0x0000600001047983 */ /* 0x001f360000100a00 */
[----:B------:R-:W-:Y:S05]  /*27fc0*/  @!UPT UIADD3 URZ, URZ, URZ, URZ ;  /* 0x0000003f3f3ff290 */ /* 0x000fea000fffe03f */
[----:B------:R-:W-:Y:S01]  /*27fd0*/  STL.64 [R1+0x350], R16 ;  /* 0x0003501001007387 */ /* 0x000fe20000100a00 */
[----:B------:R-:W-:Y:S03]  /*27fe0*/  STL.64 [R1+0x358], R18 ;  /* 0x0003581201007387 */ /* 0x000fe60000100a00 */
[----:B----4-:R0:W-:Y:S04]  /*27ff0*/  STL.64 [R1+0x3570], R4 ;  /* 0x0035700401007387 */ /* 0x0101e80000100a00 */
[----:B0-----:R-:W4:Y:S01]  /*28000*/  LDL.64 R4, [R1+0x50] ;  /* 0x0000500001047983 */ /* 0x001f220000100a00 */
[C---:B--2---:R-:W-:Y:S03]  /*28010*/  HMMA.16816.F32 R12, R20.reuse, R12, R8 ;  /* 0x0000000c140c723c */ /* 0x044fe60000001808 */
[----:B----4-:R0:W-:Y:S04]  /*28020*/  STL.64 [R1+0x3588], R4 ;  /* 0x0035880401007387 */ /* 0x0101e80000100a00 */
[----:B0-----:R-:W2:Y:S01]  /*28030*/  LDL.64 R4, [R1+0x10] ;  /* 0x0000100001047983 */ /* 0x001ea20000100a00 */
[----:B------:R-:W4:Y:S02]  /*28040*/  LDL.LU.64 R10, [R1+0x35b0] ;  /* 0x0035b000010a7983 */ /* 0x000f240000300a00 */
[----:B------:R-:W2:Y:S11]  /*28050*/  LDL.LU.64 R8, [R1+0x35a8] ;  /* 0x0035a80001087983 */ /* 0x000eb60000300a00 */
[----:B------:R-:W-:Y:S02]  /*28060*/  @!UPT UIADD3 URZ, URZ, URZ, URZ ;  /* 0x0000003f3f3ff290 */ /* 0x000fe4000fffe03f */
[----:B------:R-:W-:Y:S01]  /*28070*/  STL.64 [R1+0x440], R12 ;  /* 0x0004400c01007387 */ /* 0x000fe20000100a00 */
[----:B------:R0:W-:Y:S04]  /*28080*/  STL.64 [R1+0x448], R14 ;  /* 0x0004480e01007387 */ /* 0x0001e80000100a00 */
[----:B0-----:R-:W2:Y:S01]  /*28090*/  LDL.LU.64 R14, [R1+0x35a0] ;  /* 0x0035a000010e7983 */ /* 0x001ea20000300a00 */
[----:B------:R-:W2:Y:S02]  /*280a0*/  LDL.LU.64 R12, [R1+0x3598] ;  /* 0x00359800010c7983 */ /* 0x000ea40000300a00 */
[C---:B--2---:R-:W-:Y:S11]  /*280b0*/  HMMA.16816.F32 R12, R20.reuse, R4, R12 ;  /* 0x00000004140c723c */ /* 0x044ff6000000180c */
[----:B------:R-:W-:Y:S11]  /*280c0*/  @!UPT UIADD3 URZ, URZ, URZ, URZ ;  /* 0x0000003f3f3ff290 */ /* 0x000ff6000fffe03f */
[----:B------:R-:W-:Y:S01]  /*280d0*/  @!UPT UIADD3 URZ, URZ, URZ, URZ ;  /* 0x0000003f3f3ff290 */ /* 0x000fe2000fffe03f */
[----:B------:R0:W-:Y:S01]  /*280e0*/  STL.64 [R1+0x430], R12 ;  /* 0x0004300c01007387 */ /* 0x0001e20000100a00 */
[----:B------:R-:W-:Y:S03]  /*280f0*/  STL.64 [R1+0x438], R14 ;  /* 0x0004380e01007387 */ /* 0x000fe60000100a00 */
[----:B0-----:R-:W3:Y:S01]  /*28100*/  LDL.LU.64 R12, [R1+0x3590] ;  /* 0x00359000010c7983 */ /* 0x001ee20000300a00 */
[----:B------:R-:W-:Y:S02]  /*28110*/  IMAD.MOV.U32 R28, RZ, RZ, R4 ;  /* 0x000000ffff1c7224 */ /* 0x000fe400078e0004 */
[----:B------:R-:W-:Y:S02]  /*28120*/  IMAD.MOV.U32 R3, RZ, RZ, R5 ;  /* 0x000000ffff037224 */ /* 0x000fe400078e0005 */
[----:B------:R-:W2:Y:S01]  /*28130*/  LDL.LU.64 R4, [R1+0x590] ;  /* 0x0005900001047983 */ /* 0x000ea20000300a00 */
[----:B------:R-:W2:Y:S01]  /*28140*/  LDL.LU.64 R6, [R1+0x598] ;  /* 0x0005980001067983 */ /* 0x000ea20000300a00 */
[C---:B---3--:R-:W-:Y:S11]  /*28150*/  HMMA.16816.F32 R24, R20.reuse, R12, R24 ;  /* 0x0000000c1418723c */ /* 0x048ff60000001818 */
[----:B------:R-:W-:Y:S11]  /*28160*/  @!UPT UIADD3 URZ, URZ, URZ, URZ ;  /* 0x0000003f3f3ff290 */ /* 0x000ff6000fffe03f */
[----:B------:R-:W-:Y:S01]  /*28170*/  @!UPT UIADD3 URZ, URZ, URZ, URZ ;  /* 0x0000003f3f3ff290 */ /* 0x000fe2000fffe03f */
[----:B------:R0:W-:Y:S01]  /*28180*/  STL.64 [R1+0x420], R24 ;  /* 0x0004201801007387 */ /* 0x0001e20000100a00 */
[----:B------:R1:W-:Y:S03]  /*28190*/  STL.64 [R1+0x428], R26 ;  /* 0x0004281a01007387 */ /* 0x0003e60000100a00 */
[----:B0-----:R-:W3:Y:S01]  /*281a0*/  LDL.LU.64 R24, [R1+0x110] ;  /* 0x0001100001187983 */ /* 0x001ee20000300a00 */
[----:B-1----:R-:W3:Y:S01]  /*281b0*/  LDL.LU.64 R26, [R1+0x118] ;  /* 0x00011800011a7983 */ /* 0x002ee20000300a00 */
[----:B--2---:R-:W-:Y:S02]  /*281c0*/  HMMA.16816.F32 R4, R20, R8, R4 ;  /* 0x000000081404723c */ /* 0x004fe40000001804 */
[----:B---3--:R-:W-:Y:S01]  /*281d0*/  STL.64 [R1+0x3568], R26 ;  /* 0x0035681a01007387 */ /* 0x008fe20000100a00 */
[----:B------:R0:W-:Y:S03]  /*281e0*/  STL.64 [R1+0x3560], R24 ;  /* 0x0035601801007387 */ /* 0x0001e60000100a00 */
[----:B0-----:R-:W2:Y:S01]  /*281f0*/  LDL.LU.64 R24, [R1+0x120] ;  /* 0x0001200001187983 */ /* 0x001ea20000300a00 */
[----:B------:R-:W3:Y:S02]  /*28200*/  LDL.LU.64 R26, [R1+0x128] ;  /* 0x00012800011a7983 */ /* 0x000ee40000300a00 */
[----:B------:R-:W-:Y:S01]  /*28210*/  IMAD.MOV.U32 R16, RZ, RZ, R2 ;  /* 0x000000ffff107224 */ /* 0x000fe200078e0002 */
[----:B---3--:R-:W-:Y:S01]  /*28220*/  STL.64 [R1+0x3580], R26 ;  /* 0x0035801a01007387 */ /* 0x008fe20000100a00 */
[----:B--2---:R0:W-:Y:S03]  /*28230*/  STL.64 [R1+0x3578], R24 ;  /* 0x0035781801007387 */ /* 0x0041e60000100a00 */
[----:B0-----:R-:W2:Y:S01]  /*28240*/  LDL.LU.64 R24, [R1+0x130] ;  /* 0x0001300001187983 */ /* 0x001ea20000300a00 */
[----:B------:R-:W2:Y:S02]  /*28250*/  LDL.LU.64 R26, [R1+0x138] ;  /* 0x00013800011a7983 */ /* 0x000ea40000300a00 */
[----:B------:R0:W-:Y:S02]  /*28260*/  STL.64 [R1+0x3520], R12 ;  /* 0x0035200c01007387 */ /* 0x0001e40000100a00 */
[----:B0-----:R-:W3:Y:S01]  /*28270*/  LDL.LU.64 R12, [R1+0x140] ;  /* 0x00014000010c7983 */ /* 0x001ee20000300a00 */
[----:B------:R-:W3:Y:S03]  /*28280*/  LDL.LU.64 R14, [R1+0x148] ;  /* 0x00014800010e7983 */ /* 0x000ee60000300a00 */
[----:B------:R0:W-:Y:S02]  /*28290*/  STL.64 [R1+0x410], R4 ;  /* 0x0004100401007387 */ /* 0x0001e40000100a00 */
[----:B------:R-:W-:Y:S01]  /*282a0*/  STL.64 [R1+0x418], R6 ;  /* 0x0004180601007387 */ /* 0x000fe20000100a00 */
[----:B0-----:R-:W2:Y:S01]  /*282b0*/  LDL.LU.64 R4, [R1+0x3588] ;  /* 0x0035880001047983 */ /* 0x001ea20000300a00 */
[----:B------:R-:W-:-:S02]  /*282c0*/  IMAD.MOV.U32 R17, RZ, RZ, R0 ;  /* 0x000000ffff117224 */ /* 0x000fc400078e0000 */
[----:B----4-:R-:W-:Y:S02]  /*282d0*/  STL.64 [R1+0x3538], R10 ;  /* 0x0035380a01007387 */ /* 0x010fe40000100a00 */
[----:B------:R0:W-:Y:S02]  /*282e0*/  STL.64 [R1+0x3530], R8 ;  /* 0x0035300801007387 */ /* 0x0001e40000100a00 */
[----:B0-----:R-:W4:Y:S01]  /*282f0*/  LDL.64 R8, [R1+0x20] ;  /* 0x0000200001087983 */ /* 0x001f220000100a00 */
[C---:B---3--:R-:W-:Y:S08]  /*28300*/  HMMA.16816.F32 R12, R20.reuse, R16, R12 ;  /* 0x00000010140c723c */ /* 0x048ff0000000180c */
[C---:B--2---:R-:W-:Y:S11]  /*28310*/  HMMA.16816.F32 R24, R20.reuse, R4, R24 ;  /* 0x000000041418723c */ /* 0x044ff60000001818 */
[----:B------:R-:W-:Y:S04]  /*28320*/  @!UPT UIADD3 URZ, URZ, URZ, URZ ;  /* 0x0000003f3f3ff290 */ /* 0x000fe8000fffe03f */
[----:B------:R0:W-:Y:S01]  /*28330*/  STL.64 [R1+0x400], R12 ;  /* 0x0004000c01007387 */ /* 0x0001e20000100a00 */
[----:B------:R1:W-:Y:S02]  /*28340*/  STL.64 [R1+0x408], R14 ;  /* 0x0004080e01007387 */ /* 0x0003e40000100a00 */
[----:B------:R-:W-:Y:S02]  /*28350*/  IMAD.MOV.U32 R11, RZ, RZ, R4 ;  /* 0x000000ffff0b7224 */ /* 0x000fe400078e0004 */
[----:B------:R-:W-:Y:S01]  /*28360*/  IMAD.MOV.U32 R10, RZ, RZ, R5 ;  /* 0x000000ffff0a7224 */ /* 0x000fe200078e0005 */
[----:B0-----:R-:W2:Y:S01]  /*28370*/  LDL.LU.64 R12, [R1+0x6d0] ;  /* 0x0006d000010c7983 */ /* 0x001ea20000300a00 */
[----:B-1----:R-:W2:Y:S02]  /*28380*/  LDL.LU.64 R14, [R1+0x6d8] ;  /* 0x0006d800010e7983 */ /* 0x002ea40000300a00 */
[----:B------:R0:W-:Y:S02]  /*28390*/  STL.64 [R1+0x3518], R16 ;  /* 0x0035181001007387 */ /* 0x0001e40000100a00 */
[----:B0-----:R-:W3:Y:S01]  /*283a0*/  LDL.LU.64 R16, [R1+0x6c0] ;  /* 0x0006c00001107983 */ /* 0x001ee20000300a00 */
[----:B------:R-:W3:Y:S02]  /*283b0*/  LDL.LU.64 R18, [R1+0x6c8] ;  /* 0x0006c80001127983 */ /* 0x000ee40000300a00 */
[----:B------:R-:W-:Y:S02]  /*283c0*/  STL.64 [R1+0x3f0], R24 ;  /* 0x0003f01801007387 */ /* 0x000fe40000100a00 */
[----:B------:R0:W-:Y:S02]  /*283d0*/  STL.64 [R1+0x3f8], R26 ;  /* 0x0003f81a01007387 */ /* 0x0001e40000100a00 */
[----:B0-----:R-:W2:Y:S01]  /*283e0*/  LDL.LU.64 R26, [R1+0x3580] ;  /* 0x00358000011a7983 */ /* 0x001ea20000300a00 */
[----:B------:R-:W2:Y:S02]  /*283f0*/  LDL.LU.64 R24, [R1+0x3578] ;  /* 0x0035780001187983 */ /* 0x000ea40000300a00 */
[----:B------:R-:W2:Y:S02]  /*28400*/  LDL.LU.64 R4, [R1+0x3570] ;  /* 0x0035700001047983 */ /* 0x000ea40000300a00 */
[----:B--2---:R-:W-:Y:S01]  /*28410*/  HMMA.16816.F32 R24, R20, R4, R24 ;  /* 0x000000041418723c */ /* 0x004fe20000001818 */
[----:B------:R-:W-:-:S02]  /*28420*/  IMAD.MOV.U32 R0, RZ, RZ, R4 ;  /* 0x000000ffff007224 */ /* 0x000fc400078e0004 */
[----:B------:R-:W-:Y:S11]  /*28430*/  IMAD.MOV.U32 R2, RZ, RZ, R5 ;  /* 0x000000ffff027224 */ /* 0x000ff600078e0005 */
[----:B------:R-:W-:Y:S09]  /*28440*/  @!UPT UIADD3 URZ, URZ, URZ, URZ ;  /* 0x0000003f3f3ff290 */ /* 0x000ff2000fffe03f */
[----:B------:R-:W-:Y:S01]  /*28450*/  STL.64 [R1+0x3e0], R24 ;  /* 0x0003e01801007387 */ /* 0x000fe20000100a00 */
[----:B------:R0:W-:Y:S03]  /*28460*/  STL.64 [R1+0x3e8], R26 ;  /* 0x0003e81a01007387 */ /* 0x0001e60000100a00 */
[----:B0-----:R-:W2:Y:S01]  /*28470*/  LDL.LU.64 R26, [R1+0x3568] ;  /* 0x00356800011a7983 */ /* 0x001ea20000300a00 */
[----:B------:R-:W2:Y:S02]  /*28480*/  LDL.LU.64 R24, [R1+0x3560] ;  /* 0x0035600001187983 */ /* 0x000ea40000300a00 */
[----:B------:R-:W2:Y:S02]  /*28490*/  LDL.LU.64 R4, [R1+0x3558] ;  /* 0x0035580001047983 */ /* 0x000ea40000300a00 */
[----:B--2---:R-:W-:Y:S01]  /*284a0*/  HMMA.16816.F32 R20, R20, R4, R24 ;  /* 0x000000041414723c */ /* 0x004fe20000001818 */
[----:B------:R-:W4:Y:S01]  /*284b0*/  LDL.LU.64 R26, [R1+0x3550] ;  /* 0x00355000011a7983 */ /* 0x000f220000300a00 */
[----:B------:R-:W4:Y:S02]  /*284c0*/  LDL.LU.64 R24, [R1+0x3548] ;  /* 0x0035480001187983 */ /* 0x000f240000300a00 */
[----:B------:R0:W-:Y:S02]  /*284d0*/  STL.64 [R1+0x34f0], R4 ;  /* 0x0034f00401007387 */ /* 0x0001e40000100a00 */
[----:B0-----:R-:W4:Y:S11]  /*284e0*/  LDL.LU.64 R4, [R1+0x730] ;  /* 0x0007300001047983 */ /* 0x001f360000300a00 */
[----:B------:R-:W-:Y:S06]  /*284f0*/  @!UPT UIADD3 URZ, URZ, URZ, URZ ;  /* 0x0000003f3f3ff290 */ /* 0x000fec000fffe03f */
[----:B------:R0:W-:Y:S01]  /*28500*/  STL.64 [R1+0x340], R20 ;  /* 0x0003401401007387 */ /* 0x0001e20000100a00 */
[----:B------:R-:W-:Y:S02]  /*28510*/  STL.64 [R1+0x348], R22 ;  /* 0x0003481601007387 */ /* 0x000fe40000100a00 */
[----:B------:R-:W4:Y:S02]  /*28520*/  LDL.LU.64 R6, [R1+0x738] ;  /* 0x0007380001067983 */ /* 0x000f240000300a00 */
[----:B0-----:R-:W-:Y:S02]  /*28530*/  IMAD.MOV.U32 R20, RZ, RZ, R11 ;  /* 0x000000ffff147224 */ /* 0x001fe400078e000b */
[----:B------:R-:W-:-:S05]  /*28540*/  IMAD.MOV.U32 R21, RZ, RZ, R10 ;  /* 0x000000ffff157224 */ /* 0x000fca00078e000a */
[----:B------:R0:W-:Y:S02]  /*28550*/  STL.64 [R1+0x3510], R20 ;  /* 0x0035101401007387 */ /* 0x0001e40000100a00 */
[----:B0-----:R-:W-:Y:S02]  /*28560*/  IMAD.MOV.U32 R20, RZ, RZ, R28 ;  /* 0x000000ffff147224 */ /* 0x001fe400078e001c */
[----:B------:R-:W-:Y:S01]  /*28570*/  IMAD.MOV.U32 R21, RZ, RZ, R3 ;  /* 0x000000ffff157224 */ /* 0x000fe200078e0003 */
[----:B------:R-:W2:Y:S01]  /*28580*/  LDL.LU R28, [R1+0x3544] ;  /* 0x00354400011c7983 */ /* 0x000ea20000300800 */
[----:B------:R-:W2:Y:S01]  /*28590*/  LDL.LU R3, [R1+0x3540] ;  /* 0x0035400001037983 */ /* 0x000ea20000300800 */
[C---:B----4-:R-:W-:Y:S08]  /*285a0*/  HMMA.16816.F32 R4, R24.reuse, R8, R4 ;  /* 0x000000081804723c */ /* 0x050ff00000001804 */
[----:B------:R-:W-:Y:S11]  /*285b0*/  HMMA.16816.F32 R20, R24, R20, R12 ;  /* 0x000000141814723c */ /* 0x000ff6000000180c */
[----:B------:R-:W-:Y:S04]  /*285c0*/  @!UPT UIADD3 URZ, URZ, URZ, URZ ;  /* 0x0000003f3f3ff290 */ /* 0x000fe8000fffe03f */
[----:B------:R0:W-:Y:S01]  /*285d0*/  STL.64 [R1+0x3d0], R4 ;  /* 0x0003d00401007387 */ /* 0x0001e20000100a00 */
[----:B------:R1:W-:Y:S02]  /*285e0*/  STL.64 [R1+0x3d8], R6 ;  /* 0x0003d80601007387 */ /* 0x0003e40000100a00 */
[----:B------:R-:W4:Y:S02]  /*285f0*/  LDL.LU.64 R10, [R1+0x3538] ;  /* 0x00353800010a7983 */ /* 0x000f240000300a00 */
[----:B0-----:R-:W-:Y:S02]  /*28600*/  IMAD.MOV.U32 R4, RZ, RZ, R0 ;  /* 0x000000ffff047224 */ /* 0x001fe400078e0000 */
[----:B------:R-:W-:Y:S02]  /*28610*/  IMAD.MOV.U32 R5, RZ, RZ, R2 ;  /* 0x000000ffff057224 */ /* 0x000fe400078e0002 */
[----:B-1----:R-:W-:Y:S02]  /*28620*/  IMAD.MOV.U32 R7, RZ, RZ, R8 ;  /* 0x000000ffff077224 */ /* 0x002fe400078e0008 */
[----:B------:R-:W-:-:S02]  /*28630*/  IMAD.MOV.U32 R6, RZ, RZ, R9 ;  /* 0x000000ffff067224 */ /* 0x000fc400078e0009 */
[----:B------:R-:W2:Y:S01]  /*28640*/  LDL.LU.64 R8, [R1+0x3530] ;  /* 0x0035300001087983 */ /* 0x000ea20000300a00 */
[----:B------:R-:W2:Y:S02]  /*28650*/  LDL.LU R0, [R1+0x352c] ;  /* 0x00352c0001007983 */ /* 0x000ea40000300800 */
[----:B------:R-:W2:Y:S02]  /*28660*/  LDL.LU R2, [R1+0x3528] ;  /* 0x0035280001027983 */ /* 0x000ea40000300800 */
[----:B------:R0:W-:Y:S01]  /*28670*/  STL.64 [R1+0x3508], R4 ;  /* 0x0035080401007387 */ /* 0x0001e20000100a00 */
[----:B------:R-:W3:Y:S01]  /*28680*/  LDL.LU.64 R12, [R1+0x3520] ;  /* 0x00352000010c7983 */ /* 0x000ee20000300a00 */
[----:B------:R-:W-:Y:S02]  /*28690*/  STL.64 [R1+0x3c0], R20 ;  /* 0x0003c01401007387 */ /* 0x000fe40000100a00 */
[----:B------:R-:W-:Y:S01]  /*286a0*/  STL.64 [R1+0x3c8], R22 ;  /* 0x0003c81601007387 */ /* 0x000fe20000100a00 */
[----:B---3--:R-:W-:Y:S01]  /*286b0*/  HMMA.16816.F32 R16, R24, R12, R16 ;  /* 0x0000000c1810723c */ /* 0x008fe20000001810 */
[----:B0-----:R-:W-:-:S02]  /*286c0*/  IMAD.MOV.U32 R5, RZ, RZ, R12 ;  /* 0x000000ffff057224 */ /* 0x001fc400078e000c */
[----:B------:R-:W-:Y:S11]  /*286d0*/  IMAD.MOV.U32 R4, RZ, RZ, R13 ;  /* 0x000000ffff047224 */ /* 0x000ff600078e000d */
[----:B------:R-:W-:Y:S09]  /*286e0*/  @!UPT UIADD3 URZ, URZ, URZ, URZ ;  /* 0x0000003f3f3ff290 */ /* 0x000ff2000fffe03f */
[----:B------:R0:W-:Y:S01]  /*286f0*/  STL.64 [R1+0x3b0], R16 ;  /* 0x0003b01001007387 */ /* 0x0001e20000100a00 */
[----:B------:R1:W-:Y:S03]  /*28700*/  STL.64 [R1+0x3b8], R18 ;  /* 0x0003b81201007387 */ /* 0x0003e60000100a00 */
[----:B0-----:R-:W2:Y:S01]  /*28710*/  LDL.LU.64 R16, [R1+0x6b0] ;  /* 0x0006b00001107983 */ /* 0x001ea20000300a00 */
[----:B-1----:R-:W2:Y:S02]  /*28720*/  LDL.LU.64 R18, [R1+0x6b8] ;  /* 0x0006b80001127983 */ /* 0x002ea40000300a00 */
[----:B------:R-:W3:Y:S02]  /*28730*/  LDL.LU.64 R12, [R1+0x620] ;  /* 0x00062000010c7983 */ /* 0x000ee40000300a00 */
[----:B------:R-:W2:Y:S02]  /*28740*/  LDL.LU.64 R14, [R1+0x628] ;  /* 0x00062800010e7983 */ /* 0x000ea40000300a00 */
[----:B--2---:R-:W-:Y:S01]  /*28750*/  STL.64 [R1+0x34a0], R14 ;  /* 0x0034a00e01007387 */ /* 0x004fe20000100a00 */
[----:B---3--:R0:W-:Y:S02]  /*28760*/  STL.64 [R1+0x3498], R12 ;  /* 0x0034980c01007387 */ /* 0x0081e40000100a00 */
[----:B0-----:R-:W-:-:S02]  /*28770*/  IMAD.MOV.U32 R12, RZ, RZ, R5 ;  /* 0x000000ffff0c7224 */ /* 0x001fc400078e0005 */
[----:B------:R-:W-:-:S05]  /*28780*/  IMAD.MOV.U32 R13, RZ, RZ, R4 ;  /* 0x000000ffff0d7224 */ /* 0x000fca00078e0004 */
[----:B------:R0:W-:Y:S04]  /*28790*/  STL.64 [R1+0x34b8], R12 ;  /* 0x0034b80c01007387 */ /* 0x0001e80000100a00 */
[----:B0-----:R-:W2:Y:S01]  /*287a0*/  LDL.64 R12, [R1+0x10] ;  /* 0x00001000010c7983 */ /* 0x001ea20000100a00 */
[----:B------:R-:W-:Y:S03]  /*287b0*/  HMMA.16816.F32 R16, R24, R8, R16 ;  /* 0x000000081810723c */ /* 0x000fe60000001810 */
[----:B--2---:R0:W-:Y:S01]  /*287c0*/  STL.64 [R1+0x34c0], R12 ;  /* 0x0034c00c01007387 */ /* 0x0041e20000100a00 */
[----:B------:R-:W2:Y:S02]  /*287d0*/  LDL.LU.64 R20, [R1+0x390] ;  /* 0x0003900001147983 */ /* 0x000ea40000300a00 */
[----:B------:R-:W2:Y:S02]  /*287e0*/  LDL.LU.64 R22, [R1+0x398] ;  /* 0x0003980001167983 */ /* 0x000ea40000300a00 */
[----:B------:R-:W3:Y:S02]  /*287f0*/  LDL.LU.64 R4, [R1+0x380] ;  /* 0x0003800001047983 */ /* 0x000ee40000300a00 */
[----:B0-----:R-:W-:-:S02]  /*28800*/  IMAD.MOV.U32 R12, RZ, RZ, R7 ;  /* 0x000000ffff0c7224 */ /* 0x001fc400078e0007 */
[----:B------:R-:W-:Y:S02]  /*28810*/  IMAD.MOV.U32 R13, RZ, RZ, R6 ;  /* 0x000000ffff0d7224 */ /* 0x000fe400078e0006 */
[----:B------:R-:W3:Y:S03]  /*28820*/  LDL.LU.64 R6, [R1+0x388] ;  /* 0x0003880001067983 */ /* 0x000ee60000300a00 */
[----:B------:R0:W-:Y:S02]  /*28830*/  STL.64 [R1+0x34e8], R12 ;  /* 0x0034e80c01007387 */ /* 0x0001e40000100a00 */
[----:B0-----:R-:W2:Y:S01]  /*28840*/  LDL.LU.64 R12, [R1+0x4e0] ;  /* 0x0004e000010c7983 */ /* 0x001ea20000300a00 */
[----:B------:R-:W2:Y:S03]  /*28850*/  LDL.LU.64 R14, [R1+0x4e8] ;  /* 0x0004e800010e7983 */ /* 0x000ea60000300a00 */
[----:B--2---:R-:W-:Y:S01]  /*28860*/  STL.64 [R1+0x3500], R14 ;  /* 0x0035000e01007387 */ /* 0x004fe20000100a00 */
[----:B------:R0:W-:Y:S03]  /*28870*/  STL.64 [R1+0x34f8], R12 ;  /* 0x0034f80c01007387 */ /* 0x0001e60000100a00 */
[----:B0-----:R-:W2:Y:S01]  /*28880*/  LDL.LU.64 R12, [R1+0x370] ;  /* 0x00037000010c7983 */ /* 0x001ea20000300a00 */
[----:B------:R-:W2:Y:S02]  /*28890*/  LDL.LU.64 R14, [R1+0x378] ;  /* 0x00037800010e7983 */ /* 0x000ea40000300a00 */
[----:B------:R0:W-:Y:S02]  /*288a0*/  STL.64 [R1+0x3a0], R16 ;  /* 0x0003a01001007387 */ /* 0x0001e40000100a00 */
[----:B------:R-:W-:Y:S01]  /*288b0*/  STL.64 [R1+0x3a8], R18 ;  /* 0x0003a81201007387 */ /* 0x000fe20000100a00 */
[----:B0-----:R-:W2:Y:S01]  /*288c0*/  LDL.LU.64 R16, [R1+0x3518] ;  /* 0x0035180001107983 */ /* 0x001ea20000300a00 */
[----:B----4-:R-:W-:Y:S02]  /*288d0*/  STL.64 [R1+0x34b0], R10 ;  /* 0x0034b00a01007387 */ /* 0x010fe40000100a00 */
[----:B------:R0:W-:Y:S02]  /*288e0*/  STL.64 [R1+0x34a8], R8 ;  /* 0x0034a80801007387 */ /* 0x0001e40000100a00 */
[----:B0-----:R-:W4:Y:S01]  /*288f0*/  LDL.LU.64 R8, [R1+0x630] ;  /* 0x0006300001087983 */ /* 0x001f220000300a00 */
[----:B------:R-:W3:Y:S01]  /*28900*/  LDL.LU.64 R10, [R1+0x638] ;  /* 0x00063800010a7983 */ /* 0x000ee20000300a00 */
[C---:B--2---:R-:W-:Y:S02]  /*28910*/  HMMA.16816.F32 R20, R24.reuse, R16, R20 ;  /* 0x000000101814723c */ /* 0x044fe40000001814 */
[----:B---3--:R-:W-:Y:S01]  /*28920*/  STL.64 [R1+0x34d0], R10 ;  /* 0x0034d00a01007387 */ /* 0x008fe20000100a00 */
[----:B----4-:R0:W-:Y:S03]  /*28930*/  STL.64 [R1+0x34c8], R8 ;  /* 0x0034c80801007387 */ /* 0x0101e60000100a00 */
[----:B0-----:R-:W2:Y:S01]  /*28940*/  LDL.LU.64 R8, [R1+0x690] ;  /* 0x0006900001087983 */ /* 0x001ea20000300a00 */
[----:B------:R-:W2:Y:S11]  /*28950*/  LDL.LU.64 R10, [R1+0x698] ;  /* 0x00069800010a7983 */ /* 0x000eb60000300a00 */
[----:B------:R-:W-:Y:S05]  /*28960*/  @!UPT UIADD3 URZ, URZ, URZ, URZ ;  /* 0x0000003f3f3ff290 */ /* 0x000fea000fffe03f */
[----:B------:R0:W-:Y:S02]  /*28970*/  STL.64 [R1+0x390], R20 ;  /* 0x0003901401007387 */ /* 0x0001e40000100a00 */
[----:B------:R-:W-:Y:S01]  /*28980*/  STL.64 [R1+0x398], R22 ;  /* 0x0003981601007387 */ /* 0x000fe20000100a00 */
[----:B0-----:R-:W3:Y:S02]  /*28990*/  LDL.LU.64 R20, [R1+0x3510] ;  /* 0x0035100001147983 */ /* 0x001ee40000300a00 */
[C---:B---3--:R-:W-:Y:S11]  /*289a0*/  HMMA.16816.F32 R4, R24.reuse, R20, R4 ;  /* 0x000000141804723c */ /* 0x048ff60000001804 */
[----:B------:R-:W-:Y:S11]  /*289b0*/  @!UPT UIADD3 URZ, URZ, URZ, URZ ;  /* 0x0000003f3f3ff290 */ /* 0x000ff6000fffe03f */
[----:B------:R-:W-:Y:S01]  /*289c0*/  @!UPT UIADD3 URZ, URZ, URZ, URZ ;  /* 0x0000003f3f3ff290 */ /* 0x000fe2000fffe03f */
[----:B------:R0:W-:Y:S01]  /*289d0*/  STL.64 [R1+0x380], R4 ;  /* 0x0003800401007387 */ /* 0x0001e20000100a00 */
[----:B------:R-:W-:Y:S03]  /*289e0*/  STL.64 [R1+0x388], R6 ;  /* 0x0003880601007387 */ /* 0x000fe60000100a00 */
[----:B0-----:R-:W3:Y:S01]  /*289f0*/  LDL.LU.64 R4, [R1+0x3508] ;  /* 0x0035080001047983 */ /* 0x001ee20000300a00 */
[----:B------:R0:W-:Y:S03]  /*28a00*/  STL.64 [R1+0x3490], R20 ;  /* 0x0034901401007387 */ /* 0x0001e60000100a00 */
[----:B0-----:R-:W4:Y:S01]  /*28a10*/  LDL.LU.64 R20, [R1+0x260] ;  /* 0x0002600001147983 */ /* 0x001f220000300a00 */
[----:B------:R-:W4:Y:S01]  /*28a20*/  LDL.LU.64 R22, [R1+0x268] ;  /* 0x0002680001167983 */ /* 0x000f220000300a00 */
[C---:B---3--:R-:W-:Y:S02]  /*28a30*/  HMMA.16816.F32 R4, R24.reuse, R4, R12 ;  /* 0x000000041804723c */ /* 0x048fe4000000180c */
[----:B------:R-:W3:Y:S01]  /*28a40*/  LDL.LU.64 R14, [R1+0x3500] ;  /* 0x00350000010e7983 */ /* 0x000ee20000300a00 */
[----:B------:R-:W3:Y:S11]  /*28a50*/  LDL.LU.64 R12, [R1+0x34f8] ;  /* 0x0034f800010c7983 */ /* 0x000ef60000300a00 */
[----:B------:R-:W-:Y:S09]  /*28a60*/  @!UPT UIADD3 URZ, URZ, URZ, URZ ;  /* 0x0000003f3f3ff290 */ /* 0x000ff2000fffe03f */
[----:B------:R0:W-:Y:S01]  /*28a70*/  STL.64 [R1+0x370], R4 ;  /* 0x0003700401007387 */ /* 0x0001e20000100a00 */
[----:B------:R1:W-:Y:S03]  /*28a80*/  STL.64 [R1+0x378], R6 ;  /* 0x0003780601007387 */ /* 0x0003e60000100a00 */
[----:B0-----:R-:W3:Y:S02]  /*28a90*/  LDL.LU.64 R4, [R1+0x34f0] ;  /* 0x0034f00001047983 */ /* 0x001ee40000300a00 */
[----:B---3--:R-:W-:Y:S02]  /*28aa0*/  HMMA.16816.F32 R24, R24, R4, R12 ;  /* 0x000000041818723c */ /* 0x008fe4000000180c */
[----:B------:R-:W2:Y:S01]  /*28ab0*/  LDL.LU.64 R12, [R1+0x34e8] ;  /* 0x0034e800010c7983 */ /* 0x000ea20000300a00 */
[----:B-1----:R-:W2:Y:S02]  /*28ac0*/  LDL.LU.64 R6, [R1+0x34e0] ;  /* 0x0034e00001067983 */ /* 0x002ea40000300a00 */
[----:B------:R-:W2:Y:S11]  /*28ad0*/  LDL.LU.64 R4, [R1+0x34d8] ;  /* 0x0034d80001047983 */ /* 0x000eb60000300a00 */
[----:B------:R-:W-:Y:S07]  /*28ae0*/  @!UPT UIADD3 URZ, URZ, URZ, URZ ;  /* 0x0000003f3f3ff290 */ /* 0x000fee000fffe03f */
[----:B------:R0:W-:Y:S01]  /*28af0*/  STL.64 [R1+0x2b0], R24 ;  /* 0x0002b01801007387 */ /* 0x0001e20000100a00 */
[----:B------:R1:W-:Y:S03]  /*28b00*/  STL.64 [R1+0x2b8], R26 ;  /* 0x0002b81a01007387 */ /* 0x0003e60000100a00 */
[----:B0-----:R-:W3:Y:S01]  /*28b10*/  LDL.LU.64 R24, [R1+0x640] ;  /* 0x0006400001187983 */ /* 0x001ee20000300a00 */
[----:B-1----:R-:W3:Y:S01]  /*28b20*/  LDL.LU.64 R26, [R1+0x648] ;  /* 0x00064800011a7983 */ /* 0x002ee20000300a00 */
[C---:B--2---:R-:W-:Y:S02]  /*28b30*/  HMMA.16816.F32 R12, R4.reuse, R12, R8 ;  /* 0x0000000c040c723c */ /* 0x044fe40000001808 */
[----:B------:R-:W2:Y:S01]  /*28b40*/  LDL.LU.64 R10, [R1+0x34d0] ;  /* 0x0034d000010a7983 */ /* 0x000ea20000300a00 */
[----:B------:R-:W2:Y:S11]  /*28b50*/  LDL.LU.64 R8, [R1+0x34c8] ;  /* 0x0034c80001087983 */ /* 0x000eb60000300a00 */
[----:B------:R-:W-:Y:S09]  /*28b60*/  @!UPT UIADD3 URZ, URZ, URZ, URZ ;  /* 0x0000003f3f3ff290 */ /* 0x000ff2000fffe03f */
[----:B------:R0:W-:Y:S01]  /*28b70*/  STL.64 [R1+0x2a0], R12 ;  /* 0x0002a00c01007387 */ /* 0x0001e20000100a00 */
[----:B------:R-:W-:Y:S03]  /*28b80*/  STL.64 [R1+0x2a8], R14 ;  /* 0x0002a80e01007387 */ /* 0x000fe60000100a00 */
[----:B0-----:R-:W3:Y:S02]  /*28b90*/  LDL.LU.64 R12, [R1+0x34c0] ;  /* 0x0034c000010c7983 */ /* 0x001ee40000300a00 */
[C---:B---3--:R-:W-:Y:S11]  /*28ba0*/  HMMA.16816.F32 R24, R4.reuse, R12, R24 ;  /* 0x0000000c0418723c */ /* 0x048ff60000001818 */
[----:B------:R-:W-:Y:S11]  /*28bb0*/  @!UPT UIADD3 URZ, URZ, URZ, URZ ;  /* 0x0000003f3f3ff290 */ /* 0x000ff6000fffe03f */
[----:B------:R-:W-:Y:S01]  /*28bc0*/  @!UPT UIADD3 URZ, URZ, URZ, URZ ;  /* 0x0000003f3f3ff290 */ /* 0x000fe2000fffe03f */
[----:B------:R0:W-:Y:S01]  /*28bd0*/  STL.64 [R1+0x290], R24 ;  /* 0x0002901801007387 */ /* 0x0001e20000100a00 */
[----:B------:R-:W-:Y:S02]  /*28be0*/  STL.64 [R1+0x298], R26 ;  /* 0x0002981a01007387 */ /* 0x000fe40000100a00 */
[----:B0-----:R-:W-:Y:S02]  /*28bf0*/  IMAD.MOV.U32 R25, RZ, RZ, R12 ;  /* 0x000000ffff197224 */ /* 0x001fe400078e000c */
[----:B------:R-:W-:Y:S02]  /*28c00*/  IMAD.MOV.U32 R24, RZ, RZ, R13 ;  /* 0x000000ffff187224 */ /* 0x000fe400078e000d */
[----:B------:R-:W2:Y:S03]  /*28c10*/  LDL.LU.64 R12, [R1+0x34b8] ;  /* 0x0034b800010c7983 */ /* 0x000ea60000300a00 */
[----:B------:R0:W-:Y:S02]  /*28c20*/  STL.64 [R1+0x3488], R24 ;  /* 0x0034881801007387 */ /* 0x0001e40000100a00 */
[----:B0-----:R-:W3:Y:S01]  /*28c30*/  LDL.LU.64 R24, [R1+0x4b0] ;  /* 0x0004b00001187983 */ /* 0x001ee20000300a00 */
[----:B------:R-:W3:Y:S01]  /*28c40*/  LDL.LU.64 R26, [R1+0x4b8] ;  /* 0x0004b800011a7983 */ /* 0x000ee20000300a00 */
[C---:B--2---:R-:W-:Y:S02]  /*28c50*/  HMMA.16816.F32 R12, R4.reuse, R12, R8 ;  /* 0x0000000c040c723c */ /* 0x044fe40000001808 */
[----:B------:R-:W2:Y:S01]  /*28c60*/  LDL.LU.64 R10, [R1+0x34b0] ;  /* 0x0034b000010a7983 */ /* 0x000ea20000300a00 */
[----:B------:R-:W3:Y:S11]  /*28c70*/  LDL.LU.64 R8, [R1+0x34a8] ;  /* 0x0034a80001087983 */ /* 0x000ef60000300a00 */
[----:B------:R-:W-:Y:S09]  /*28c80*/  @!UPT UIADD3 URZ, URZ, URZ, URZ ;  /* 0x0000003f3f3ff290 */ /* 0x000ff2000fffe03f */
[----:B------:R-:W-:Y:S01]  /*28c90*/  STL.64 [R1+0x280], R12 ;  /* 0x0002800c01007387 */ /* 0x000fe20000100a00 */
[----:B------:R0:W-:Y:S03]  /*28ca0*/  STL.64 [R1+0x288], R14 ;  /* 0x0002880e01007387 */ /* 0x0001e60000100a00 */
[----:B0-----:R-:W3:Y:S01]  /*28cb0*/  LDL.LU.64 R14, [R1+0x34a0] ;  /* 0x0034a000010e7983 */ /* 0x001ee20000300a00 */
[----:B------:R-:W3:Y:S01]  /*28cc0*/  LDL.LU.64 R12, [R1+0x3498] ;  /* 0x00349800010c7983 */ /* 0x000ee20000300a00 */
[C---:B----4-:R-:W-:Y:S02]  /*28cd0*/  HMMA.16816.F32 R16, R4.reuse, R16, R20 ;  /* 0x000000100410723c */ /* 0x050fe40000001814 */
[----:B--2---:R-:W-:Y:S01]  /*28ce0*/  STL.64 [R1+0x3468], R10 ;  /* 0x0034680a01007387 */ /* 0x004fe20000100a00 */
[----:B---3--:R0:W-:Y:S05]  /*28cf0*/  STL.64 [R1+0x3460], R8 ;  /* 0x0034600801007387 */ /* 0x0081ea0000100a00 */
[C---:B------:R-:W-:Y:S11]  /*28d00*/  HMMA.16816.F32 R12, R4.reuse, R8, R12 ;  /* 0x00000008040c723c */ /* 0x040ff6000000180c */
[----:B------:R-:W-:Y:S11]  /*28d10*/  @!UPT UIADD3 URZ, URZ, URZ, URZ ;  /* 0x0000003f3f3ff290 */ /* 0x000ff6000fffe03f */
[----:B------:R-:W-:Y:S01]  /*28d20*/  @!UPT UIADD3 URZ, URZ, URZ, URZ ;  /* 0x0000003f3f3ff290 */ /* 0x000fe2000fffe03f */
[----:B------:R-:W-:Y:S01]  /*28d30*/  STL.64 [R1+0x270], R12 ;  /* 0x0002700c01007387 */ /* 0x000fe20000100a00 */
[----:B------:R-:W-:Y:S02]  /*28d40*/  STL.64 [R1+0x278], R14 ;  /* 0x0002780e01007387 */ /* 0x000fe40000100a00 */
[----:B0-----:R-:W2:Y:S02]  /*28d50*/  LDL.LU.64 R8, [R1+0x4d0] ;  /* 0x0004d00001087983 */ /* 0x001ea40000300a00 */
[----:B------:R-:W2:Y:S01]  /*28d60*/  LDL.LU.64 R10, [R1+0x4d8] ;  /* 0x0004d800010a7983 */ /* 0x000ea20000300a00 */
[----:B------:R-:W3:Y:S01]  /*28d70*/  LDL.LU.64 R20, [R1+0x3490] ;  /* 0x0034900001147983 */ /* 0x000ee20000300a00 */
[----:B------:R-:W-:Y:S02]  /*28d80*/  STL.64 [R1+0x260], R16 ;  /* 0x0002601001007387 */ /* 0x000fe40000100a00 */
[----:B------:R-:W-:Y:S02]  /*28d90*/  STL.64 [R1+0x268], R18 ;  /* 0x0002681201007387 */ /* 0x000fe40000100a00 */
[----:B------:R-:W0:Y:S04]  /*28da0*/  LDSM.16.MT88.4 R16, [R29+0x180] ;  /* 0x000180001d10783b */ /* 0x000e280000004200 */
[----:B------:R-:W-:Y:S04]  /*28db0*/  LDSM.16.MT88.4 R12, [R29+0x100] ;  /* 0x000100001d0c783b */ /* 0x000fe80000004200 */
[----:B0-----:R-:W-:Y:S01]  /*28dc0*/  STL.64 [R1+0x3428], R18 ;  /* 0x0034281201007387 */ /* 0x001fe20000100a00 */
[----:B------:R0:W-:Y:S03]  /*28dd0*/  STL.64 [R1+0x3420], R16 ;  /* 0x0034201001007387 */ /* 0x0001e60000100a00 */
[----:B0-----:R-:W2:Y:S01]  /*28de0*/  LDL.LU.64 R16, [R1+0x60] ;  /* 0x0000600001107983 */ /* 0x001ea20000300a00 */
[C---:B---3--:R-:W-:Y:S03]  /*28df0*/  HMMA.16816.F32 R20, R4.reuse, R20, R24 ;  /* 0x000000140414723c */ /* 0x048fe60000001818 */
[----:B------:R-:W3:Y:S11]  /*28e00*/  LDL.LU.64 R24, [R1+0x3488] ;  /* 0x0034880001187983 */ /* 0x000ef60000300a00 */
[----:B------:R-:W-:Y:S09]  /*28e10*/  @!UPT UIADD3 URZ, URZ, URZ, URZ ;  /* 0x0000003f3f3ff290 */ /* 0x000ff2000fffe03f */
[----:B------:R-:W-:Y:S01]  /*28e20*/  STL.64 [R1+0x250], R20 ;  /* 0x0002501401007387 */ /* 0x000fe20000100a00 */
[----:B------:R-:W-:Y:S02]  /*28e30*/  STL.64 [R1+0x258], R22 ;  /* 0x0002581601007387 */ /* 0x000fe40000100a00 */
[----:B------:R-:W0:Y:S01]  /*28e40*/  LDSM.16.MT88.4 R20, [R28+0x2000] ;  /* 0x002000001c14783b */ /* 0x000e220000004200 */
[----:B--2---:R-:W-:Y:S01]  /*28e50*/  HMMA.16816.F32 R8, R4, R16, R8 ;  /* 0x000000100408723c */ /* 0x004fe20000001808 */
[----:B0-----:R-:W-:Y:S02]  /*28e60*/  STL.64 [R1+0x3370], R22 ;  /* 0x0033701601007387 */ /* 0x001fe40000100a00 */
[----:B------:R0:W-:Y:S02]  /*28e70*/  STL.64 [R1+0x3368], R20 ;  /* 0x0033681401007387 */ /* 0x0001e40000100a00 */
[----:B0-----:R-:W2:Y:S11]  /*28e80*/  LDL.LU.64 R20, [R1+0x70] ;  /* 0x0000700001147983 */ /* 0x001eb60000300a00 */
[----:B------:R-:W-:Y:S07]  /*28e90*/  @!UPT UIADD3 URZ, URZ, URZ, URZ ;  /* 0x0000003f3f3ff290 */ /* 0x000fee000fffe03f */
[----:B------:R0:W-:Y:S02]  /*28ea0*/  STL.64 [R1+0x240], R8 ;  /* 0x0002400801007387 */ /* 0x0001e40000100a00 */
[----:B0-----:R-:W-:Y:S02]  /*28eb0*/  IMAD.MOV.U32 R9, RZ, RZ, R16 ;  /* 0x000000ffff097224 */ /* 0x001fe400078e0010 */
[----:B------:R-:W-:Y:S01]  /*28ec0*/  IMAD.MOV.U32 R8, RZ, RZ, R17 ;  /* 0x000000ffff087224 */ /* 0x000fe200078e0011 */
[----:B------:R-:W-:Y:S01]  /*28ed0*/  STL.64 [R1+0x248], R10 ;  /* 0x0002480a01007387 */ /* 0x000fe20000100a00 */
[----:B---3--:R-:W-:Y:S02]  /*28ee0*/  IMAD.MOV.U32 R16, RZ, RZ, R25 ;  /* 0x000000ffff107224 */ /* 0x008fe400078e0019 */
[----:B------:R-:W-:Y:S02]  /*28ef0*/  IMAD.MOV.U32 R17, RZ, RZ, R24 ;  /* 0x000000ffff117224 */ /* 0x000fe400078e0018 */
[----:B------:R-:W0:Y:S04]  /*28f00*/  LDSM.16.MT88.4 R24, [R28+0x2080] ;  /* 0x002080001c18783b */ /* 0x000e280000004200 */
[----:B0-----:R0:W-:Y:S01]  /*28f10*/  STL.64 [R1+0x32f8], R26 ;  /* 0x0032f81a01007387 */ /* 0x0011e20000100a00 */
[----:B------:R1:W-:Y:S03]  /*28f20*/  STL.64 [R1+0x32f0], R24 ;  /* 0x0032f01801007387 */ /* 0x0003e60000100a00 */
[----:B0-----:R-:W3:Y:S01]  /*28f30*/  LDL R26, [R1+0x68] ;  /* 0x00006800011a7983 */ /* 0x001ee20000100800 */
[----:B-1----:R-:W-:-:S02]  /*28f40*/  IMAD.MOV.U32 R24, RZ, RZ, R9 ;  /* 0x000000ffff187224 */ /* 0x002fc400078e0009 */
[----:B------:R-:W-:Y:S01]  /*28f50*/  IMAD.MOV.U32 R25, RZ, RZ, R8 ;  /* 0x000000ffff197224 */ /* 0x000fe200078e0008 */
[----:B------:R-:W3:Y:S01]  /*28f60*/  LDL R27, [R1+0x6c] ;  /* 0x00006c00011b7983 */ /* 0x000ee20000100800 */
[----:B------:R-:W4:Y:S03]  /*28f70*/  LDL.LU.64 R8, [R1] ;  /* 0x0000000001087983 */ /* 0x000f260000300a00 */
[----:B----4-:R0:W-:Y:S04]  /*28f80*/  STL.64 [R1+0x3480], R8 ;  /* 0x0034800801007387 */ /* 0x0101e80000100a00 */
[----:B0-----:R-:W4:Y:S01]  /*28f90*/  LDL.LU.64 R8, [R1+0x4c0] ;  /* 0x0004c00001087983 */ /* 0x001f220000300a00 */
[----:B------:R-:W4:Y:S02]  /*28fa0*/  LDL.LU.64 R10, [R1+0x4c8] ;  /* 0x0004c800010a7983 */ /* 0x000f240000300a00 */
[----:B---3--:R-:W-:Y:S02]  /*28fb0*/  STL.64 [R1+0x3438], R26 ;  /* 0x0034381a01007387 */ /* 0x008fe40000100a00 */
[----:B------:R0:W-:Y:S02]  /*28fc0*/  STL.64 [R1+0x3430], R24 ;  /* 0x0034301801007387 */ /* 0x0001e40000100a00 */
[----:B--2---:R-:W-:-:S02]  /*28fd0*/  IMAD.MOV.U32 R19, RZ, RZ, R20 ;  /* 0x000000ffff137224 */ /* 0x004fc400078e0014 */
[----:B------:R-:W-:Y:S01]  /*28fe0*/  IMAD.MOV.U32 R18, RZ, RZ, R21 ;  /* 0x000000ffff127224 */ /* 0x000fe200078e0015 */
[----:B----4-:R-:W-:Y:S11]  /*28ff0*/  HMMA.16816.F32 R4, R4, R20, R8 ;  /* 0x000000140404723c */ /* 0x010ff60000001808 */
[----:B------:R-:W-:Y:S11]  /*29000*/  @!UPT UIADD3 URZ, URZ, URZ, URZ ;  /* 0x0000003f3f3ff290 */ /* 0x000ff6000fffe03f */
[----:B------:R-:W-:Y:S01]  /*29010*/  @!UPT UIADD3 URZ, URZ, URZ, URZ ;  /* 0x0000003f3f3ff290 */ /* 0x000fe2000fffe03f */
[----:B------:R-:W-:Y:S01]  /*29020*/  STL.64 [R1+0x190], R4 ;  /* 0x0001900401007387 */ /* 0x000fe20000100a00 */
[----:B------:R-:W-:Y:S02]  /*29030*/  STL.64 [R1+0x198], R6 ;  /* 0x0001980601007387 */ /* 0x000fe40000100a00 */
[----:B------:R-:W2:Y:S02]  /*29040*/  LDL.LU.64 R20, [R1+0x650] ;  /* 0x0006500001147983 */ /* 0x000ea40000300a00 */
[----:B------:R-:W2:Y:S01]  /*29050*/  LDL.LU.64 R22, [R1+0x658] ;  /* 0x0006580001167983 */ /* 0x000ea20000300a00 */
[----:B0-----:R-:W3:Y:S04]  /*29060*/  LDL.LU.64 R24, [R1+0x50] ;  /* 0x0000500001187983 */ /* 0x001ee80000300a00 */
[----:B------:R-:W0:Y:S04]  /*29070*/  LDSM.16.MT88.4 R4, [R28+0x2100] ;  /* 0x002100001c04783b */ /* 0x000e280000004200 */
[----:B---3--:R1:W-:Y:S04]  /*29080*/  STL.64 [R1+0x3440], R24 ;  /* 0x0034401801007387 */ /* 0x0083e80000100a00 */
[----:B-1----:R-:W2:Y:S01]  /*29090*/  LDL.LU.64 R24, [R1+0x20] ;  /* 0x0000200001187983 */ /* 0x002ea20000300a00 */
[----:B------:R-:W3:Y:S02]  /*290a0*/  LDL.LU.64 R8, [R1+0x610] ;  /* 0x0006100001087983 */ /* 0x000ee40000300a00 */
[----:B------:R-:W3:Y:S02]  /*290b0*/  LDL.LU.64 R10, [R1+0x618] ;  /* 0x00061800010a7983 */ /* 0x000ee40000300a00 */
[----:B0-----:R0:W-:Y:S01]  /*290c0*/  STL.64 [R1+0x3280], R6 ;  /* 0x0032800601007387 */ /* 0x0011e20000100a00 */
[----:B------:R1:W-:Y:S01]  /*290d0*/  STL.64 [R1+0x3278], R4 ;  /* 0x0032780401007387 */ /* 0x0003e20000100a00 */
[----:B0-----:R-:W-:-:S02]  /*290e0*/  IMAD.MOV.U32 R6, RZ, RZ, R2 ;  /* 0x000000ffff067224 */ /* 0x001fc400078e0002 */
[----:B------:R-:W-:Y:S02]  /*290f0*/  IMAD.MOV.U32 R7, RZ, RZ, R0 ;  /* 0x000000ffff077224 */ /* 0x000fe400078e0000 */
[----:B-1----:R-:W-:Y:S02]  /*29100*/  IMAD.MOV.U32 R4, RZ, RZ, R19 ;  /* 0x000000ffff047224 */ /* 0x002fe400078e0013 */
[----:B------:R-:W-:Y:S01]  /*29110*/  IMAD.MOV.U32 R5, RZ, RZ, R18 ;  /* 0x000000ffff057224 */ /* 0x000fe200078e0012 */
[----:B------:R-:W-:Y:S04]  /*29120*/  STL.64 [R1+0x3450], R6 ;  /* 0x0034500601007387 */ /* 0x000fe80000100a00 */
[----:B------:R0:W-:Y:S02]  /*29130*/  STL.64 [R1+0x3448], R4 ;  /* 0x0034480401007387 */ /* 0x0001e40000100a00 */
[----:B0-----:R-:W4:Y:S04]  /*29140*/  LDL.LU.64 R4, [R1+0x30] ;  /* 0x0000300001047983 */ /* 0x001f280000300a00 */
[----:B----4-:R0:W-:Y:S04]  /*29150*/  STL.64 [R1+0x3458], R4 ;  /* 0x0034580401007387 */ /* 0x0101e80000100a00 */
[----:B0-----:R-:W4:Y:S01]  /*29160*/  LDL.LU.64 R4, [R1+0x5f0] ;  /* 0x0005f00001047983 */ /* 0x001f220000300a00 */
[----:B------:R-:W4:Y:S01]  /*29170*/  LDL.LU.64 R6, [R1+0x5f8] ;  /* 0x0005f80001067983 */ /* 0x000f220000300a00 */
[C---:B--2---:R-:W-:Y:S08]  /*29180*/  HMMA.16816.F32 R20, R12.reuse, R24, R20 ;  /* 0x000000180c14723c */ /* 0x044ff00000001814 */
[----:B---3--:R-:W-:Y:S01]  /*29190*/  HMMA.16816.F32 R16, R12, R16, R8 ;  /* 0x000000100c10723c */ /* 0x008fe20000001808 */
[----:B----4-:R-:W-:Y:S01]  /*291a0*/  STL.64 [R1+0x3478], R6 ;  /* 0x0034780601007387 */ /* 0x010fe20000100a00 */
[----:B------:R0:W-:Y:S03]  /*291b0*/  STL.64 [R1+0x3470], R4 ;  /* 0x0034700401007387 */ /* 0x0001e60000100a00 */
[----:B0-----:R-:W2:Y:S01]  /*291c0*/  LDL.LU.64 R4, [R1+0x600] ;  /* 0x0006000001047983 */ /* 0x001ea20000300a00 */
[----:B------:R-:W2:Y:S09]  /*291d0*/  LDL.LU.64 R6, [R1+0x608] ;  /* 0x0006080001067983 */ /* 0x000eb20000300a00 */
[----:B------:R0:W-:Y:S02]  /*291e0*/  STL.64 [R1+0x170], R20 ;  /* 0x0001701401007387 */ /* 0x0001e40000100a00 */
[----:B------:R-:W-:Y:S02]  /*291f0*/  STL.64 [R1+0x178], R22 ;  /* 0x0001781601007387 */ /* 0x000fe40000100a00 */
[----:B0-----:R-:W-:-:S02]  /*29200*/  IMAD.MOV.U32 R21, RZ, RZ, R24 ;  /* 0x000000ffff157224 */ /* 0x001fc400078e0018 */
[----:B------:R-:W-:Y:S02]  /*29210*/  IMAD.MOV.U32 R20, RZ, RZ, R25 ;  /* 0x000000ffff147224 */ /* 0x000fe400078e0019 */
[----:B------:R-:W3:Y:S01]  /*29220*/  LDL.LU.64 R24, [R1+0x4a0] ;  /* 0x0004a00001187983 */ /* 0x000ee20000300a00 */
[----:B------:R-:W3:Y:S02]  /*29230*/  LDL.LU.64 R26, [R1+0x4a8] ;  /* 0x0004a800011a7983 */ /* 0x000ee40000300a00 */
[----:B------:R-:W2:Y:S02]  /*29240*/  LDL.LU.64 R8, [R1+0x3480] ;  /* 0x0034800001087983 */ /* 0x000ea40000300a00 */
[----:B------:R-:W-:Y:S02]  /*29250*/  IMAD.MOV.U32 R0, RZ, RZ, R19 ;  /* 0x000000ffff007224 */ /* 0x000fe400078e0013 */
[----:B------:R-:W-:Y:S01]  /*29260*/  IMAD.MOV.U32 R2, RZ, RZ, R18 ;  /* 0x000000ffff027224 */ /* 0x000fe200078e0012 */
[----:B------:R0:W-:Y:S04]  /*29270*/  STL.64 [R1+0x160], R16 ;  /* 0x0001601001007387 */ /* 0x0001e80000100a00 */
[----:B0-----:R-:W4:Y:S01]  /*29280*/  LDL.LU.64 R16, [R1+0x480] ;  /* 0x0004800001107983 */ /* 0x001f220000300a00 */
[----:B------:R-:W4:Y:S02]  /*29290*/  LDL.LU.64 R18, [R1+0x488] ;  /* 0x0004880001127983 */ /* 0x000f240000300a00 */
[----:B------:R-:W-:Y:S02]  /*292a0*/  STL [R1+0x30cc], R0 ;  /* 0x0030cc0001007387 */ /* 0x000fe40000100800 */
[----:B------:R-:W-:Y:S01]  /*292b0*/  STL [R1+0x30c8], R2 ;  /* 0x0030c80201007387 */ /* 0x000fe20000100800 */
        /* <DEDUP_REMOVED lines=9> */
[----:B------:R-:W2:Y:S02]  /*29350*/  LDL.LU.64 R8, [R1+0x3460] ;  /* 0x0034600001087983 */ /* 0x000ea40000300a00 */
[C---:B--2---:R-:W-:Y:S11]  /*29360*/  HMMA.16816.F32 R4, R12.reuse, R8, R4 ;  /* 0x000000080c04723c */ /* 0x044ff60000001804 */
[----:B------:R-:W-:Y:S11]  /*29370*/  @!UPT UIADD3 URZ, URZ, URZ, URZ ;  /* 0x0000003f3f3ff290 */ /* 0x000ff6000fffe03f */
[----:B------:R-:W-:Y:S01]  /*29380*/  @!UPT UIADD3 URZ, URZ, URZ, URZ ;  /* 0x0000003f3f3ff290 */ /* 0x000fe2000fffe03f */
[----:B------:R0:W-:Y:S01]  /*29390*/  STL.64 [R1+0x140], R4 ;  /* 0x0001400401007387 */ /* 0x0001e20000100a00 */
[----:B------:R-:W-:Y:S03]  /*293a0*/  STL.64 [R1+0x148], R6 ;  /* 0x0001480601007387 */ /* 0x000fe60000100a00 */
[----:B0-----:R-:W3:Y:S01]  /*293b0*/  LDL.LU.64 R4, [R1+0x3458] ;  /* 0x0034580001047983 */ /* 0x001ee20000300a00 */
[----:B------:R-:W-:Y:S02]  /*293c0*/  STL.64 [R1+0x33d0], R10 ;  /* 0x0033d00a01007387 */ /* 0x000fe40000100a00 */
[----:B------:R0:W-:Y:S02]  /*293d0*/  STL.64 [R1+0x33c8], R8 ;  /* 0x0033c80801007387 */ /* 0x0001e40000100a00 */
[----:B0-----:R-:W2:Y:S01]  /*293e0*/  LDL.LU.64 R8, [R1+0x490] ;  /* 0x0004900001087983 */ /* 0x001ea20000300a00 */
[----:B------:R-:W2:Y:S02]  /*293f0*/  LDL.LU.64 R10, [R1+0x498] ;  /* 0x00049800010a7983 */ /* 0x000ea40000300a00 */
[----:B------:R-:W2:Y:S01]  /*29400*/  LDL.LU.64 R6, [R1+0x3450] ;  /* 0x0034500001067983 */ /* 0x000ea20000300a00 */
[----:B---3--:R-:W-:Y:S01]  /*29410*/  HMMA.16816.F32 R24, R12, R4, R24 ;  /* 0x000000040c18723c */ /* 0x008fe20000001818 */
[----:B------:R-:W-:-:S02]  /*29420*/  IMAD.MOV.U32 R23, RZ, RZ, R4 ;  /* 0x000000ffff177224 */ /* 0x000fc400078e0004 */
[----:B------:R-:W-:Y:S02]  /*29430*/  IMAD.MOV.U32 R22, RZ, RZ, R5 ;  /* 0x000000ffff167224 */ /* 0x000fe400078e0005 */
[----:B------:R-:W3:Y:S11]  /*29440*/  LDL.LU.64 R4, [R1+0x3448] ;  /* 0x0034480001047983 */ /* 0x000ef60000300a00 */
[----:B------:R-:W-:Y:S07]  /*29450*/  @!UPT UIADD3 URZ, URZ, URZ, URZ ;  /* 0x0000003f3f3ff290 */ /* 0x000fee000fffe03f */
[----:B------:R0:W-:Y:S04]  /*29460*/  STL.64 [R1+0x130], R24 ;  /* 0x0001301801007387 */ /* 0x0001e80000100a00 */
[----:B0-----:R-:W2:Y:S01]  /*29470*/  LDL.LU.64 R24, [R1+0x3440] ;  /* 0x0034400001187983 */ /* 0x001ea20000300a00 */
[----:B------:R-:W-:Y:S02]  /*29480*/  IMAD.MOV.U32 R2, RZ, RZ, R27 ;  /* 0x000000ffff027224 */ /* 0x000fe400078e001b */
[----:B------:R-:W-:-:S03]  /*29490*/  IMAD.MOV.U32 R0, RZ, RZ, R26 ;  /* 0x000000ffff007224 */ /* 0x000fc600078e001a */
[----:B------:R-:W-:Y:S02]  /*294a0*/  STL [R1+0x311c], R2 ;  /* 0x00311c0201007387 */ /* 0x000fe40000100800 */
[----:B------:R-:W-:Y:S01]  /*294b0*/  STL [R1+0x3118], R0 ;  /* 0x0031180001007387 */ /* 0x000fe20000100800 */
[C---:B--2---:R-:W-:Y:S11]  /*294c0*/  HMMA.16816.F32 R8, R12.reuse, R24, R8 ;  /* 0x000000180c08723c */ /* 0x044ff60000001808 */
[----:B------:R-:W-:Y:S11]  /*294d0*/  @!UPT UIADD3 URZ, URZ, URZ, URZ ;  /* 0x0000003f3f3ff290 */ /* 0x000ff6000fffe03f */
[----:B------:R-:W-:Y:S01]  /*294e0*/  @!UPT UIADD3 URZ, URZ, URZ, URZ ;  /* 0x0000003f3f3ff290 */ /* 0x000fe2000fffe03f */
[----:B------:R0:W-:Y:S01]  /*294f0*/  STL.64 [R1+0x120], R8 ;  /* 0x0001200801007387 */ /* 0x0001e20000100a00 */
[----:B------:R-:W-:Y:S02]  /*29500*/  STL.64 [R1+0x128], R10 ;  /* 0x0001280a01007387 */ /* 0x000fe40000100a00 */
[----:B------:R-:W2:Y:S02]  /*29510*/  LDL.LU.64 R26, [R1+0x3438] ;  /* 0x00343800011a7983 */ /* 0x000ea40000300a00 */
[----:B0-----:R-:W-:Y:S02]  /*29520*/  IMAD.MOV.U32 R9, RZ, RZ, R24 ;  /* 0x000000ffff097224 */ /* 0x001fe400078e0018 */
[----:B------:R-:W-:Y:S02]  /*29530*/  IMAD.MOV.U32 R8, RZ, RZ, R25 ;  /* 0x000000ffff087224 */ /* 0x000fe400078e0019 */
[----:B------:R-:W4:Y:S02]  /*29540*/  LDL.LU.64 R24, [R1+0x3430] ;  /* 0x0034300001187983 */ /* 0x000f240000300a00 */
[----:B----4-:R-:W-:Y:S11]  /*29550*/  HMMA.16816.F32 R16, R12, R24, R16 ;  /* 0x000000180c10723c */ /* 0x010ff60000001810 */
[----:B------:R-:W-:Y:S11]  /*29560*/  @!UPT UIADD3 URZ, URZ, URZ, URZ ;  /* 0x0000003f3f3ff290 */ /* 0x000ff6000fffe03f */
[----:B------:R-:W-:Y:S01]  /*29570*/  @!UPT UIADD3 URZ, URZ, URZ, URZ ;  /* 0x0000003f3f3ff290 */ /* 0x000fe2000fffe03f */
[----:B------:R0:W-:Y:S01]  /*29580*/  STL.64 [R1+0x110], R16 ;  /* 0x0001101001007387 */ /* 0x0001e20000100a00 */
[----:B------:R-:W-:Y:S02]  /*29590*/  IMAD.MOV.U32 R2, RZ, RZ, R18 ;  /* 0x000000ffff027224 */ /* 0x000fe400078e0012 */
[----:B------:R-:W-:Y:S02]  /*295a0*/  IMAD.MOV.U32 R0, RZ, RZ, R19 ;  /* 0x000000ffff007224 */ /* 0x000fe400078e0013 */
[----:B------:R-:W4:Y:S04]  /*295b0*/  LDL.LU.64 R18, [R1+0x3428] ;  /* 0x0034280001127983 */ /* 0x000f280000300a00 */
[----:B0-----:R-:W4:Y:S01]  /*295c0*/  LDL.LU.64 R16, [R1+0x3420] ;  /* 0x0034200001107983 */ /* 0x001f220000300a00 */
[----:B--2---:R-:W-:Y:S02]  /*295d0*/  STL.64 [R1+0x3390], R26 ;  /* 0x0033901a01007387 */ /* 0x004fe40000100a00 */
[----:B------:R0:W-:Y:S02]  /*295e0*/  STL.64 [R1+0x3388], R24 ;  /* 0x0033881801007387 */ /* 0x0001e40000100a00 */
[----:B0-----:R-:W-:-:S02]  /*295f0*/  IMAD.MOV.U32 R24, RZ, RZ, R9 ;  /* 0x000000ffff187224 */ /* 0x001fc400078e0009 */
[----:B------:R-:W-:Y:S02]  /*29600*/  IMAD.MOV.U32 R25, RZ, RZ, R8 ;  /* 0x000000ffff197224 */ /* 0x000fe400078e0008 */
[----:B------:R-:W-:Y:S02]  /*29610*/  IMAD.MOV.U32 R8, RZ, RZ, R29 ;  /* 0x000000ffff087224 */ /* 0x000fe400078e001d */
[----:B------:R-:W-:Y:S01]  /*29620*/  IMAD.MOV.U32 R9, RZ, RZ, R28 ;  /* 0x000000ffff097224 */ /* 0x000fe200078e001c */
[----:B------:R-:W2:Y:S01]  /*29630*/  LDL.LU R29, [R1+0x341c] ;  /* 0x00341c00011d7983 */ /* 0x000ea20000300800 */
[----:B------:R-:W2:Y:S03]  /*29640*/  LDL.LU R28, [R1+0x3418] ;  /* 0x00341800011c7983 */ /* 0x000ea60000300800 */
[----:B------:R0:W-:Y:S04]  /*29650*/  STL.64 [R1+0x33e8], R8 ;  /* 0x0033e80801007387 */ /* 0x0001e80000100a00 */
[----:B0-----:R-:W2:Y:S01]  /*29660*/  LDL.LU.64 R8, [R1+0x470] ;  /* 0x0004700001087983 */ /* 0x001ea20000300a00 */
[----:B------:R-:W2:Y:S02]  /*29670*/  LDL.LU.64 R10, [R1+0x478] ;  /* 0x00047800010a7983 */ /* 0x000ea40000300a00 */
[----:B------:R0:W-:Y:S02]  /*29680*/  STL.64 [R1+0x33a8], R24 ;  /* 0x0033a81801007387 */ /* 0x0001e40000100a00 */
[----:B0-----:R-:W-:-:S02]  /*29690*/  IMAD.MOV.U32 R24, RZ, RZ, R23 ;  /* 0x000000ffff187224 */ /* 0x001fc400078e0017 */
[----:B------:R-:W-:-:S05]  /*296a0*/  IMAD.MOV.U32 R25, RZ, RZ, R22 ;  /* 0x000000ffff197224 */ /* 0x000fca00078e0016 */
[----:B------:R-:W-:Y:S01]  /*296b0*/  STL.64 [R1+0x33c0], R24 ;  /* 0x0033c01801007387 */ /* 0x000fe20000100a00 */
[----:B------:R-:W-:Y:S02]  /*296c0*/  STL [R1+0x32ec], R0 ;  /* 0x0032ec0001007387 */ /* 0x000fe40000100800 */
[----:B------:R-:W-:Y:S02]  /*296d0*/  STL [R1+0x32e8], R2 ;  /* 0x0032e80201007387 */ /* 0x000fe40000100800 */
[----:B------:R-:W-:Y:S01]  /*296e0*/  STL.64 [R1+0x33a0], R6 ;  /* 0x0033a00601007387 */ /* 0x000fe20000100a00 */
[----:B---3--:R-:W-:Y:S01]  /*296f0*/  STL.64 [R1+0x3398], R4 ;  /* 0x0033980401007387 */ /* 0x008fe20000100a00 */
[----:B--2---:R-:W-:Y:S07]  /*29700*/  HMMA.16816.F32 R8, R12, R4, R8 ;  /* 0x000000040c08723c */ /* 0x004fee0000001808 */
[----:B------:R-:W-:-:S02]  /*29710*/  IMAD.MOV.U32 R14, RZ, RZ, R29 ;  /* 0x000000ffff0e7224 */ /* 0x000fc400078e001d */
[----:B------:R-:W-:Y:S11]  /*29720*/  IMAD.MOV.U32 R15, RZ, RZ, R3 ;  /* 0x000000ffff0f7224 */ /* 0x000ff600078e0003 */
[----:B------:R-:W-:Y:S03]  /*29730*/  @!UPT UIADD3 URZ, URZ, URZ, URZ ;  /* 0x0000003f3f3ff290 */ /* 0x000fe6000fffe03f */
[----:B------:R0:W-:Y:S01]  /*29740*/  STL.64 [R1+0xb0], R8 ;  /* 0x0000b00801007387 */ /* 0x0001e20000100a00 */
[----:B------:R1:W-:Y:S02]  /*29750*/  STL.64 [R1+0xb8], R10 ;  /* 0x0000b80a01007387 */ /* 0x0003e40000100a00 */
[----:B------:R-:W2:Y:S02]  /*29760*/  LDL.LU R12, [R1+0x2f0] ;  /* 0x0002f000010c7983 */ /* 0x000ea40000300800 */
[----:B------:R-:W2:Y:S01]  /*29770*/  LDL.LU R13, [R1+0x2f4] ;  /* 0x0002f400010d7983 */ /* 0x000ea20000300800 */
[----:B------:R-:W3:Y:S01]  /*29780*/  LDL.LU R29, [R1+0x3414] ;  /* 0x00341400011d7983 */ /* 0x000ee20000300800 */
[----:B------:R-:W2:Y:S03]  /*29790*/  LDL.LU R3, [R1+0x3410] ;  /* 0x0034100001037983 */ /* 0x000ea60000300800 */
[----:B0-----:R-:W2:Y:S01]  /*297a0*/  LDL.LU.64 R8, [R1+0x550] ;  /* 0x0005500001087983 */ /* 0x001ea20000300a00 */
[----:B-1----:R-:W2:Y:S03]  /*297b0*/  LDL.LU.64 R10, [R1+0x558] ;  /* 0x00055800010a7983 */ /* 0x002ea60000300a00 */
[----:B--2---:R-:W-:Y:S01]  /*297c0*/  STL.64 [R1+0x33f8], R10 ;  /* 0x0033f80a01007387 */ /* 0x004fe20000100a00 */
[----:B------:R-:W-:Y:S02]  /*297d0*/  STL.64 [R1+0x33f0], R8 ;  /* 0x0033f00801007387 */ /* 0x000fe40000100a00 */
[----:B------:R-:W2:Y:S02]  /*297e0*/  LDL.LU.64 R24, [R1+0x500] ;  /* 0x0005000001187983 */ /* 0x000ea40000300a00 */
[----:B------:R-:W2:Y:S02]  /*297f0*/  LDL.LU.64 R26, [R1+0x508] ;  /* 0x00050800011a7983 */ /* 0x000ea40000300a00 */
[----:B--2---:R-:W-:Y:S01]  /*29800*/  STL.64 [R1+0x33e0], R26 ;  /* 0x0033e01a01007387 */ /* 0x004fe20000100a00 */
[----:B------:R0:W-:Y:S03]  /*29810*/  STL.64 [R1+0x33d8], R24 ;  /* 0x0033d81801007387 */ /* 0x0001e60000100a00 */
[----:B0-----:R-:W2:Y:S01]  /*29820*/  LDL.LU.64 R24, [R1+0x520] ;  /* 0x0005200001187983 */ /* 0x001ea20000300a00 */
[----:B------:R-:W2:Y:S02]  /*29830*/  LDL.LU.64 R26, [R1+0x528] ;  /* 0x00052800011a7983 */ /* 0x000ea40000300a00 */
[----:B------:R-:W-:-:S02]  /*29840*/  IMAD.MOV.U32 R8, RZ, RZ, R21 ;  /* 0x000000ffff087224 */ /* 0x000fc400078e0015 */
[----:B------:R-:W-:Y:S01]  /*29850*/  IMAD.MOV.U32 R9, RZ, RZ, R20 ;  /* 0x000000ffff097224 */ /* 0x000fe200078e0014 */
[----:B--2---:R-:W-:Y:S01]  /*29860*/  STL.64 [R1+0x3408], R26 ;  /* 0x0034081a01007387 */ /* 0x004fe20000100a00 */
[----:B------:R0:W-:Y:S03]  /*29870*/  STL.64 [R1+0x3400], R24 ;  /* 0x0034001801007387 */ /* 0x0001e60000100a00 */
[----:B0-----:R-:W4:Y:S01]  /*29880*/  LDL.LU.64 R24, [R1+0x580] ;  /* 0x0005800001187983 */ /* 0x001f220000300a00 */
[----:B------:R-:W4:Y:S02]  /*29890*/  LDL.LU.64 R26, [R1+0x588] ;  /* 0x00058800011a7983 */ /* 0x000f240000300a00 */
[----:B------:R-:W2:Y:S02]  /*298a0*/  LDL.LU.64 R4, [R1+0x330] ;  /* 0x0003300001047983 */ /* 0x000ea40000300a00 */
[----:B------:R-:W2:Y:S01]  /*298b0*/  LDL.LU.64 R6, [R1+0x338] ;  /* 0x0003380001067983 */ /* 0x000ea20000300a00 */
[C---:B----4-:R-:W-:Y:S01]  /*298c0*/  HMMA.16816.F32 R8, R16.reuse, R8, R24 ;  /* 0x000000081008723c */ /* 0x050fe20000001818 */
[----:B--2---:R-:W-:Y:S01]  /*298d0*/  STL.64 [R1+0x33b8], R6 ;  /* 0x0033b80601007387 */ /* 0x004fe20000100a00 */
[----:B------:R0:W-:Y:S03]  /*298e0*/  STL.64 [R1+0x33b0], R4 ;  /* 0x0033b00401007387 */ /* 0x0001e60000100a00 */
[----:B0-----:R-:W2:Y:S01]  /*298f0*/  LDL.LU.64 R4, [R1+0x220] ;  /* 0x0002200001047983 */ /* 0x001ea20000300a00 */
[----:B------:R-:W2:Y:S02]  /*29900*/  LDL.LU.64 R6, [R1+0x228] ;  /* 0x0002280001067983 */ /* 0x000ea40000300a00 */
[----:B------:R-:W4:Y:S02]  /*29910*/  LDL.LU.64 R20, [R1+0x450] ;  /* 0x0004500001147983 */ /* 0x000f240000300a00 */
[----:B------:R-:W4:Y:S01]  /*29920*/  LDL.LU.64 R22, [R1+0x458] ;  /* 0x0004580001167983 */ /* 0x000f220000300a00 */
[----:B------:R-:W-:Y:S01]  /*29930*/  STL.64 [R1+0x3338], R14 ;  /* 0x0033380e01007387 */ /* 0x000fe20000100a00 */
[----:B------:R0:W-:Y:S03]  /*29940*/  STL.64 [R1+0x3330], R12 ;  /* 0x0033300c01007387 */ /* 0x0001e60000100a00 */
[----:B0-----:R-:W2:Y:S01]  /*29950*/  LDL.LU.64 R12, [R1+0x10] ;  /* 0x00001000010c7983 */ /* 0x001ea20000300a00 */
[----:B------:R-:W2:Y:S02]  /*29960*/  LDL.64 R14, [R1+0x18] ;  /* 0x00001800010e7983 */ /* 0x000ea40000100a00 */
[----:B------:R-:W2:Y:S02]  /*29970*/  LDL.LU.64 R26, [R1+0x3408] ;  /* 0x00340800011a7983 */ /* 0x000ea40000300a00 */
[----:B------:R-:W2:Y:S03]  /*29980*/  LDL.LU.64 R24, [R1+0x3400] ;  /* 0x0034000001187983 */ /* 0x000ea60000300a00 */
[----:B------:R-:W-:Y:S01]  /*29990*/  STL.64 [R1+0xa0], R8 ;  /* 0x0000a00801007387 */ /* 0x000fe20000100a00 */
[----:B------:R0:W-:Y:S03]  /*299a0*/  STL.64 [R1+0xa8], R10 ;  /* 0x0000a80a01007387 */ /* 0x0001e60000100a00 */
[----:B0-----:R-:W2:Y:S01]  /*299b0*/  LDL.LU.64 R10, [R1+0x33f8] ;  /* 0x0033f800010a7983 */ /* 0x001ea20000300a00 */
[----:B------:R-:W2:Y:S02]  /*299c0*/  LDL.LU.64 R8, [R1+0x33f0] ;  /* 0x0033f00001087983 */ /* 0x000ea40000300a00 */
[C---:B--2---:R-:W-:Y:S11]  /*299d0*/  HMMA.16816.F32 R8, R16.reuse, R12, R8 ;  /* 0x0000000c1008723c */ /* 0x044ff60000001808 */
[----:B------:R-:W-:Y:S11]  /*299e0*/  @!UPT UIADD3 URZ, URZ, URZ, URZ ;  /* 0x0000003f3f3ff290 */ /* 0x000ff6000fffe03f */
[----:B------:R-:W-:Y:S01]  /*299f0*/  @!UPT UIADD3 URZ, URZ, URZ, URZ ;  /* 0x0000003f3f3ff290 */ /* 0x000fe2000fffe03f */
[----:B------:R0:W-:Y:S01]  /*29a00*/  STL.64 [R1+0x90], R8 ;  /* 0x0000900801007387 */ /* 0x0001e20000100a00 */
[----:B------:R-:W-:Y:S03]  /*29a10*/  STL.64 [R1+0x98], R10 ;  /* 0x0000980a01007387 */ /* 0x000fe60000100a00 */
[----:B0-----:R-:W2:Y:S01]  /*29a20*/  LDL.LU.64 R8, [R1+0x33e8] ;  /* 0x0033e80001087983 */ /* 0x001ea20000300a00 */
[----:B------:R0:W-:Y:S03]  /*29a30*/  STL.64 [R1+0x3348], R14 ;  /* 0x0033480e01007387 */ /* 0x0001e60000100a00 */
[----:B0-----:R-:W3:Y:S04]  /*29a40*/  LDL R14, [R1+0x28] ;  /* 0x00002800010e7983 */ /* 0x001ee80000100800 */
[----:B------:R-:W3:Y:S01]  /*29a50*/  LDL R15, [R1+0x2c] ;  /* 0x00002c00010f7983 */ /* 0x000ee20000100800 */
[C---:B--2---:R-:W-:Y:S03]  /*29a60*/  HMMA.16816.F32 R8, R16.reuse, R8, R24 ;  /* 0x000000081008723c */ /* 0x044fe60000001818 */
[----:B------:R-:W2:Y:S01]  /*29a70*/  LDL.LU.64 R26, [R1+0x33e0] ;  /* 0x0033e000011a7983 */ /* 0x000ea20000300a00 */
[----:B------:R-:W2:Y:S11]  /*29a80*/  LDL.LU.64 R24, [R1+0x33d8] ;  /* 0x0033d80001187983 */ /* 0x000eb60000300a00 */
[----:B------:R-:W-:Y:S08]  /*29a90*/  @!UPT UIADD3 URZ, URZ, URZ, URZ ;  /* 0x0000003f3f3ff290 */ /* 0x000ff0000fffe03f */
        /* <DEDUP_REMOVED lines=8> */
[----:B------:R1:W-:Y:S03]  /*29b20*/  STL.64 [R1+0x48], R26 ;  /* 0x0000481a01007387 */ /* 0x0003e60000100a00 */
[----:B0-----:R-:W1:Y:S01]  /*29b30*/  LDL.LU.64 R24, [R1+0x33c0] ;  /* 0x0033c00001187983 */ /* 0x001e620000300a00 */
[----:B------:R-:W2:Y:S01]  /*29b40*/  LDL R9, [R1+0x5d4] ;  /* 0x0005d40001097983 */ /* 0x000ea20000100800 */
[----:B-1----:R-:W-:Y:S02]  /*29b50*/  HMMA.16816.F32 R24, R16, R24, R4 ;  /* 0x000000181018723c */ /* 0x002fe40000001804 */
[----:B------:R-:W2:Y:S01]  /*29b60*/  LDL.LU.64 R6, [R1+0x33b8] ;  /* 0x0033b80001067983 */ /* 0x000ea20000300a00 */
[----:B------:R-:W2:Y:S11]  /*29b70*/  LDL.LU.64 R4, [R1+0x33b0] ;  /* 0x0033b00001047983 */ /* 0x000eb60000300a00 */
[----:B------:R-:W-:Y:S09]  /*29b80*/  @!UPT UIADD3 URZ, URZ, URZ, URZ ;  /* 0x0000003f3f3ff290 */ /* 0x000ff2000fffe03f */
[----:B------:R0:W-:Y:S01]  /*29b90*/  STL.64 [R1+0x220], R24 ;  /* 0x0002201801007387 */ /* 0x0001e20000100a00 */
[----:B------:R2:W-:Y:S03]  /*29ba0*/  STL [R1+0x228], R26 ;  /* 0x0002281a01007387 */ /* 0x0005e60000100800 */
[----:B0-----:R-:W2:Y:S01]  /*29bb0*/  LDL.LU.64 R24, [R1+0x33a8] ;  /* 0x0033a80001187983 */ /* 0x001ea20000300a00 */
[----:B------:R-:W-:-:S05]  /*29bc0*/  IMAD.MOV.U32 R8, RZ, RZ, R27 ;  /* 0x000000ffff087224 */ /* 0x000fca00078e001b */
[----:B------:R-:W-:Y:S01]  /*29bd0*/  STL [R1+0x3010], R8 ;  /* 0x0030100801007387 */ /* 0x000fe20000100800 */
[C---:B--2---:R-:W-:Y:S03]  /*29be0*/  HMMA.16816.F32 R24, R16.reuse, R24, R4 ;  /* 0x000000181018723c */ /* 0x044fe60000001804 */
[----:B------:R-:W2:Y:S01]  /*29bf0*/  LDL.LU.64 R6, [R1+0x33a0] ;  /* 0x0033a00001067983 */ /* 0x000ea20000300a00 */
[----:B------:R-:W2:Y:S11]  /*29c00*/  LDL.LU.64 R4, [R1+0x3398] ;  /* 0x0033980001047983 */ /* 0x000eb60000300a00 */
[----:B------:R-:W-:Y:S08]  /*29c10*/  @!UPT UIADD3 URZ, URZ, URZ, URZ ;  /* 0x0000003f3f3ff290 */ /* 0x000ff0000fffe03f */
[----:B------:R-:W-:Y:S01]  /*29c20*/  STL.64 [R1+0x330], R24 ;  /* 0x0003301801007387 */ /* 0x000fe20000100a00 */
[----:B------:R0:W-:Y:S03]  /*29c30*/  STL.64 [R1+0x338], R26 ;  /* 0x0003381a01007387 */ /* 0x0001e60000100a00 */
[----:B0-----:R-:W2:Y:S01]  /*29c40*/  LDL.LU.64 R26, [R1+0x3390] ;  /* 0x00339000011a7983 */ /* 0x001ea20000300a00 */
[----:B------:R-:W4:Y:S02]  /*29c50*/  LDL.LU.64 R24, [R1+0x3388] ;  /* 0x0033880001187983 */ /* 0x000f240000300a00 */
[----:B----4-:R-:W-:Y:S11]  /*29c60*/  HMMA.16816.F32 R20, R16, R24, R20 ;  /* 0x000000181014723c */ /* 0x010ff60000001814 */
[----:B------:R-:W-:Y:S11]  /*29c70*/  @!UPT UIADD3 URZ, URZ, URZ, URZ ;  /* 0x0000003f3f3ff290 */ /* 0x000ff6000fffe03f */
[----:B------:R-:W-:Y:S01]  /*29c80*/  @!UPT UIADD3 URZ, URZ, URZ, URZ ;  /* 0x0000003f3f3ff290 */ /* 0x000fe2000fffe03f */
[----:B------:R0:W-:Y:S01]  /*29c90*/  STL.64 [R1+0x450], R20 ;  /* 0x0004501401007387 */ /* 0x0001e20000100a00 */
[----:B------:R1:W-:Y:S02]  /*29ca0*/  STL [R1+0x45c], R23 ;  /* 0x00045c1701007387 */ /* 0x0003e40000100800 */
[----:B------:R-:W-:Y:S01]  /*29cb0*/  IMAD.MOV.U32 R8, RZ, RZ, R22 ;  /* 0x000000ffff087224 */ /* 0x000fe200078e0016 */
[----:B0-----:R-:W4:Y:S01]  /*29cc0*/  LDL.LU.64 R20, [R1+0x460] ;  /* 0x0004600001147983 */ /* 0x001f220000300a00 */
[----:B-1----:R-:W4:Y:S02]  /*29cd0*/  LDL.LU.64 R22, [R1+0x468] ;  /* 0x0004680001167983 */ /* 0x002f240000300a00 */
[----:B--2---:R0:W-:Y:S02]  /*29ce0*/  STL.64 [R1+0x3308], R26 ;  /* 0x0033081a01007387 */ /* 0x0041e40000100a00 */
[----:B0-----:R-:W2:Y:S04]  /*29cf0*/  LDL R26, [R1+0x8] ;  /* 0x00000800011a7983 */ /* 0x001ea80000100800 */
[----:B------:R-:W2:Y:S01]  /*29d00*/  LDL R27, [R1+0xc] ;  /* 0x00000c00011b7983 */ /* 0x000ea20000100800 */
[----:B------:R-:W-:-:S03]  /*29d10*/  IMAD.MOV.U32 R25, RZ, RZ, R3 ;  /* 0x000000ffff197224 */ /* 0x000fc600078e0003 */
[----:B--2---:R3:W-:Y:S01]  /*29d20*/  STL.64 [R1+0x3340], R26 ;  /* 0x0033401a01007387 */ /* 0x0047e20000100a00 */
[----:B------:R-:W2:Y:S02]  /*29d30*/  LDL.LU R24, [R1+0x310] ;  /* 0x0003100001187983 */ /* 0x000ea40000300800 */
[----:B------:R-:W2:Y:S02]  /*29d40*/  LDL.LU R3, [R1+0x3384] ;  /* 0x0033840001037983 */ /* 0x000ea40000300800 */
[----:B---3--:R-:W-:Y:S02]  /*29d50*/  IMAD.MOV.U32 R26, RZ, RZ, R29 ;  /* 0x000000ffff1a7224 */ /* 0x008fe400078e001d */
[----:B------:R-:W3:Y:S01]  /*29d60*/  LDL.LU R29, [R1+0x3380] ;  /* 0x00338000011d7983 */ /* 0x000ee20000300800 */
[----:B------:R-:W2:Y:S01]  /*29d70*/  LDL.LU R27, [R1+0x31c] ;  /* 0x00031c00011b7983 */ /* 0x000ea20000300800 */
[----:B----4-:R-:W-:Y:S02]  /*29d80*/  HMMA.16816.F32 R16, R16, R4, R20 ;  /* 0x000000041010723c */ /* 0x010fe40000001814 */
[----:B--2---:R0:W-:Y:S01]  /*29d90*/  STL.64 [R1+0x3358], R26 ;  /* 0x0033581a01007387 */ /* 0x0041e20000100a00 */
[----:B------:R1:W-:Y:S02]  /*29da0*/  STL.64 [R1+0x3350], R24 ;  /* 0x0033501801007387 */ /* 0x0003e40000100a00 */
[----:B0-----:R-:W-:Y:S01]  /*29db0*/  IMAD.MOV.U32 R26, RZ, RZ, R3 ;  /* 0x000000ffff1a7224 */ /* 0x001fe200078e0003 */
[----:B-1----:R-:W2:Y:S01]  /*29dc0*/  LDL.LU R24, [R1+0x320] ;  /* 0x0003200001187983 */ /* 0x002ea20000300800 */
[----:B------:R-:W2:Y:S02]  /*29dd0*/  LDL.LU R25, [R1+0x324] ;  /* 0x0003240001197983 */ /* 0x000ea40000300800 */
[----:B------:R-:W4:Y:S02]  /*29de0*/  LDL.LU R3, [R1+0x337c] ;  /* 0x00337c0001037983 */ /* 0x000f240000300800 */
[----:B---3--:R-:W-:-:S02]  /*29df0*/  IMAD.MOV.U32 R27, RZ, RZ, R29 ;  /* 0x000000ffff1b7224 */ /* 0x008fc400078e001d */
[----:B------:R-:W3:Y:S01]  /*29e00*/  LDL.LU R29, [R1+0x3378] ;  /* 0x00337800011d7983 */ /* 0x000ee20000300800 */
[----:B------:R-:W-:Y:S02]  /*29e10*/  STL [R1+0x3014], R8 ;  /* 0x0030140801007387 */ /* 0x000fe40000100800 */
[----:B------:R-:W2:Y:S02]  /*29e20*/  LDL.LU.64 R22, [R1+0x3370] ;  /* 0x0033700001167983 */ /* 0x000ea40000300a00 */
[----:B------:R-:W2:Y:S01]  /*29e30*/  LDL.LU.64 R20, [R1+0x3368] ;  /* 0x0033680001147983 */ /* 0x000ea20000300a00 */
[----:B------:R0:W-:Y:S01]  /*29e40*/  STL.64 [R1+0x3300], R6 ;  /* 0x0033000601007387 */ /* 0x0001e20000100a00 */
[----:B------:R-:W3:Y:S03]  /*29e50*/  LDL.LU R4, [R1+0x300] ;  /* 0x0003000001047983 */ /* 0x000ee60000300800 */
[----:B------:R-:W-:Y:S02]  /*29e60*/  STL.64 [R1+0x460], R16 ;  /* 0x0004601001007387 */ /* 0x000fe40000100a00 */
[----:B------:R-:W-:Y:S02]  /*29e70*/  STL.64 [R1+0x468], R18 ;  /* 0x0004681201007387 */ /* 0x000fe40000100a00 */
[----:B------:R-:W-:-:S02]  /*29e80*/  IMAD.MOV.U32 R5, RZ, RZ, R10 ;  /* 0x000000ffff057224 */ /* 0x000fc400078e000a */
[----:B------:R-:W3:Y:S01]  /*29e90*/  LDL.LU R10, [R1+0x3364] ;  /* 0x00336400010a7983 */ /* 0x000ee20000300800 */
[----:B0-----:R-:W-:-:S03]  /*29ea0*/  IMAD.MOV.U32 R6, RZ, RZ, R11 ;  /* 0x000000ffff067224 */ /* 0x001fc600078e000b */
[----:B------:R-:W3:Y:S01]  /*29eb0*/  LDL.LU R11, [R1+0x3360] ;  /* 0x00336000010b7983 */ /* 0x000ee20000300800 */
[C---:B--2---:R-:W-:Y:S03]  /*29ec0*/  HMMA.16816.F32 R12, R20.reuse, R14, R24 ;  /* 0x0000000e140c723c */ /* 0x044fe60000001818 */
[----:B------:R-:W2:Y:S01]  /*29ed0*/  LDL.LU.64 R26, [R1+0x3358] ;  /* 0x00335800011a7983 */ /* 0x000ea20000300a00 */
[----:B------:R-:W2:Y:S11]  /*29ee0*/  LDL.LU.64 R24, [R1+0x3350] ;  /* 0x0033500001187983 */ /* 0x000eb60000300a00 */
[----:B------:R-:W-:Y:S08]  /*29ef0*/  @!UPT UIADD3 URZ, URZ, URZ, URZ ;  /* 0x0000003f3f3ff290 */ /* 0x000ff0000fffe03f */
[----:B------:R-:W-:Y:S01]  /*29f00*/  STL.64 [R1+0x320], R12 ;  /* 0x0003200c01007387 */ /* 0x000fe20000100a00 */
[----:B------:R0:W-:Y:S03]  /*29f10*/  STL.64 [R1+0x328], R14 ;  /* 0x0003280e01007387 */ /* 0x0001e60000100a00 */
[----:B0-----:R-:W2:Y:S02]  /*29f20*/  LDL.LU.64 R14, [R1+0x3348] ;  /* 0x00334800010e7983 */ /* 0x001ea40000300a00 */
[----:B--2---:R-:W-:Y:S01]  /*29f30*/  HMMA.16816.F32 R24, R20, R14, R24 ;  /* 0x0000000e1418723c */ /* 0x004fe20000001818 */
[----:B------:R-:W-:Y:S02]  /*29f40*/  IMAD.MOV.U32 R0, RZ, RZ, R14 ;  /* 0x000000ffff007224 */ /* 0x000fe400078e000e */
[----:B------:R-:W-:Y:S11]  /*29f50*/  IMAD.MOV.U32 R2, RZ, RZ, R15 ;  /* 0x000000ffff027224 */ /* 0x000ff600078e000f */
[----:B------:R-:W-:Y:S09]  /*29f60*/  @!UPT UIADD3 URZ, URZ, URZ, URZ ;  /* 0x0000003f3f3ff290 */ /* 0x000ff2000fffe03f */
[----:B------:R-:W-:Y:S01]  /*29f70*/  STL.64 [R1+0x310], R24 ;  /* 0x0003101801007387 */ /* 0x000fe20000100a00 */
[----:B------:R0:W-:Y:S03]  /*29f80*/  STL.64 [R1+0x318], R26 ;  /* 0x0003181a01007387 */ /* 0x0001e60000100a00 */
[----:B0-----:R-:W2:Y:S01]  /*29f90*/  LDL.LU.64 R26, [R1+0x3340] ;  /* 0x00334000011a7983 */ /* 0x001ea20000300a00 */
[----:B------:R-:W2:Y:S02]  /*29fa0*/  LDL.LU.64 R14, [R1+0x3338] ;  /* 0x00333800010e7983 */ /* 0x000ea40000300a00 */
[----:B------:R-:W2:Y:S02]  /*29fb0*/  LDL.LU.64 R12, [R1+0x3330] ;  /* 0x00333000010c7983 */ /* 0x000ea40000300a00 */
[----:B------:R-:W-:Y:S02]  /*29fc0*/  IMAD.MOV.U32 R7, RZ, RZ, R28 ;  /* 0x000000ffff077224 */ /* 0x000fe400078e001c */
[----:B----4-:R-:W-:-:S02]  /*29fd0*/  IMAD.MOV.U32 R19, RZ, RZ, R3 ;  /* 0x000000ffff137224 */ /* 0x010fc400078e0003 */
[----:B---3--:R-:W-:Y:S01]  /*29fe0*/  IMAD.MOV.U32 R18, RZ, RZ, R29 ;  /* 0x000000ffff127224 */ /* 0x008fe200078e001d */
[----:B------:R-:W3:Y:S02]  /*29ff0*/  LDL R8, [R1+0x13dc] ;  /* 0x0013dc0001087983 */ /* 0x000ee40000100800 */
[C---:B--2---:R-:W-:Y:S08]  /*2a000*/  HMMA.16816.F32 R4, R20.reuse, R26, R4 ;  /* 0x0000001a1404723c */ /* 0x044ff00000001804 */
[C---:B------:R-:W-:Y:S11]  /*2a010*/  HMMA.16816.F32 R12, R20.reuse, R10, R12 ;  /* 0x0000000a140c723c */ /* 0x040ff6000000180c */
[----:B------:R-:W-:Y:S05]  /*2a020*/  @!UPT UIADD3 URZ, URZ, URZ, URZ ;  /* 0x0000003f3f3ff290 */ /* 0x000fea000fffe03f */
[----:B------:R-:W-:Y:S02]  /*2a030*/  IMAD.MOV.U32 R3, RZ, RZ, R7 ;  /* 0x000000ffff037224 */ /* 0x000fe400078e0007 */
[----:B------:R-:W-:Y:S02]  /*2a040*/  IMAD.MOV.U32 R28, RZ, RZ, R6 ;  /* 0x000000ffff1c7224 */ /* 0x000fe400078e0006 */
[----:B------:R-:W-:Y:S01]  /*2a050*/  IMAD.MOV.U32 R29, RZ, RZ, R5 ;  /* 0x000000ffff1d7224 */ /* 0x000fe200078e0005 */
[----:B------:R0:W-:Y:S01]  /*2a060*/  STL [R1+0x300], R4 ;  /* 0x0003000401007387 */ /* 0x0001e20000100800 */
[----:B------:R-:W-:Y:S02]  /*2a070*/  STL [R1+0x2f88], R3 ;  /* 0x002f880301007387 */ /* 0x000fe40000100800 */
[----:B------:R-:W-:Y:S01]  /*2a080*/  STL [R1+0x2f84], R28 ;  /* 0x002f841c01007387 */ /* 0x000fe20000100800 */
[----:B------:R-:W-:Y:S04]  /*2a090*/  STL [R1+0x2f80], R29 ;  /* 0x002f801d01007387 */ /* 0x000fe80000100800 */
[----:B0-----:R-:W2:Y:S01]  /*2a0a0*/  LDL.LU R4, [R1+0x2c0] ;  /* 0x0002c00001047983 */ /* 0x001ea20000300800 */
[----:B------:R-:W-:Y:S02]  /*2a0b0*/  STL.64 [R1+0x2f0], R12 ;  /* 0x0002f00c01007387 */ /* 0x000fe40000100a00 */
[----:B------:R-:W-:Y:S02]  /*2a0c0*/  STL.64 [R1+0x2f8], R14 ;  /* 0x0002f80e01007387 */ /* 0x000fe40000100a00 */
[----:B------:R-:W2:Y:S01]  /*2a0d0*/  LDL.LU R5, [R1+0x2c4] ;  /* 0x0002c40001057983 */ /* 0x000ea20000300800 */
[----:B------:R-:W4:Y:S01]  /*2a0e0*/  LDL.LU R6, [R1+0x2c8] ;  /* 0x0002c80001067983 */ /* 0x000f220000300800 */
[----:B------:R-:W4:Y:S03]  /*2a0f0*/  LDL.LU R7, [R1+0x2cc] ;  /* 0x0002cc0001077983 */ /* 0x000f260000300800 */
[----:B----4-:R-:W-:Y:S01]  /*2a100*/  STL.64 [R1+0x3318], R6 ;  /* 0x0033180601007387 */ /* 0x010fe20000100a00 */
[----:B--2---:R0:W-:Y:S03]  /*2a110*/  STL.64 [R1+0x3310], R4 ;  /* 0x0033100401007387 */ /* 0x0041e60000100a00 */
[----:B0-----:R-:W2:Y:S01]  /*2a120*/  LDL.LU R4, [R1+0x2d0] ;  /* 0x0002d00001047983 */ /* 0x001ea20000300800 */
[----:B------:R-:W2:Y:S02]  /*2a130*/  LDL.LU R5, [R1+0x2d4] ;  /* 0x0002d40001057983 */ /* 0x000ea40000300800 */
[----:B------:R-:W4:Y:S02]  /*2a140*/  LDL.LU R6, [R1+0x2d8] ;  /* 0x0002d80001067983 */ /* 0x000f240000300800 */
[----:B------:R-:W4:Y:S02]  /*2a150*/  LDL.LU R7, [R1+0x2dc] ;  /* 0x0002dc0001077983 */ /* 0x000f240000300800 */
[----:B----4-:R-:W-:Y:S01]  /*2a160*/  STL.64 [R1+0x3328], R6 ;  /* 0x0033280601007387 */ /* 0x010fe20000100a00 */
[----:B--2---:R0:W-:Y:S03]  /*2a170*/  STL.64 [R1+0x3320], R4 ;  /* 0x0033200401007387 */ /* 0x0041e60000100a00 */
[----:B0-----:R-:W2:Y:S01]  /*2a180*/  LDL.LU R4, [R1+0x2e0] ;  /* 0x0002e00001047983 */ /* 0x001ea20000300800 */
[----:B------:R-:W2:Y:S02]  /*2a190*/  LDL.LU R5, [R1+0x2e4] ;  /* 0x0002e40001057983 */ /* 0x000ea40000300800 */
[----:B------:R-:W2:Y:S02]  /*2a1a0*/  LDL.LU R6, [R1+0x2e8] ;  /* 0x0002e80001067983 */ /* 0x000ea40000300800 */
[----:B------:R-:W2:Y:S01]  /*2a1b0*/  LDL.LU R7, [R1+0x2ec] ;  /* 0x0002ec0001077983 */ /* 0x000ea20000300800 */
[----:B------:R-:W4:Y:S01]  /*2a1c0*/  LDL.64 R26, [R1+0x58] ;  /* 0x00005800011a7983 */ /* 0x000f220000100a00 */
[----:B------:R-:W-:Y:S02]  /*2a1d0*/  STL.64 [R1+0x32c8], R10 ;  /* 0x0032c80a01007387 */ /* 0x000fe40000100a00 */
[----:B---3--:R0:W-:Y:S02]  /*2a1e0*/  STL.64 [R1+0x32c0], R8 ;  /* 0x0032c00801007387 */ /* 0x0081e40000100a00 */
[----:B------:R-:W3:Y:S01]  /*2a1f0*/  LDL.LU R12, [R1+0xc0] ;  /* 0x0000c000010c7983 */ /* 0x000ee20000300800 */
[----:B------:R-:W3:Y:S01]  /*2a200*/  LDL.LU R13, [R1+0xc4] ;  /* 0x0000c400010d7983 */ /* 0x000ee20000300800 */
[----:B------:R-:W2:Y:S02]  /*2a210*/  LDL.LU R14, [R1+0xc8] ;  /* 0x0000c800010e7983 */ /* 0x000ea40000300800 */
[----:B------:R-:W2:Y:S01]  /*2a220*/  LDL.LU R15, [R1+0xcc] ;  /* 0x0000cc00010f7983 */ /* 0x000ea20000300800 */
[----:B0-----:R-:W2:Y:S01]  /*2a230*/  LDL.LU R8, [R1+0x1f0] ;  /* 0x0001f00001087983 */ /* 0x001ea20000300800 */
[----:B------:R-:W2:Y:S02]  /*2a240*/  LDL.LU R9, [R1+0x1f4] ;  /* 0x0001f40001097983 */ /* 0x000ea40000300800 */
[----:B------:R-:W2:Y:S02]  /*2a250*/  LDL.LU R10, [R1+0x1f8] ;  /* 0x0001f800010a7983 */ /* 0x000ea40000300800 */
[----:B------:R-:W2:Y:S02]  /*2a260*/  LDL.LU R11, [R1+0x1fc] ;  /* 0x0001fc00010b7983 */ /* 0x000ea40000300800 */
[----:B--2---:R0:W-:Y:S01]  /*2a270*/  STL.64 [R1+0x32d8], R10 ;  /* 0x0032d80a01007387 */ /* 0x0041e20000100a00 */
[----:B------:R-:W-:Y:S03]  /*2a280*/  STL.64 [R1+0x32d0], R8 ;  /* 0x0032d00801007387 */ /* 0x000fe60000100a00 */
[----:B0-----:R-:W2:Y:S01]  /*2a290*/  LDL.64 R10, [R1+0x28] ;  /* 0x00002800010a7983 */ /* 0x001ea20000100a00 */
[----:B------:R0:W-:Y:S02]  /*2a2a0*/  STL.64 [R1+0x3240], R14 ;  /* 0x0032400e01007387 */ /* 0x0001e40000100a00 */
[----:B---3--:R1:W-:Y:S01]  /*2a2b0*/  STL.64 [R1+0x3238], R12 ;  /* 0x0032380c01007387 */ /* 0x0083e20000100a00 */
[----:B0-----:R-:W3:Y:S01]  /*2a2c0*/  LDL.64 R14, [R1+0x8] ;  /* 0x00000800010e7983 */ /* 0x001ee20000100a00 */
[C---:B------:R-:W-:Y:S11]  /*2a2d0*/  HMMA.16816.F32 R4, R20.reuse, R18, R4 ;  /* 0x000000121404723c */ /* 0x040ff60000001804 */
[----:B------:R-:W-:Y:S11]  /*2a2e0*/  @!UPT UIADD3 URZ, URZ, URZ, URZ ;  /* 0x0000003f3f3ff290 */ /* 0x000ff6000fffe03f */
[----:B------:R-:W-:Y:S02]  /*2a2f0*/  @!UPT UIADD3 URZ, URZ, URZ, URZ ;  /* 0x0000003f3f3ff290 */ /* 0x000fe4000fffe03f */
[----:B------:R-:W-:Y:S02]  /*2a300*/  IMAD.MOV.U32 R28, RZ, RZ, R6 ;  /* 0x000000ffff1c7224 */ /* 0x000fe400078e0006 */
[----:B------:R-:W-:Y:S02]  /*2a310*/  IMAD.MOV.U32 R29, RZ, RZ, R7 ;  /* 0x000000ffff1d7224 */ /* 0x000fe400078e0007 */
[----:B------:R-:W-:Y:S01]  /*2a320*/  IMAD.MOV.U32 R3, RZ, RZ, R5 ;  /* 0x000000ffff037224 */ /* 0x000fe200078e0005 */
[----:B---3--:R0:W-:Y:S01]  /*2a330*/  STL.64 [R1+0x32e0], R14 ;  /* 0x0032e00e01007387 */ /* 0x0081e20000100a00 */
[----:B-1----:R-:W2:Y:S02]  /*2a340*/  LDL.LU R12, [R1+0x200] ;  /* 0x00020000010c7983 */ /* 0x002ea40000300800 */
[----:B------:R-:W2:Y:S01]  /*2a350*/  LDL.LU R13, [R1+0x204] ;  /* 0x00020400010d7983 */ /* 0x000ea20000300800 */
[----:B0-----:R-:W2:Y:S01]  /*2a360*/  LDL.LU R14, [R1+0x208] ;  /* 0x00020800010e7983 */ /* 0x001ea20000300800 */
[----:B------:R-:W2:Y:S02]  /*2a370*/  LDL.LU R15, [R1+0x20c] ;  /* 0x00020c00010f7983 */ /* 0x000ea40000300800 */
[----:B------:R0:W-:Y:S02]  /*2a380*/  STL [R1+0x2e0], R4 ;  /* 0x0002e00401007387 */ /* 0x0001e40000100800 */
[----:B------:R-:W3:Y:S01]  /*2a390*/  LDL.LU.64 R6, [R1+0x3328] ;  /* 0x0033280001067983 */ /* 0x000ee20000300a00 */
[----:B0-----:R-:W3:Y:S01]  /*2a3a0*/  LDL.LU.64 R4, [R1+0x3320] ;  /* 0x0033200001047983 */ /* 0x001ee20000300a00 */
[----:B------:R0:W-:Y:S02]  /*2a3b0*/  STL.64 [R1+0x32b8], R18 ;  /* 0x0032b81201007387 */ /* 0x0001e40000100a00 */
[----:B------:R-:W2:Y:S02]  /*2a3c0*/  LDL.LU R16, [R1+0x210] ;  /* 0x0002100001107983 */ /* 0x000ea40000300800 */
[----:B------:R-:W2:Y:S02]  /*2a3d0*/  LDL.LU R17, [R1+0x214] ;  /* 0x0002140001117983 */ /* 0x000ea40000300800 */
[----:B----4-:R-:W-:Y:S01]  /*2a3e0*/  IMAD.MOV.U32 R8, RZ, RZ, R26 ;  /* 0x000000ffff087224 */ /* 0x010fe200078e001a */
[----:B0-----:R-:W2:Y:S01]  /*2a3f0*/  LDL.LU R18, [R1+0x218] ;  /* 0x0002180001127983 */ /* 0x001ea20000300800 */
[----:B------:R-:W2:Y:S02]  /*2a400*/  LDL.LU R19, [R1+0x21c] ;  /* 0x00021c0001137983 */ /* 0x000ea40000300800 */
[----:B------:R-:W-:Y:S02]  /*2a410*/  STL [R1+0x301c], R28 ;  /* 0x00301c1c01007387 */ /* 0x000fe40000100800 */
[----:B------:R0:W-:Y:S02]  /*2a420*/  STL [R1+0x3018], R3 ;  /* 0x0030180301007387 */ /* 0x0001e40000100800 */
[----:B0-----:R-:W-:Y:S01]  /*2a430*/  IMAD.MOV.U32 R3, RZ, RZ, R27 ;  /* 0x000000ffff037224 */ /* 0x001fe200078e001b */
[C---:B---3--:R-:W-:Y:S11]  /*2a440*/  HMMA.16816.F32 R4, R20.reuse, R26, R4 ;  /* 0x0000001a1404723c */ /* 0x048ff60000001804 */
[----:B------:R-:W-:Y:S11]  /*2a450*/  @!UPT UIADD3 URZ, URZ, URZ, URZ ;  /* 0x0000003f3f3ff290 */ /* 0x000ff6000fffe03f */
[----:B------:R-:W-:Y:S01]  /*2a460*/  @!UPT UIADD3 URZ, URZ, URZ, URZ ;  /* 0x0000003f3f3ff290 */ /* 0x000fe2000fffe03f */
[----:B------:R-:W-:Y:S01]  /*2a470*/  STL.64 [R1+0x2d0], R4 ;  /* 0x0002d00401007387 */ /* 0x000fe20000100a00 */
[----:B------:R0:W-:Y:S03]  /*2a480*/  STL.64 [R1+0x2d8], R6 ;  /* 0x0002d80601007387 */ /* 0x0001e60000100a00 */
[----:B0-----:R-:W3:Y:S01]  /*2a490*/  LDL.LU.64 R6, [R1+0x3318] ;  /* 0x0033180001067983 */ /* 0x001ee20000300a00 */
[----:B------:R-:W3:Y:S02]  /*2a4a0*/  LDL.LU.64 R4, [R1+0x3310] ;  /* 0x0033100001047983 */ /* 0x000ee40000300a00 */
[----:B------:R-:W3:Y:S02]  /*2a4b0*/  LDL.LU.64 R26, [R1+0x3308] ;  /* 0x00330800011a7983 */ /* 0x000ee40000300a00 */
[C---:B---3--:R-:W-:Y:S01]  /*2a4c0*/  HMMA.16816.F32 R24, R20.reuse, R26, R4 ;  /* 0x0000001a1418723c */ /* 0x048fe20000001804 */
[----:B------:R-:W2:Y:S11]  /*2a4d0*/  LDL.LU.64 R6, [R1+0x3300] ;  /* 0x0033000001067983 */ /* 0x000eb60000300a00 */
[----:B------:R-:W-:Y:S11]  /*2a4e0*/  @!UPT UIADD3 URZ, URZ, URZ, URZ ;  /* 0x0000003f3f3ff290 */ /* 0x000ff6000fffe03f */
[----:B------:R-:W-:Y:S01]  /*2a4f0*/  STL.64 [R1+0x2c0], R24 ;  /* 0x0002c01801007387 */ /* 0x000fe20000100a00 */
[----:B------:R0:W-:Y:S03]  /*2a500*/  STL.64 [R1+0x2c8], R26 ;  /* 0x0002c81a01007387 */ /* 0x0001e60000100a00 */
[----:B0-----:R-:W3:Y:S01]  /*2a510*/  LDL.LU.64 R26, [R1+0x32f8] ;  /* 0x0032f800011a7983 */ /* 0x001ee20000300a00 */
[----:B------:R-:W3:Y:S01]  /*2a520*/  LDL.LU.64 R24, [R1+0x32f0] ;  /* 0x0032f00001187983 */ /* 0x000ee20000300a00 */
[----:B--2---:R-:W-:Y:S02]  /*2a530*/  HMMA.16816.F32 R16, R20, R6, R16 ;  /* 0x000000061410723c */ /* 0x004fe40000001810 */
[----:B------:R0:W-:Y:S01]  /*2a540*/  STL.64 [R1+0x3290], R6 ;  /* 0x0032900601007387 */ /* 0x0001e20000100a00 */
[----:B------:R-:W2:Y:S04]  /*2a550*/  LDL.LU R4, [R1+0x1e0] ;  /* 0x0001e00001047983 */ /* 0x000ea80000300800 */
[----:B------:R-:W-:-:S02]  /*2a560*/  IMAD.MOV.U32 R22, RZ, RZ, R8 ;  /* 0x000000ffff167224 */ /* 0x000fc400078e0008 */
[----:B------:R-:W-:Y:S11]  /*2a570*/  IMAD.MOV.U32 R23, RZ, RZ, R3 ;  /* 0x000000ffff177224 */ /* 0x000ff600078e0003 */
[----:B------:R-:W-:Y:S03]  /*2a580*/  @!UPT UIADD3 URZ, URZ, URZ, URZ ;  /* 0x0000003f3f3ff290 */ /* 0x000fe6000fffe03f */
[----:B------:R1:W-:Y:S01]  /*2a590*/  STL.64 [R1+0x210], R16 ;  /* 0x0002101001007387 */ /* 0x0003e20000100a00 */
[----:B------:R4:W-:Y:S02]  /*2a5a0*/  STL.64 [R1+0x218], R18 ;  /* 0x0002181201007387 */ /* 0x0009e40000100a00 */
[----:B------:R-:W2:Y:S02]  /*2a5b0*/  LDL.LU R5, [R1+0x1e4] ;  /* 0x0001e40001057983 */ /* 0x000ea40000300800 */
[----:B0-----:R-:W2:Y:S01]  /*2a5c0*/  LDL.LU R6, [R1+0x1e8] ;  /* 0x0001e80001067983 */ /* 0x001ea20000300800 */
[----:B------:R-:W2:Y:S04]  /*2a5d0*/  LDL.LU R7, [R1+0x1ec] ;  /* 0x0001ec0001077983 */ /* 0x000ea80000300800 */
[----:B-1----:R-:W2:Y:S01]  /*2a5e0*/  LDL.LU R16, [R1+0x1d0] ;  /* 0x0001d00001107983 */ /* 0x002ea20000300800 */
[----:B---3--:R-:W-:Y:S01]  /*2a5f0*/  HMMA.16816.F32 R12, R24, R10, R12 ;  /* 0x0000000a180c723c */ /* 0x008fe2000000180c */
[----:B------:R-:W3:Y:S02]  /*2a600*/  LDL.LU R17, [R1+0x1d4] ;  /* 0x0001d40001117983 */ /* 0x000ee40000300800 */
[----:B----4-:R-:W3:Y:S01]  /*2a610*/  LDL.LU R18, [R1+0x1d8] ;  /* 0x0001d80001127983 */ /* 0x010ee20000300800 */
[----:B------:R-:W3:Y:S01]  /*2a620*/  LDL.LU R19, [R1+0x1dc] ;  /* 0x0001dc0001137983 */ /* 0x000ee20000300800 */
[----:B------:R0:W-:Y:S02]  /*2a630*/  STL.64 [R1+0x32b0], R22 ;  /* 0x0032b01601007387 */ /* 0x0001e40000100a00 */
[----:B------:R-:W-:-:S02]  /*2a640*/  IMAD.MOV.U32 R3, RZ, RZ, R11 ;  /* 0x000000ffff037224 */ /* 0x000fc400078e000b */
[----:B0-----:R-:W-:Y:S02]  /*2a650*/  IMAD.MOV.U32 R22, RZ, RZ, R0 ;  /* 0x000000ffff167224 */ /* 0x001fe400078e0000 */
[----:B------:R-:W-:Y:S01]  /*2a660*/  IMAD.MOV.U32 R23, RZ, RZ, R2 ;  /* 0x000000ffff177224 */ /* 0x000fe200078e0002 */
[----:B------:R-:W4:Y:S01]  /*2a670*/  LDL.LU R0, [R1+0x32ec] ;  /* 0x0032ec0001007983 */ /* 0x000f220000300800 */
[----:B------:R-:W2:Y:S10]  /*2a680*/  LDL.LU R2, [R1+0x32e8] ;  /* 0x0032e80001027983 */ /* 0x000eb40000300800 */
[----:B------:R0:W-:Y:S01]  /*2a690*/  STL.64 [R1+0x200], R12 ;  /* 0x0002000c01007387 */ /* 0x0001e20000100a00 */
[----:B------:R1:W-:Y:S02]  /*2a6a0*/  STL.64 [R1+0x208], R14 ;  /* 0x0002080e01007387 */ /* 0x0003e40000100a00 */
[----:B0-----:R-:W-:Y:S01]  /*2a6b0*/  IMAD.MOV.U32 R12, RZ, RZ, R10 ;  /* 0x000000ffff0c7224 */ /* 0x001fe200078e000a */
[----:B-1----:R-:W2:Y:S01]  /*2a6c0*/  LDL.LU.64 R14, [R1+0x32e0] ;  /* 0x0032e000010e7983 */ /* 0x002ea20000300a00 */
[----:B------:R-:W2:Y:S02]  /*2a6d0*/  LDL.LU.64 R10, [R1+0x32d8] ;  /* 0x0032d800010a7983 */ /* 0x000ea40000300a00 */
[----:B------:R-:W2:Y:S02]  /*2a6e0*/  LDL.LU.64 R8, [R1+0x32d0] ;  /* 0x0032d00001087983 */ /* 0x000ea40000300a00 */
[C---:B--2---:R-:W-:Y:S08]  /*2a6f0*/  HMMA.16816.F32 R20, R24.reuse, R22, R8 ;  /* 0x000000161814723c */ /* 0x044ff00000001808 */
[C---:B------:R-:W-:Y:S01]  /*2a700*/  HMMA.16816.F32 R4, R24.reuse, R14, R4 ;  /* 0x0000000e1804723c */ /* 0x040fe20000001804 */
[----:B------:R-:W3:Y:S01]  /*2a710*/  LDL.LU.64 R10, [R1+0x32c8] ;  /* 0x0032c800010a7983 */ /* 0x000ee20000300a00 */
[----:B------:R-:W2:Y:S11]  /*2a720*/  LDL.LU.64 R8, [R1+0x32c0] ;  /* 0x0032c00001087983 */ /* 0x000eb60000300a00 */
[----:B------:R-:W-:Y:S02]  /*2a730*/  @!UPT UIADD3 URZ, URZ, URZ, URZ ;  /* 0x0000003f3f3ff290 */ /* 0x000fe4000fffe03f */
[----:B------:R0:W-:Y:S01]  /*2a740*/  STL.64 [R1+0x1f0], R20 ;  /* 0x0001f01401007387 */ /* 0x0001e20000100a00 */
[----:B------:R1:W-:Y:S03]  /*2a750*/  STL.64 [R1+0x1f8], R22 ;  /* 0x0001f81601007387 */ /* 0x0003e60000100a00 */
[----:B0-----:R-:W2:Y:S04]  /*2a760*/  LDL.LU R20, [R1+0x1c0] ;  /* 0x0001c00001147983 */ /* 0x001ea80000300800 */
[----:B------:R-:W-:Y:S02]  /*2a770*/  STL.64 [R1+0x1e0], R4 ;  /* 0x0001e00401007387 */ /* 0x000fe40000100a00 */
[----:B------:R0:W-:Y:S02]  /*2a780*/  STL.64 [R1+0x1e8], R6 ;  /* 0x0001e80601007387 */ /* 0x0001e40000100a00 */
[----:B------:R-:W2:Y:S01]  /*2a790*/  LDL.LU R21, [R1+0x1c4] ;  /* 0x0001c40001157983 */ /* 0x000ea20000300800 */
[----:B-1----:R-:W2:Y:S01]  /*2a7a0*/  LDL.LU R22, [R1+0x1c8] ;  /* 0x0001c80001167983 */ /* 0x002ea20000300800 */
[----:B------:R-:W2:Y:S03]  /*2a7b0*/  LDL.LU R23, [R1+0x1cc] ;  /* 0x0001cc0001177983 */ /* 0x000ea60000300800 */
[----:B0-----:R-:W2:Y:S04]  /*2a7c0*/  LDL.64 R6, [R1+0x68] ;  /* 0x0000680001067983 */ /* 0x001ea80000100a00 */
[----:B--2---:R0:W-:Y:S01]  /*2a7d0*/  STL.64 [R1+0x32a8], R6 ;  /* 0x0032a80601007387 */ /* 0x0041e20000100a00 */
[----:B------:R-:W2:Y:S02]  /*2a7e0*/  LDL.LU R4, [R1+0x1b0] ;  /* 0x0001b00001047983 */ /* 0x000ea40000300800 */
[----:B------:R-:W2:Y:S01]  /*2a7f0*/  LDL.LU R5, [R1+0x1b4] ;  /* 0x0001b40001057983 */ /* 0x000ea20000300800 */
[----:B0-----:R-:W2:Y:S01]  /*2a800*/  LDL.LU R6, [R1+0x1b8] ;  /* 0x0001b80001067983 */ /* 0x001ea20000300800 */
[----:B------:R-:W2:Y:S02]  /*2a810*/  LDL.LU R7, [R1+0x1bc] ;  /* 0x0001bc0001077983 */ /* 0x000ea40000300800 */
[----:B------:R0:W-:Y:S02]  /*2a820*/  STL.64 [R1+0x3258], R14 ;  /* 0x0032580e01007387 */ /* 0x0001e40000100a00 */
[----:B0-----:R-:W2:Y:S01]  /*2a830*/  LDL.64 R14, [R1+0x18] ;  /* 0x00001800010e7983 */ /* 0x001ea20000100a00 */
[----:B---3--:R-:W-:Y:S03]  /*2a840*/  HMMA.16816.F32 R16, R24, R10, R16 ;  /* 0x0000000a1810723c */ /* 0x008fe60000001810 */
[----:B--2---:R0:W-:Y:S02]  /*2a850*/  STL.64 [R1+0x3260], R14 ;  /* 0x0032600e01007387 */ /* 0x0041e40000100a00 */
[----:B0-----:R-:W-:-:S02]  /*2a860*/  IMAD.MOV.U32 R14, RZ, RZ, R12 ;  /* 0x000000ffff0e7224 */ /* 0x001fc400078e000c */
[----:B------:R-:W-:-:S05]  /*2a870*/  IMAD.MOV.U32 R15, RZ, RZ, R3 ;  /* 0x000000ffff0f7224 */ /* 0x000fca00078e0003 */
[----:B------:R0:W-:Y:S01]  /*2a880*/  STL.64 [R1+0x3288], R14 ;  /* 0x0032880e01007387 */ /* 0x0001e20000100a00 */
[----:B------:R-:W2:Y:S02]  /*2a890*/  LDL.LU R12, [R1+0x100] ;  /* 0x00010000010c7983 */ /* 0x000ea40000300800 */
[----:B------:R-:W2:Y:S01]  /*2a8a0*/  LDL.LU R13, [R1+0x104] ;  /* 0x00010400010d7983 */ /* 0x000ea20000300800 */
[----:B0-----:R-:W3:Y:S01]  /*2a8b0*/  LDL.LU R14, [R1+0x108] ;  /* 0x00010800010e7983 */ /* 0x001ee20000300800 */
[----:B------:R-:W3:Y:S03]  /*2a8c0*/  LDL.LU R15, [R1+0x10c] ;  /* 0x00010c00010f7983 */ /* 0x000ee60000300800 */
[----:B---3--:R-:W-:Y:S01]  /*2a8d0*/  STL.64 [R1+0x32a0], R14 ;  /* 0x0032a00e01007387 */ /* 0x008fe20000100a00 */
[----:B--2---:R0:W-:Y:S03]  /*2a8e0*/  STL.64 [R1+0x3298], R12 ;  /* 0x0032980c01007387 */ /* 0x0041e60000100a00 */
[----:B0-----:R-:W2:Y:S01]  /*2a8f0*/  LDL.LU R12, [R1+0x1a0] ;  /* 0x0001a000010c7983 */ /* 0x001ea20000300800 */
[----:B------:R-:W2:Y:S02]  /*2a900*/  LDL.LU R13, [R1+0x1a4] ;  /* 0x0001a400010d7983 */ /* 0x000ea40000300800 */
[----:B------:R-:W2:Y:S02]  /*2a910*/  LDL.LU R14, [R1+0x1a8] ;  /* 0x0001a800010e7983 */ /* 0x000ea40000300800 */
[----:B------:R-:W2:Y:S01]  /*2a920*/  LDL.LU R15, [R1+0x1ac] ;  /* 0x0001ac00010f7983 */ /* 0x000ea20000300800 */
[----:B------:R-:W-:Y:S01]  /*2a930*/  STL.64 [R1+0x1d0], R16 ;  /* 0x0001d01001007387 */ /* 0x000fe20000100a00 */
[----:B------:R0:W-:Y:S03]  /*2a940*/  STL.64 [R1+0x1d8], R18 ;  /* 0x0001d81201007387 */ /* 0x0001e60000100a00 */
[----:B0-----:R-:W3:Y:S01]  /*2a950*/  LDL.LU.64 R18, [R1+0x32b8] ;  /* 0x0032b80001127983 */ /* 0x001ee20000300a00 */
[----:B------:R-:W-:Y:S02]  /*2a960*/  STL.64 [R1+0x3250], R10 ;  /* 0x0032500a01007387 */ /* 0x000fe40000100a00 */
[----:B------:R0:W-:Y:S02]  /*2a970*/  STL.64 [R1+0x3248], R8 ;  /* 0x0032480801007387 */ /* 0x0001e40000100a00 */
[----:B0-----:R-:W2:Y:S01]  /*2a980*/  LDL.LU R8, [R1+0xd0] ;  /* 0x0000d00001087983 */ /* 0x001ea20000300800 */
[----:B------:R-:W2:Y:S02]  /*2a990*/  LDL.LU R9, [R1+0xd4] ;  /* 0x0000d40001097983 */ /* 0x000ea40000300800 */
[----:B------:R-:W2:Y:S02]  /*2a9a0*/  LDL.LU R10, [R1+0xd8] ;  /* 0x0000d800010a7983 */ /* 0x000ea40000300800 */
[----:B------:R-:W2:Y:S01]  /*2a9b0*/  LDL.LU R11, [R1+0xdc] ;  /* 0x0000dc00010b7983 */ /* 0x000ea20000300800 */
[C---:B---3--:R-:W-:Y:S01]  /*2a9c0*/  HMMA.16816.F32 R20, R24.reuse, R18, R20 ;  /* 0x000000121814723c */ /* 0x048fe20000001814 */
[----:B--2---:R-:W-:Y:S01]  /*2a9d0*/  STL.64 [R1+0x3270], R10 ;  /* 0x0032700a01007387 */ /* 0x004fe20000100a00 */
[----:B------:R0:W-:Y:S03]  /*2a9e0*/  STL.64 [R1+0x3268], R8 ;  /* 0x0032680801007387 */ /* 0x0001e60000100a00 */
[----:B0-----:R-:W2:Y:S01]  /*2a9f0*/  LDL.LU R8, [R1+0xf0] ;  /* 0x0000f00001087983 */ /* 0x001ea20000300800 */
[----:B------:R-:W2:Y:S02]  /*2aa00*/  LDL.LU R9, [R1+0xf4] ;  /* 0x0000f40001097983 */ /* 0x000ea40000300800 */
[----:B------:R-:W2:Y:S02]  /*2aa10*/  LDL.LU R10, [R1+0xf8] ;  /* 0x0000f800010a7983 */ /* 0x000ea40000300800 */
[----:B------:R-:W2:Y:S11]  /*2aa20*/  LDL.LU R11, [R1+0xfc] ;  /* 0x0000fc00010b7983 */ /* 0x000eb60000300800 */
[----:B------:R-:W-:Y:S02]  /*2aa30*/  @!UPT UIADD3 URZ, URZ, URZ, URZ ;  /* 0x0000003f3f3ff290 */ /* 0x000fe4000fffe03f */
[----:B------:R-:W-:Y:S01]  /*2aa40*/  STL.64 [R1+0x1c0], R20 ;  /* 0x0001c01401007387 */ /* 0x000fe20000100a00 */
[----:B------:R0:W-:Y:S03]  /*2aa50*/  STL.64 [R1+0x1c8], R22 ;  /* 0x0001c81601007387 */ /* 0x0001e60000100a00 */
[----:B0-----:R-:W3:Y:S02]  /*2aa60*/  LDL.LU.64 R22, [R1+0x32b0] ;  /* 0x0032b00001167983 */ /* 0x001ee40000300a00 */
[C---:B---3--:R-:W-:Y:S11]  /*2aa70*/  HMMA.16816.F32 R4, R24.reuse, R22, R4 ;  /* 0x000000161804723c */ /* 0x048ff60000001804 */
[----:B------:R-:W-:Y:S11]  /*2aa80*/  @!UPT UIADD3 URZ, URZ, URZ, URZ ;  /* 0x0000003f3f3ff290 */ /* 0x000ff6000fffe03f */
[----:B------:R-:W-:Y:S01]  /*2aa90*/  @!UPT UIADD3 URZ, URZ, URZ, URZ ;  /* 0x0000003f3f3ff290 */ /* 0x000fe2000fffe03f */
[----:B------:R-:W-:Y:S01]  /*2aaa0*/  STL.64 [R1+0x1b0], R4 ;  /* 0x0001b00401007387 */ /* 0x000fe20000100a00 */
[----:B------:R0:W-:Y:S03]  /*2aab0*/  STL.64 [R1+0x1b8], R6 ;  /* 0x0001b80601007387 */ /* 0x0001e60000100a00 */
[----:B0-----:R-:W3:Y:S01]  /*2aac0*/  LDL.LU.64 R6, [R1+0x32a8] ;  /* 0x0032a80001067983 */ /* 0x001ee20000300a00 */
[----:B------:R0:W-:Y:S02]  /*2aad0*/  STL.64 [R1+0x3230], R22 ;  /* 0x0032301601007387 */ /* 0x0001e40000100a00 */
[----:B------:R-:W2:Y:S02]  /*2aae0*/  LDL.LU R20, [R1+0x180] ;  /* 0x0001800001147983 */ /* 0x000ea40000300800 */
[----:B------:R-:W2:Y:S01]  /*2aaf0*/  LDL.LU R21, [R1+0x184] ;  /* 0x0001840001157983 */ /* 0x000ea20000300800 */
[----:B0-----:R-:W2:Y:S01]  /*2ab00*/  LDL.LU R22, [R1+0x188] ;  /* 0x0001880001167983 */ /* 0x001ea20000300800 */
[----:B------:R-:W2:Y:S01]  /*2ab10*/  LDL.LU R23, [R1+0x18c] ;  /* 0x00018c0001177983 */ /* 0x000ea20000300800 */
[----:B---3--:R-:W-:Y:S01]  /*2ab20*/  HMMA.16816.F32 R12, R24, R6, R12 ;  /* 0x00000006180c723c */ /* 0x008fe2000000180c */
[----:B------:R-:W-:-:S02]  /*2ab30*/  IMAD.MOV.U32 R17, RZ, RZ, R6 ;  /* 0x000000ffff117224 */ /* 0x000fc400078e0006 */
[----:B------:R-:W-:Y:S11]  /*2ab40*/  IMAD.MOV.U32 R16, RZ, RZ, R7 ;  /* 0x000000ffff107224 */ /* 0x000ff600078e0007 */
[----:B------:R-:W-:Y:S09]  /*2ab50*/  @!UPT UIADD3 URZ, URZ, URZ, URZ ;  /* 0x0000003f3f3ff290 */ /* 0x000ff2000fffe03f */
[----:B------:R-:W-:Y:S01]  /*2ab60*/  STL.64 [R1+0x1a0], R12 ;  /* 0x0001a00c01007387 */ /* 0x000fe20000100a00 */
[----:B------:R0:W-:Y:S03]  /*2ab70*/  STL.64 [R1+0x1a8], R14 ;  /* 0x0001a80e01007387 */ /* 0x0001e60000100a00 */
[----:B0-----:R-:W3:Y:S01]  /*2ab80*/  LDL.LU.64 R14, [R1+0x32a0] ;  /* 0x0032a000010e7983 */ /* 0x001ee20000300a00 */
[----:B------:R-:W3:Y:S02]  /*2ab90*/  LDL.LU.64 R12, [R1+0x3298] ;  /* 0x00329800010c7983 */ /* 0x000ee40000300a00 */
[----:B------:R-:W3:Y:S02]  /*2aba0*/  LDL.LU.64 R6, [R1+0x3290] ;  /* 0x0032900001067983 */ /* 0x000ee40000300a00 */
[----:B---3--:R-:W-:Y:S01]  /*2abb0*/  HMMA.16816.F32 R24, R24, R6, R12 ;  /* 0x000000061818723c */ /* 0x008fe2000000180c */
[----:B------:R-:W2:Y:S01]  /*2abc0*/  LDL.LU.64 R14, [R1+0x3288] ;  /* 0x00328800010e7983 */ /* 0x000ea20000300a00 */
[----:B------:R-:W2:Y:S02]  /*2abd0*/  LDL.LU.64 R6, [R1+0x3280] ;  /* 0x0032800001067983 */ /* 0x000ea40000300a00 */
[----:B------:R-:W2:Y:S11]  /*2abe0*/  LDL.LU.64 R4, [R1+0x3278] ;  /* 0x0032780001047983 */ /* 0x000eb60000300a00 */
[----:B------:R-:W-:Y:S08]  /*2abf0*/  @!UPT UIADD3 URZ, URZ, URZ, URZ ;  /* 0x0000003f3f3ff290 */ /* 0x000ff0000fffe03f */
[----:B------:R0:W-:Y:S01]  /*2ac00*/  STL.64 [R1+0x100], R24 ;  /* 0x0001001801007387 */ /* 0x0001e20000100a00 */
[----:B------:R1:W-:Y:S03]  /*2ac10*/  STL.64 [R1+0x108], R26 ;  /* 0x0001081a01007387 */ /* 0x0003e60000100a00 */
[----:B0-----:R-:W3:Y:S01]  /*2ac20*/  LDL.LU R24, [R1+0xe0] ;  /* 0x0000e00001187983 */ /* 0x001ee20000300800 */
[----:B------:R-:W3:Y:S02]  /*2ac30*/  LDL.LU R25, [R1+0xe4] ;  /* 0x0000e40001197983 */ /* 0x000ee40000300800 */
[----:B-1----:R-:W3:Y:S02]  /*2ac40*/  LDL.LU R26, [R1+0xe8] ;  /* 0x0000e800011a7983 */ /* 0x002ee40000300800 */
[----:B------:R-:W3:Y:S01]  /*2ac50*/  LDL.LU R27, [R1+0xec] ;  /* 0x0000ec00011b7983 */ /* 0x000ee20000300800 */
[C---:B--2---:R-:W-:Y:S01]  /*2ac60*/  HMMA.16816.F32 R12, R4.reuse, R14, R8 ;  /* 0x0000000e040c723c */ /* 0x044fe20000001808 */
[----:B------:R-:W2:Y:S01]  /*2ac70*/  LDL.LU.64 R10, [R1+0x3270] ;  /* 0x00327000010a7983 */ /* 0x000ea20000300a00 */
[----:B------:R-:W2:Y:S11]  /*2ac80*/  LDL.LU.64 R8, [R1+0x3268] ;  /* 0x0032680001087983 */ /* 0x000eb60000300a00 */
[----:B------:R-:W-:Y:S10]  /*2ac90*/  @!UPT UIADD3 URZ, URZ, URZ, URZ ;  /* 0x0000003f3f3ff290 */ /* 0x000ff4000fffe03f */
[----:B------:R-:W-:Y:S01]  /*2aca0*/  STL.64 [R1+0xf0], R12 ;  /* 0x0000f00c01007387 */ /* 0x000fe20000100a00 */
[----:B------:R0:W-:Y:S03]  /*2acb0*/  STL.64 [R1+0xf8], R14 ;  /* 0x0000f80e01007387 */ /* 0x0001e60000100a00 */
        /* <DEDUP_REMOVED lines=16> */
[----:B------:R-:W3:Y:S02]  /*2adc0*/  LDL.LU.64 R8, [R1+0x3248] ;  /* 0x0032480001087983 */ /* 0x000ee40000300a00 */
[----:B------:R-:W2:Y:S02]  /*2add0*/  LDL.LU.64 R14, [R1+0x3240] ;  /* 0x00324000010e7983 */ /* 0x000ea40000300a00 */
[----:B------:R-:W2:Y:S02]  /*2ade0*/  LDL.LU.64 R12, [R1+0x3238] ;  /* 0x00323800010c7983 */ /* 0x000ea40000300a00 */
[C---:B--2---:R-:W-:Y:S11]  /*2adf0*/  HMMA.16816.F32 R12, R4.reuse, R10, R12 ;  /* 0x0000000a040c723c */ /* 0x044ff6000000180c */
[----:B------:R-:W-:Y:S11]  /*2ae00*/  @!UPT UIADD3 URZ, URZ, URZ, URZ ;  /* 0x0000003f3f3ff290 */ /* 0x000ff6000fffe03f */
[----:B------:R-:W-:Y:S01]  /*2ae10*/  @!UPT UIADD3 URZ, URZ, URZ, URZ ;  /* 0x0000003f3f3ff290 */ /* 0x000fe2000fffe03f */
[----:B------:R-:W-:Y:S01]  /*2ae20*/  STL.64 [R1+0xc0], R12 ;  /* 0x0000c00c01007387 */ /* 0x000fe20000100a00 */
[----:B------:R-:W-:Y:S02]  /*2ae30*/  STL.64 [R1+0xc8], R14 ;  /* 0x0000c80e01007387 */ /* 0x000fe40000100a00 */
[----:B---3--:R-:W0:Y:S02]  /*2ae40*/  LDSM.16.MT88.4 R12, [R9+0x2180] ;  /* 0x00218000090c783b */ /* 0x008e240000004200 */
[----:B0-----:R0:W-:Y:S02]  /*2ae50*/  STL.64 [R1+0x3228], R14 ;  /* 0x0032280e01007387 */ /* 0x0011e40000100a00 */
[----:B0-----:R-:W-:Y:S02]  /*2ae60*/  IMAD.MOV.U32 R14, RZ, RZ, R17 ;  /* 0x000000ffff0e7224 */ /* 0x001fe400078e0011 */
[----:B------:R-:W-:Y:S02]  /*2ae70*/  IMAD.MOV.U32 R15, RZ, RZ, R16 ;  /* 0x000000ffff0f7224 */ /* 0x000fe400078e0010 */
[C---:B------:R-:W-:Y:S01]  /*2ae80*/  HMMA.16816.F32 R16, R4.reuse, R18, R20 ;  /* 0x000000120410723c */ /* 0x040fe20000001814 */
[----:B------:R-:W-:Y:S01]  /*2ae90*/  STL.64 [R1+0x3220], R12 ;  /* 0x0032200c01007387 */ /* 0x000fe20000100a00 */
[----:B------:R-:W-:Y:S02]  /*2aea0*/  STL.64 [R1+0x31f0], R10 ;  /* 0x0031f00a01007387 */ /* 0x000fe40000100a00 */
[----:B------:R-:W-:Y:S02]  /*2aeb0*/  STL [R1+0x31e8], R9 ;  /* 0x0031e80901007387 */ /* 0x000fe40000100800 */
[----:B------:R-:W2:Y:S11]  /*2aec0*/  LDL.LU.64 R22, [R1+0x3230] ;  /* 0x0032300001167983 */ /* 0x000eb60000300a00 */
[----:B------:R-:W-:Y:S06]  /*2aed0*/  @!UPT UIADD3 URZ, URZ, URZ, URZ ;  /* 0x0000003f3f3ff290 */ /* 0x000fec000fffe03f */
[----:B------:R-:W-:Y:S01]  /*2aee0*/  STL.64 [R1+0x180], R16 ;  /* 0x0001801001007387 */ /* 0x000fe20000100a00 */
[----:B------:R-:W-:Y:S02]  /*2aef0*/  STL.64 [R1+0x188], R18 ;  /* 0x0001881201007387 */ /* 0x000fe40000100a00 */
[----:B------:R-:W0:Y:S02]  /*2af00*/  LDSM.16.MT88.4 R16, [R8+0x2000] ;  /* 0x002000000810783b */ /* 0x000e240000004200 */
[----:B0-----:R-:W-:Y:S02]  /*2af10*/  STL.64 [R1+0x31b8], R18 ;  /* 0x0031b81201007387 */ /* 0x001fe40000100a00 */
[----:B------:R0:W-:Y:S02]  /*2af20*/  STL.64 [R1+0x31b0], R16 ;  /* 0x0031b01001007387 */ /* 0x0001e40000100a00 */
[----:B0-----:R-:W2:Y:S01]  /*2af30*/  LDL.LU R16, [R1+0x230] ;  /* 0x0002300001107983 */ /* 0x001ea20000300800 */
[----:B------:R-:W2:Y:S02]  /*2af40*/  LDL.LU R17, [R1+0x234] ;  /* 0x0002340001117983 */ /* 0x000ea40000300800 */
[----:B------:R-:W2:Y:S02]  /*2af50*/  LDL.LU R18, [R1+0x238] ;  /* 0x0002380001127983 */ /* 0x000ea40000300800 */
[----:B------:R-:W2:Y:S02]  /*2af60*/  LDL.LU R19, [R1+0x23c] ;  /* 0x00023c0001137983 */ /* 0x000ea40000300800 */
[----:B--2---:R-:W-:Y:S01]  /*2af70*/  HMMA.16816.F32 R20, R4, R22, R16 ;  /* 0x000000160414723c */ /* 0x004fe20000001810 */
[----:B------:R-:W2:Y:S11]  /*2af80*/  LDL.LU R16, [R1+0x410] ;  /* 0x0004100001107983 */ /* 0x000eb60000300800 */
[----:B------:R-:W-:Y:S11]  /*2af90*/  @!UPT UIADD3 URZ, URZ, URZ, URZ ;  /* 0x0000003f3f3ff290 */ /* 0x000ff6000fffe03f */
[----:B------:R-:W-:Y:S01]  /*2afa0*/  STL.64 [R1+0x230], R20 ;  /* 0x0002301401007387 */ /* 0x000fe20000100a00 */
[----:B------:R-:W-:Y:S02]  /*2afb0*/  STL.64 [R1+0x238], R22 ;  /* 0x0002381601007387 */ /* 0x000fe40000100a00 */
[----:B------:R-:W2:Y:S02]  /*2afc0*/  LDL.LU R17, [R1+0x414] ;  /* 0x0004140001117983 */ /* 0x000ea40000300800 */
[----:B------:R-:W3:Y:S01]  /*2afd0*/  LDL.LU R18, [R1+0x418] ;  /* 0x0004180001127983 */ /* 0x000ee20000300800 */
[----:B------:R-:W3:Y:S04]  /*2afe0*/  LDL.LU R19, [R1+0x41c] ;  /* 0x00041c0001137983 */ /* 0x000ee80000300800 */
[----:B------:R-:W0:Y:S04]  /*2aff0*/  LDSM.16.MT88.4 R20, [R8+0x2080] ;  /* 0x002080000814783b */ /* 0x000e280000004200 */
[----:B---3--:R-:W-:Y:S01]  /*2b000*/  STL.64 [R1+0x3200], R18 ;  /* 0x0032001201007387 */ /* 0x008fe20000100a00 */
[----:B--2---:R1:W-:Y:S03]  /*2b010*/  STL.64 [R1+0x31f8], R16 ;  /* 0x0031f81001007387 */ /* 0x0043e60000100a00 */
[----:B-1----:R-:W2:Y:S01]  /*2b020*/  LDL.LU R16, [R1+0x360] ;  /* 0x0003600001107983 */ /* 0x002ea20000300800 */
[----:B------:R-:W2:Y:S02]  /*2b030*/  LDL.LU R17, [R1+0x364] ;  /* 0x0003640001117983 */ /* 0x000ea40000300800 */
[----:B------:R-:W2:Y:S02]  /*2b040*/  LDL.LU R18, [R1+0x368] ;  /* 0x0003680001127983 */ /* 0x000ea40000300800 */
[----:B------:R-:W2:Y:S01]  /*2b050*/  LDL.LU R19, [R1+0x36c] ;  /* 0x00036c0001137983 */ /* 0x000ea20000300800 */
[----:B0-----:R0:W-:Y:S01]  /*2b060*/  STL.64 [R1+0x3130], R22 ;  /* 0x0031301601007387 */ /* 0x0011e20000100a00 */
[----:B------:R-:W-:Y:S02]  /*2b070*/  STL.64 [R1+0x3128], R20 ;  /* 0x0031281401007387 */ /* 0x000fe40000100a00 */
[----:B------:R-:W-:-:S02]  /*2b080*/  IMAD.MOV.U32 R10, RZ, RZ, R25 ;  /* 0x000000ffff0a7224 */ /* 0x000fc400078e0019 */
[----:B------:R-:W-:Y:S02]  /*2b090*/  IMAD.MOV.U32 R11, RZ, RZ, R24 ;  /* 0x000000ffff0b7224 */ /* 0x000fe400078e0018 */
[----:B------:R-:W1:Y:S04]  /*2b0a0*/  LDSM.16.MT88.4 R24, [R8+0x2100] ;  /* 0x002100000818783b */ /* 0x000e680000004200 */
[----:B0-----:R-:W3:Y:S01]  /*2b0b0*/  LDL.LU.64 R22, [R1+0x78] ;  /* 0x0000780001167983 */ /* 0x001ee20000300a00 */
[----:B------:R-:W3:Y:S01]  /*2b0c0*/  LDL.LU R12, [R1+0x350] ;  /* 0x00035000010c7983 */ /* 0x000ee20000300800 */
[C---:B--2---:R-:W-:Y:S11]  /*2b0d0*/  HMMA.16816.F32 R16, R4.reuse, R14, R16 ;  /* 0x0000000e0410723c */ /* 0x044ff60000001810 */
[----:B------:R-:W-:Y:S11]  /*2b0e0*/  @!UPT UIADD3 URZ, URZ, URZ, URZ ;  /* 0x0000003f3f3ff290 */ /* 0x000ff6000fffe03f */
[----:B------:R-:W-:Y:S01]  /*2b0f0*/  @!UPT UIADD3 URZ, URZ, URZ, URZ ;  /* 0x0000003f3f3ff290 */ /* 0x000fe2000fffe03f */
[----:B------:R-:W-:Y:S01]  /*2b100*/  STL.64 [R1+0x4b0], R16 ;  /* 0x0004b01001007387 */ /* 0x000fe20000100a00 */
[----:B------:R-:W-:Y:S02]  /*2b110*/  STL.64 [R1+0x4b8], R18 ;  /* 0x0004b81201007387 */ /* 0x000fe40000100a00 */
[----:B------:R-:W3:Y:S02]  /*2b120*/  LDL.LU R13, [R1+0x354] ;  /* 0x00035400010d7983 */ /* 0x000ee40000300800 */
[----:B------:R-:W3:Y:S01]  /*2b130*/  LDL.LU R14, [R1+0x358] ;  /* 0x00035800010e7983 */ /* 0x000ee20000300800 */
[----:B------:R-:W3:Y:S01]  /*2b140*/  LDL.LU R15, [R1+0x35c] ;  /* 0x00035c00010f7983 */ /* 0x000ee20000300800 */
[----:B------:R0:W-:Y:S03]  /*2b150*/  STL.64 [R1+0x3208], R10 ;  /* 0x0032080a01007387 */ /* 0x0001e60000100a00 */
[----:B0-----:R-:W2:Y:S01]  /*2b160*/  LDL.64 R10, [R1+0x28] ;  /* 0x00002800010a7983 */ /* 0x001ea20000100a00 */
[----:B------:R-:W2:Y:S02]  /*2b170*/  LDL.LU R16, [R1+0x430] ;  /* 0x0004300001107983 */ /* 0x000ea40000300800 */
[----:B------:R-:W2:Y:S02]  /*2b180*/  LDL.LU R17, [R1+0x434] ;  /* 0x0004340001117983 */ /* 0x000ea40000300800 */
[----:B------:R-:W2:Y:S01]  /*2b190*/  LDL.LU R18, [R1+0x438] ;  /* 0x0004380001127983 */ /* 0x000ea20000300800 */
[----:B------:R-:W2:Y:S04]  /*2b1a0*/  LDL.LU R19, [R1+0x43c] ;  /* 0x00043c0001137983 */ /* 0x000ea80000300800 */
[----:B--2---:R-:W-:Y:S01]  /*2b1b0*/  STL.64 [R1+0x3218], R18 ;  /* 0x0032181201007387 */ /* 0x004fe20000100a00 */
[----:B------:R0:W-:Y:S03]  /*2b1c0*/  STL.64 [R1+0x3210], R16 ;  /* 0x0032101001007387 */ /* 0x0001e60000100a00 */
[----:B0-----:R-:W2:Y:S01]  /*2b1d0*/  LDL.LU R16, [R1+0x440] ;  /* 0x0004400001107983 */ /* 0x001ea20000300800 */
[----:B------:R-:W2:Y:S02]  /*2b1e0*/  LDL.LU R17, [R1+0x444] ;  /* 0x0004440001117983 */ /* 0x000ea40000300800 */
[----:B------:R-:W2:Y:S02]  /*2b1f0*/  LDL.LU R18, [R1+0x448] ;  /* 0x0004480001127983 */ /* 0x000ea40000300800 */
[----:B------:R-:W2:Y:S01]  /*2b200*/  LDL.LU R19, [R1+0x44c] ;  /* 0x00044c0001137983 */ /* 0x000ea20000300800 */
[----:B-1----:R-:W-:Y:S01]  /*2b210*/  STL.64 [R1+0x30c0], R26 ;  /* 0x0030c01a01007387 */ /* 0x002fe20000100a00 */
[----:B------:R0:W-:Y:S03]  /*2b220*/  STL.64 [R1+0x30b8], R24 ;  /* 0x0030b81801007387 */ /* 0x0001e60000100a00 */
[----:B0-----:R-:W2:Y:S01]  /*2b230*/  LDL.LU R24, [R1+0x370] ;  /* 0x0003700001187983 */ /* 0x001ea20000300800 */
[----:B------:R-:W2:Y:S02]  /*2b240*/  LDL.LU R25, [R1+0x374] ;  /* 0x0003740001197983 */ /* 0x000ea40000300800 */
[----:B------:R-:W2:Y:S02]  /*2b250*/  LDL.LU R26, [R1+0x378] ;  /* 0x00037800011a7983 */ /* 0x000ea40000300800 */
[----:B------:R-:W2:Y:S02]  /*2b260*/  LDL.LU R27, [R1+0x37c] ;  /* 0x00037c00011b7983 */ /* 0x000ea40000300800 */
[----:B--2---:R-:W-:Y:S01]  /*2b270*/  STL.64 [R1+0x3140], R26 ;  /* 0x0031401a01007387 */ /* 0x004fe20000100a00 */
[----:B------:R0:W-:Y:S03]  /*2b280*/  STL.64 [R1+0x3138], R24 ;  /* 0x0031381801007387 */ /* 0x0001e60000100a00 */
[----:B0-----:R-:W2:Y:S01]  /*2b290*/  LDL.LU R24, [R1+0x380] ;  /* 0x0003800001187983 */ /* 0x001ea20000300800 */
[----:B------:R-:W2:Y:S02]  /*2b2a0*/  LDL.LU R25, [R1+0x384] ;  /* 0x0003840001197983 */ /* 0x000ea40000300800 */
[----:B------:R-:W2:Y:S02]  /*2b2b0*/  LDL.LU R26, [R1+0x388] ;  /* 0x00038800011a7983 */ /* 0x000ea40000300800 */
[----:B------:R-:W2:Y:S01]  /*2b2c0*/  LDL.LU R27, [R1+0x38c] ;  /* 0x00038c00011b7983 */ /* 0x000ea20000300800 */
[----:B---3--:R-:W-:Y:S01]  /*2b2d0*/  HMMA.16816.F32 R4, R4, R22, R12 ;  /* 0x000000160404723c */ /* 0x008fe2000000180c */
[----:B--2---:R0:W-:Y:S01]  /*2b2e0*/  STL.64 [R1+0x3150], R26 ;  /* 0x0031501a01007387 */ /* 0x0041e20000100a00 */
[----:B------:R-:W-:Y:S03]  /*2b2f0*/  STL.64 [R1+0x3148], R24 ;  /* 0x0031481801007387 */ /* 0x000fe60000100a00 */
[----:B0-----:R-:W2:Y:S01]  /*2b300*/  LDL.64 R26, [R1+0x38] ;  /* 0x00003800011a7983 */ /* 0x001ea20000100a00 */
[----:B------:R-:W3:Y:S02]  /*2b310*/  LDL.LU.64 R14, [R1+0x3228] ;  /* 0x00322800010e7983 */ /* 0x000ee40000300a00 */
[----:B------:R-:W3:Y:S02]  /*2b320*/  LDL.LU.64 R12, [R1+0x3220] ;  /* 0x00322000010c7983 */ /* 0x000ee40000300a00 */
[----:B------:R0:W-:Y:S11]  /*2b330*/  STL.64 [R1+0x31e0], R22 ;  /* 0x0031e01601007387 */ /* 0x0001f60000100a00 */
[----:B------:R-:W-:Y:S02]  /*2b340*/  @!UPT UIADD3 URZ, URZ, URZ, URZ ;  /* 0x0000003f3f3ff290 */ /* 0x000fe4000fffe03f */
[----:B------:R-:W-:Y:S01]  /*2b350*/  STL.64 [R1+0x4a0], R4 ;  /* 0x0004a00401007387 */ /* 0x000fe20000100a00 */
[----:B------:R-:W-:Y:S02]  /*2b360*/  STL.64 [R1+0x4a8], R6 ;  /* 0x0004a80601007387 */ /* 0x000fe40000100a00 */
[----:B------:R-:W1:Y:S04]  /*2b370*/  LDSM.16.MT88.4 R4, [R8+0x2180] ;  /* 0x002180000804783b */ /* 0x000e680000004200 */
[----:B0-----:R-:W-:Y:S02]  /*2b380*/  IMAD.MOV.U32 R23, RZ, RZ, R3 ;  /* 0x000000ffff177224 */ /* 0x001fe400078e0003 */
[----:B------:R-:W-:Y:S01]  /*2b390*/  IMAD.MOV.U32 R3, RZ, RZ, R11 ;  /* 0x000000ffff037224 */ /* 0x000fe200078e000b */
[----:B-1----:R0:W-:Y:S01]  /*2b3a0*/  STL.64 [R1+0x3028], R6 ;  /* 0x0030280601007387 */ /* 0x0021e20000100a00 */
[----:B------:R1:W-:Y:S03]  /*2b3b0*/  STL.64 [R1+0x3020], R4 ;  /* 0x0030200401007387 */ /* 0x0003e60000100a00 */
[----:B0-----:R-:W2:Y:S01]  /*2b3c0*/  LDL.LU.64 R6, [R1+0x68] ;  /* 0x0000680001067983 */ /* 0x001ea20000300a00 */
[----:B-1----:R-:W-:Y:S01]  /*2b3d0*/  IMAD.MOV.U32 R4, RZ, RZ, R10 ;  /* 0x000000ffff047224 */ /* 0x002fe200078e000a */
[C---:B---3--:R-:W-:Y:S11]  /*2b3e0*/  HMMA.16816.F32 R16, R12.reuse, R10, R16 ;  /* 0x0000000a0c10723c */ /* 0x048ff60000001810 */
[----:B------:R-:W-:Y:S11]  /*2b3f0*/  @!UPT UIADD3 URZ, URZ, URZ, URZ ;  /* 0x0000003f3f3ff290 */ /* 0x000ff6000fffe03f */
[----:B------:R-:W-:Y:S01]  /*2b400*/  @!UPT UIADD3 URZ, URZ, URZ, URZ ;  /* 0x0000003f3f3ff290 */ /* 0x000fe2000fffe03f */
[----:B------:R-:W-:Y:S01]  /*2b410*/  STL.64 [R1+0x490], R16 ;  /* 0x0004901001007387 */ /* 0x000fe20000100a00 */
[----:B------:R0:W-:Y:S03]  /*2b420*/  STL.64 [R1+0x498], R18 ;  /* 0x0004981201007387 */ /* 0x0001e60000100a00 */
[----:B0-----:R-:W3:Y:S01]  /*2b430*/  LDL.LU.64 R18, [R1+0x3218] ;  /* 0x0032180001127983 */ /* 0x001ee20000300a00 */
[----:B------:R-:W3:Y:S02]  /*2b440*/  LDL.LU.64 R16, [R1+0x3210] ;  /* 0x0032100001107983 */ /* 0x000ee40000300a00 */
[----:B------:R-:W3:Y:S01]  /*2b450*/  LDL.LU.64 R10, [R1+0x3208] ;  /* 0x00320800010a7983 */ /* 0x000ee20000300a00 */
[----:B--2---:R-:W-:Y:S01]  /*2b460*/  STL.64 [R1+0x31d8], R6 ;  /* 0x0031d80601007387 */ /* 0x004fe20000100a00 */
[----:B------:R0:W-:Y:S03]  /*2b470*/  STL [R1+0x31d0], R4 ;  /* 0x0031d00401007387 */ /* 0x0001e60000100800 */
[----:B0-----:R-:W2:Y:S01]  /*2b480*/  LDL.LU R4, [R1+0x420] ;  /* 0x0004200001047983 */ /* 0x001ea20000300800 */
[----:B------:R-:W2:Y:S02]  /*2b490*/  LDL.LU R5, [R1+0x424] ;  /* 0x0004240001057983 */ /* 0x000ea40000300800 */
[----:B------:R-:W2:Y:S02]  /*2b4a0*/  LDL.LU R6, [R1+0x428] ;  /* 0x0004280001067983 */ /* 0x000ea40000300800 */
[----:B------:R-:W2:Y:S01]  /*2b4b0*/  LDL.LU R7, [R1+0x42c] ;  /* 0x00042c0001077983 */ /* 0x000ea20000300800 */
[C---:B---3--:R-:W-:Y:S01]  /*2b4c0*/  HMMA.16816.F32 R8, R12.reuse, R10, R16 ;  /* 0x0000000a0c08723c */ /* 0x048fe20000001810 */
[----:B------:R-:W3:Y:S01]  /*2b4d0*/  LDL.LU.64 R18, [R1+0x3200] ;  /* 0x0032000001127983 */ /* 0x000ee20000300a00 */
[----:B------:R-:W3:Y:S11]  /*2b4e0*/  LDL.LU.64 R16, [R1+0x31f8] ;  /* 0x0031f80001107983 */ /* 0x000ef60000300a00 */
[----:B------:R-:W-:Y:S10]  /*2b4f0*/  @!UPT UIADD3 URZ, URZ, URZ, URZ ;  /* 0x0000003f3f3ff290 */ /* 0x000ff4000fffe03f */
[----:B------:R-:W-:Y:S01]  /*2b500*/  STL.64 [R1+0x480], R8 ;  /* 0x0004800801007387 */ /* 0x000fe20000100a00 */
[----:B------:R0:W-:Y:S03]  /*2b510*/  STL.64 [R1+0x488], R10 ;  /* 0x0004880a01007387 */ /* 0x0001e60000100a00 */
[----:B0-----:R-:W3:Y:S01]  /*2b520*/  LDL.LU.64 R10, [R1+0x31f0] ;  /* 0x0031f000010a7983 */ /* 0x001ee20000300a00 */
[----:B------:R-:W-:Y:S02]  /*2b530*/  IMAD.MOV.U32 R22, RZ, RZ, R28 ;  /* 0x000000ffff167224 */ /* 0x000fe400078e001c */
[----:B------:R-:W4:Y:S05]  /*2b540*/  LDL.LU R9, [R1+0x31e8] ;  /* 0x0031e80001097983 */ /* 0x000f2a0000300800 */
[C---:B--2---:R-:W-:Y:S08]  /*2b550*/  HMMA.16816.F32 R20, R12.reuse, R22, R4 ;  /* 0x000000160c14723c */ /* 0x044ff00000001804 */
[C---:B---3--:R-:W-:Y:S01]  /*2b560*/  HMMA.16816.F32 R4, R12.reuse, R10, R16 ;  /* 0x0000000a0c04723c */ /* 0x048fe20000001810 */
[----:B------:R-:W2:Y:S11]  /*2b570*/  LDL.LU R16, [R1+0x340] ;  /* 0x0003400001107983 */ /* 0x000eb60000300800 */
[----:B------:R-:W-:Y:S03]  /*2b580*/  @!UPT UIADD3 URZ, URZ, URZ, URZ ;  /* 0x0000003f3f3ff290 */ /* 0x000fe6000fffe03f */
[----:B------:R0:W-:Y:S02]  /*2b590*/  STL.64 [R1+0x440], R20 ;  /* 0x0004401401007387 */ /* 0x0001e40000100a00 */
[----:B------:R1:W-:Y:S06]  /*2b5a0*/  STL.64 [R1+0x448], R22 ;  /* 0x0004481601007387 */ /* 0x0003ec0000100a00 */
[----:B------:R-:W-:Y:S01]  /*2b5b0*/  STL.64 [R1+0x430], R4 ;  /* 0x0004300401007387 */ /* 0x000fe20000100a00 */
[----:B------:R3:W-:Y:S02]  /*2b5c0*/  STL.64 [R1+0x438], R6 ;  /* 0x0004380601007387 */ /* 0x0007e40000100a00 */
[----:B------:R-:W2:Y:S02]  /*2b5d0*/  LDL.LU R17, [R1+0x344] ;  /* 0x0003440001117983 */ /* 0x000ea40000300800 */
[----:B------:R-:W2:Y:S01]  /*2b5e0*/  LDL.LU R18, [R1+0x348] ;  /* 0x0003480001127983 */ /* 0x000ea20000300800 */
[----:B------:R-:W2:Y:S01]  /*2b5f0*/  LDL.LU R19, [R1+0x34c] ;  /* 0x00034c0001137983 */ /* 0x000ea20000300800 */
[----:B0-----:R-:W4:Y:S02]  /*2b600*/  LDL.LU R20, [R1+0x3f0] ;  /* 0x0003f00001147983 */ /* 0x001f240000300800 */
[----:B------:R-:W4:Y:S02]  /*2b610*/  LDL.LU R21, [R1+0x3f4] ;  /* 0x0003f40001157983 */ /* 0x000f240000300800 */
[----:B-1----:R-:W4:Y:S01]  /*2b620*/  LDL.LU R22, [R1+0x3f8] ;  /* 0x0003f80001167983 */ /* 0x002f220000300800 */
[----:B------:R-:W4:Y:S04]  /*2b630*/  LDL.LU R23, [R1+0x3fc] ;  /* 0x0003fc0001177983 */ /* 0x000f280000300800 */
[----:B---3--:R-:W3:Y:S04]  /*2b640*/  LDL.64 R6, [R1+0x58] ;  /* 0x0000580001067983 */ /* 0x008ee80000100a00 */
[----:B--2---:R-:W-:Y:S01]  /*2b650*/  STL.64 [R1+0x31c8], R18 ;  /* 0x0031c81201007387 */ /* 0x004fe20000100a00 */
[----:B------:R0:W-:Y:S03]  /*2b660*/  STL.64 [R1+0x31c0], R16 ;  /* 0x0031c01001007387 */ /* 0x0001e60000100a00 */
[----:B0-----:R-:W2:Y:S01]  /*2b670*/  LDL.LU R16, [R1+0x3e0] ;  /* 0x0003e00001107983 */ /* 0x001ea20000300800 */
[----:B------:R-:W2:Y:S02]  /*2b680*/  LDL.LU R17, [R1+0x3e4] ;  /* 0x0003e40001117983 */ /* 0x000ea40000300800 */
[----:B------:R-:W2:Y:S02]  /*2b690*/  LDL.LU R18, [R1+0x3e8] ;  /* 0x0003e80001127983 */ /* 0x000ea40000300800 */
[----:B------:R-:W2:Y:S01]  /*2b6a0*/  LDL.LU R19, [R1+0x3ec] ;  /* 0x0003ec0001137983 */ /* 0x000ea20000300800 */
[----:B------:R0:W-:Y:S01]  /*2b6b0*/  STL.64 [R1+0x3178], R10 ;  /* 0x0031780a01007387 */ /* 0x0001e20000100a00 */
[----:B----4-:R-:W-:Y:S03]  /*2b6c0*/  STL [R1+0x3170], R9 ;  /* 0x0031700901007387 */ /* 0x010fe60000100800 */
[----:B0-----:R-:W4:Y:S04]  /*2b6d0*/  LDL.64 R10, [R1+0x8] ;  /* 0x00000800010a7983 */ /* 0x001f280000100a00 */
[----:B----4-:R0:W-:Y:S04]  /*2b6e0*/  STL.64 [R1+0x3190], R10 ;  /* 0x0031900a01007387 */ /* 0x0101e80000100a00 */
[----:B0-----:R-:W4:Y:S04]  /*2b6f0*/  LDL.64 R10, [R1+0x18] ;  /* 0x00001800010a7983 */ /* 0x001f280000100a00 */
[----:B----4-:R0:W-:Y:S01]  /*2b700*/  STL.64 [R1+0x31a8], R10 ;  /* 0x0031a80a01007387 */ /* 0x0101e20000100a00 */
[----:B------:R-:W4:Y:S02]  /*2b710*/  LDL.LU R8, [R1+0x400] ;  /* 0x0004000001087983 */ /* 0x000f240000300800 */
[----:B------:R-:W4:Y:S01]  /*2b720*/  LDL.LU R9, [R1+0x404] ;  /* 0x0004040001097983 */ /* 0x000f220000300800 */
[----:B0-----:R-:W4:Y:S01]  /*2b730*/  LDL.LU R10, [R1+0x408] ;  /* 0x00040800010a7983 */ /* 0x001f220000300800 */
[----:B------:R-:W4:Y:S02]  /*2b740*/  LDL.LU R11, [R1+0x40c] ;  /* 0x00040c00010b7983 */ /* 0x000f240000300800 */
[C---:B----4-:R-:W-:Y:S11]  /*2b750*/  HMMA.16816.F32 R8, R12.reuse, R26, R8 ;  /* 0x0000001a0c08723c */ /* 0x050ff60000001808 */
[----:B------:R-:W-:Y:S11]  /*2b760*/  @!UPT UIADD3 URZ, URZ, URZ, URZ ;  /* 0x0000003f3f3ff290 */ /* 0x000ff6000fffe03f */
[----:B------:R-:W-:Y:S01]  /*2b770*/  @!UPT UIADD3 URZ, URZ, URZ, URZ ;  /* 0x0000003f3f3ff290 */ /* 0x000fe2000fffe03f */
[----:B------:R0:W-:Y:S01]  /*2b780*/  STL.64 [R1+0x420], R8 ;  /* 0x0004200801007387 */ /* 0x0001e20000100a00 */
[----:B------:R1:W-:Y:S03]  /*2b790*/  STL.64 [R1+0x428], R10 ;  /* 0x0004280a01007387 */ /* 0x0003e60000100a00 */
[----:B0-----:R-:W4:Y:S01]  /*2b7a0*/  LDL.LU R8, [R1+0x3d0] ;  /* 0x0003d00001087983 */ /* 0x001f220000300800 */
[----:B------:R-:W4:Y:S02]  /*2b7b0*/  LDL.LU R9, [R1+0x3d4] ;  /* 0x0003d40001097983 */ /* 0x000f240000300800 */
[----:B-1----:R-:W4:Y:S02]  /*2b7c0*/  LDL.LU R10, [R1+0x3d8] ;  /* 0x0003d800010a7983 */ /* 0x002f240000300800 */
[----:B------:R-:W4:Y:S01]  /*2b7d0*/  LDL.LU R11, [R1+0x3dc] ;  /* 0x0003dc00010b7983 */ /* 0x000f220000300800 */
[----:B------:R0:W-:Y:S01]  /*2b7e0*/  STL.64 [R1+0x3168], R26 ;  /* 0x0031681a01007387 */ /* 0x0001e20000100a00 */
[----:B------:R-:W2:Y:S02]  /*2b7f0*/  LDL.LU R24, [R1+0x3a0] ;  /* 0x0003a00001187983 */ /* 0x000ea40000300800 */
[----:B------:R-:W2:Y:S01]  /*2b800*/  LDL.LU R25, [R1+0x3a4] ;  /* 0x0003a40001197983 */ /* 0x000ea20000300800 */
[----:B0-----:R-:W2:Y:S01]  /*2b810*/  LDL.LU R26, [R1+0x3a8] ;  /* 0x0003a800011a7983 */ /* 0x001ea20000300800 */
[----:B------:R-:W2:Y:S01]  /*2b820*/  LDL.LU R27, [R1+0x3ac] ;  /* 0x0003ac00011b7983 */ /* 0x000ea20000300800 */
[----:B---3--:R-:W-:Y:S02]  /*2b830*/  HMMA.16816.F32 R20, R12, R6, R20 ;  /* 0x000000060c14723c */ /* 0x008fe40000001814 */
[----:B--2---:R-:W-:Y:S01]  /*2b840*/  STL.64 [R1+0x3188], R26 ;  /* 0x0031881a01007387 */ /* 0x004fe20000100a00 */
[----:B------:R0:W-:Y:S03]  /*2b850*/  STL.64 [R1+0x3180], R24 ;  /* 0x0031801801007387 */ /* 0x0001e60000100a00 */
[----:B0-----:R-:W2:Y:S01]  /*2b860*/  LDL.LU R24, [R1+0x3b0] ;  /* 0x0003b00001187983 */ /* 0x001ea20000300800 */
[----:B------:R-:W2:Y:S02]  /*2b870*/  LDL.LU R25, [R1+0x3b4] ;  /* 0x0003b40001197983 */ /* 0x000ea40000300800 */
[----:B------:R-:W3:Y:S02]  /*2b880*/  LDL.LU R26, [R1+0x3b8] ;  /* 0x0003b800011a7983 */ /* 0x000ee40000300800 */
[----:B------:R-:W3:Y:S02]  /*2b890*/  LDL.LU R27, [R1+0x3bc] ;  /* 0x0003bc00011b7983 */ /* 0x000ee40000300800 */
[----:B---3--:R-:W-:Y:S01]  /*2b8a0*/  STL.64 [R1+0x31a0], R26 ;  /* 0x0031a01a01007387 */ /* 0x008fe20000100a00 */
[----:B--2---:R0:W-:Y:S03]  /*2b8b0*/  STL.64 [R1+0x3198], R24 ;  /* 0x0031981801007387 */ /* 0x0041e60000100a00 */
[----:B0-----:R-:W2:Y:S01]  /*2b8c0*/  LDL.LU R24, [R1+0x3c0] ;  /* 0x0003c00001187983 */ /* 0x001ea20000300800 */
[----:B------:R-:W2:Y:S02]  /*2b8d0*/  LDL.LU R25, [R1+0x3c4] ;  /* 0x0003c40001197983 */ /* 0x000ea40000300800 */
[----:B------:R-:W2:Y:S02]  /*2b8e0*/  LDL.LU R26, [R1+0x3c8] ;  /* 0x0003c800011a7983 */ /* 0x000ea40000300800 */
[----:B------:R-:W2:Y:S01]  /*2b8f0*/  LDL.LU R27, [R1+0x3cc] ;  /* 0x0003cc00011b7983 */ /* 0x000ea20000300800 */
[----:B------:R0:W-:Y:S01]  /*2b900*/  STL.64 [R1+0x410], R20 ;  /* 0x0004101401007387 */ /* 0x0001e20000100a00 */
[----:B------:R1:W-:Y:S02]  /*2b910*/  STL.64 [R1+0x418], R22 ;  /* 0x0004181601007387 */ /* 0x0003e40000100a00 */
[----:B0-----:R-:W-:Y:S01]  /*2b920*/  IMAD.MOV.U32 R21, RZ, RZ, R6 ;  /* 0x000000ffff157224 */ /* 0x001fe200078e0006 */
[----:B-1----:R-:W3:Y:S01]  /*2b930*/  LDL.LU.64 R22, [R1+0x31e0] ;  /* 0x0031e00001167983 */ /* 0x002ee20000300a00 */
[----:B------:R-:W-:-:S02]  /*2b940*/  IMAD.MOV.U32 R20, RZ, RZ, R7 ;  /* 0x000000ffff147224 */ /* 0x000fc400078e0007 */
[----:B------:R-:W2:Y:S02]  /*2b950*/  LDL.LU.64 R6, [R1+0x31d8] ;  /* 0x0031d80001067983 */ /* 0x000ea40000300a00 */
[----:B------:R-:W3:Y:S01]  /*2b960*/  LDL.LU R4, [R1+0x31d0] ;  /* 0x0031d00001047983 */ /* 0x000ee20000300800 */
[C---:B--2---:R-:W-:Y:S11]  /*2b970*/  HMMA.16816.F32 R16, R12.reuse, R6, R16 ;  /* 0x000000060c10723c */ /* 0x044ff60000001810 */
[----:B------:R-:W-:Y:S11]  /*2b980*/  @!UPT UIADD3 URZ, URZ, URZ, URZ ;  /* 0x0000003f3f3ff290 */ /* 0x000ff6000fffe03f */
[----:B------:R-:W-:Y:S01]  /*2b990*/  @!UPT UIADD3 URZ, URZ, URZ, URZ ;  /* 0x0000003f3f3ff290 */ /* 0x000fe2000fffe03f */
[----:B------:R-:W-:Y:S01]  /*2b9a0*/  STL.64 [R1+0x400], R16 ;  /* 0x0004001001007387 */ /* 0x000fe20000100a00 */
[----:B------:R0:W-:Y:S03]  /*2b9b0*/  STL.64 [R1+0x408], R18 ;  /* 0x0004081201007387 */ /* 0x0001e60000100a00 */
[----:B0-----:R-:W3:Y:S01]  /*2b9c0*/  LDL.LU.64 R18, [R1+0x31c8] ;  /* 0x0031c80001127983 */ /* 0x001ee20000300a00 */
[----:B------:R-:W3:Y:S02]  /*2b9d0*/  LDL.LU.64 R16, [R1+0x31c0] ;  /* 0x0031c00001107983 */ /* 0x000ee40000300a00 */
[----:B---3--:R-:W-:Y:S01]  /*2b9e0*/  HMMA.16816.F32 R12, R12, R22, R16 ;  /* 0x000000160c0c723c */ /* 0x008fe20000001810 */
[----:B------:R-:W4:Y:S01]  /*2b9f0*/  LDL.LU.64 R18, [R1+0x31b8] ;  /* 0x0031b80001127983 */ /* 0x000f220000300a00 */
[----:B------:R-:W4:Y:S02]  /*2ba00*/  LDL.LU.64 R16, [R1+0x31b0] ;  /* 0x0031b00001107983 */ /* 0x000f240000300a00 */
[----:B------:R-:W-:Y:S02]  /*2ba10*/  STL.64 [R1+0x3160], R22 ;  /* 0x0031601601007387 */ /* 0x000fe40000100a00 */
[----:B------:R0:W-:Y:S11]  /*2ba20*/  STL.64 [R1+0x3158], R20 ;  /* 0x0031581401007387 */ /* 0x0001f60000100a00 */
[----:B------:R-:W-:Y:S06]  /*2ba30*/  @!UPT UIADD3 URZ, URZ, URZ, URZ ;  /* 0x0000003f3f3ff290 */ /* 0x000fec000fffe03f */
[----:B------:R-:W-:Y:S01]  /*2ba40*/  STL.64 [R1+0x360], R12 ;  /* 0x0003600c01007387 */ /* 0x000fe20000100a00 */
[----:B------:R1:W-:Y:S02]  /*2ba50*/  STL.64 [R1+0x368], R14 ;  /* 0x0003680e01007387 */ /* 0x0003e40000100a00 */
[----:B0-----:R-:W2:Y:S02]  /*2ba60*/  LDL.LU R20, [R1+0x390] ;  /* 0x0003900001147983 */ /* 0x001ea40000300800 */
[----:B------:R-:W2:Y:S01]  /*2ba70*/  LDL.LU R21, [R1+0x394] ;  /* 0x0003940001157983 */ /* 0x000ea20000300800 */
[----:B------:R-:W2:Y:S01]  /*2ba80*/  LDL.LU R22, [R1+0x398] ;  /* 0x0003980001167983 */ /* 0x000ea20000300800 */
[----:B------:R-:W2:Y:S02]  /*2ba90*/  LDL.LU R23, [R1+0x39c] ;  /* 0x00039c0001177983 */ /* 0x000ea40000300800 */
[----:B-1----:R-:W-:Y:S02]  /*2baa0*/  IMAD.MOV.U32 R14, RZ, RZ, R4 ;  /* 0x000000ffff0e7224 */ /* 0x002fe400078e0004 */
[----:B------:R-:W-:-:S07]  /*2bab0*/  IMAD.MOV.U32 R15, RZ, RZ, R3 ;  /* 0x000000ffff0f7224 */ /* 0x000fce00078e0003 */
[C---:B----4-:R-:W-:Y:S11]  /*2bac0*/  HMMA.16816.F32 R8, R16.reuse, R14, R8 ;  /* 0x0000000e1008723c */ /* 0x050ff60000001808 */
[----:B------:R-:W-:Y:S11]  /*2bad0*/  @!UPT UIADD3 URZ, URZ, URZ, URZ ;  /* 0x0000003f3f3ff290 */ /* 0x000ff6000fffe03f */
[----:B------:R-:W-:Y:S01]  /*2bae0*/  @!UPT UIADD3 URZ, URZ, URZ, URZ ;  /* 0x0000003f3f3ff290 */ /* 0x000fe2000fffe03f */
[----:B------:R-:W-:Y:S01]  /*2baf0*/  STL.64 [R1+0x3f0], R8 ;  /* 0x0003f00801007387 */ /* 0x000fe20000100a00 */
[----:B------:R0:W-:Y:S03]  /*2bb00*/  STL.64 [R1+0x3f8], R10 ;  /* 0x0003f80a01007387 */ /* 0x0001e60000100a00 */
[----:B0-----:R-:W3:Y:S02]  /*2bb10*/  LDL.LU.64 R10, [R1+0x31a8] ;  /* 0x0031a800010a7983 */ /* 0x001ee40000300a00 */
[C---:B---3--:R-:W-:Y:S01]  /*2bb20*/  HMMA.16816.F32 R24, R16.reuse, R10, R24 ;  /* 0x0000000a1018723c */ /* 0x048fe20000001818 */
[----:B------:R-:W-:Y:S02]  /*2bb30*/  IMAD.MOV.U32 R13, RZ, RZ, R10 ;  /* 0x000000ffff0d7224 */ /* 0x000fe400078e000a */
        /* <DEDUP_REMOVED lines=16> */
[----:B------:R-:W4:Y:S01]  /*2bc40*/  LDL.LU R9, [R1+0x3170] ;  /* 0x0031700001097983 */ /* 0x000f220000300800 */
[C---:B---3--:R-:W-:Y:S11]  /*2bc50*/  HMMA.16816.F32 R24, R16.reuse, R10, R24 ;  /* 0x0000000a1018723c */ /* 0x048ff60000001818 */
[----:B------:R-:W-:Y:S11]  /*2bc60*/  @!UPT UIADD3 URZ, URZ, URZ, URZ ;  /* 0x0000003f3f3ff290 */ /* 0x000ff6000fffe03f */
[----:B------:R-:W-:Y:S01]  /*2bc70*/  @!UPT UIADD3 URZ, URZ, URZ, URZ ;  /* 0x0000003f3f3ff290 */ /* 0x000fe2000fffe03f */
        /* <DEDUP_REMOVED lines=10> */
[----:B------:R-:W3:Y:S02]  /*2bd20*/  LDL.LU.64 R20, [R1+0x3158] ;  /* 0x0031580001147983 */ /* 0x000ee40000300a00 */
[----:B------:R-:W2:Y:S02]  /*2bd30*/  LDL.LU.64 R26, [R1+0x3150] ;  /* 0x00315000011a7983 */ /* 0x000ea40000300a00 */
[----:B------:R-:W2:Y:S01]  /*2bd40*/  LDL.LU.64 R24, [R1+0x3148] ;  /* 0x0031480001187983 */ /* 0x000ea20000300a00 */
[----:B------:R3:W-:Y:S01]  /*2bd50*/  STL.64 [R1+0x30e8], R10 ;  /* 0x0030e80a01007387 */ /* 0x0007e20000100a00 */
[----:B----4-:R2:W-:Y:S02]  /*2bd60*/  STL.64 [R1+0x30e0], R8 ;  /* 0x0030e00801007387 */ /* 0x0105e40000100a00 */
[----:B---3--:R-:W-:-:S02]  /*2bd70*/  IMAD.MOV.U32 R10, RZ, RZ, R21 ;  /* 0x000000ffff0a7224 */ /* 0x008fc400078e0015 */
[----:B------:R-:W-:-:S07]  /*2bd80*/  IMAD.MOV.U32 R11, RZ, RZ, R20 ;  /* 0x000000ffff0b7224 */ /* 0x000fce00078e0014 */
[C---:B--2---:R-:W-:Y:S01]  /*2bd90*/  HMMA.16816.F32 R8, R16.reuse, R10, R24 ;  /* 0x0000000a1008723c */ /* 0x044fe20000001818 */
[----:B------:R-:W2:Y:S01]  /*2bda0*/  LDL.LU.64 R26, [R1+0x3140] ;  /* 0x00314000011a7983 */ /* 0x000ea20000300a00 */
[----:B------:R-:W2:Y:S11]  /*2bdb0*/  LDL.LU.64 R24, [R1+0x3138] ;  /* 0x0031380001187983 */ /* 0x000eb60000300a00 */
[----:B------:R-:W-:Y:S10]  /*2bdc0*/  @!UPT UIADD3 URZ, URZ, URZ, URZ ;  /* 0x0000003f3f3ff290 */ /* 0x000ff4000fffe03f */
[----:B------:R-:W-:Y:S01]  /*2bdd0*/  STL.64 [R1+0x3a0], R8 ;  /* 0x0003a00801007387 */ /* 0x000fe20000100a00 */
[----:B------:R0:W-:Y:S02]  /*2bde0*/  STL.64 [R1+0x3a8], R10 ;  /* 0x0003a80a01007387 */ /* 0x0001e40000100a00 */
[----:B0-----:R-:W-:Y:S02]  /*2bdf0*/  IMAD.MOV.U32 R10, RZ, RZ, R5 ;  /* 0x000000ffff0a7224 */ /* 0x001fe400078e0005 */
[----:B------:R-:W-:Y:S01]  /*2be00*/  IMAD.MOV.U32 R11, RZ, RZ, R4 ;  /* 0x000000ffff0b7224 */ /* 0x000fe200078e0004 */
[----:B--2---:R-:W-:Y:S11]  /*2be10*/  HMMA.16816.F32 R24, R16, R6, R24 ;  /* 0x000000061018723c */ /* 0x004ff60000001818 */
[----:B------:R-:W-:Y:S11]  /*2be20*/  @!UPT UIADD3 URZ, URZ, URZ, URZ ;  /* 0x0000003f3f3ff290 */ /* 0x000ff6000fffe03f */
[----:B------:R-:W-:Y:S01]  /*2be30*/  @!UPT UIADD3 URZ, URZ, URZ, URZ ;  /* 0x0000003f3f3ff290 */ /* 0x000fe2000fffe03f */
[----:B------:R-:W-:Y:S01]  /*2be40*/  STL.64 [R1+0x390], R24 ;  /* 0x0003901801007387 */ /* 0x000fe20000100a00 */
[----:B------:R-:W-:Y:S02]  /*2be50*/  STL.64 [R1+0x398], R26 ;  /* 0x0003981a01007387 */ /* 0x000fe40000100a00 */
[----:B------:R-:W-:Y:S02]  /*2be60*/  STL.64 [R1+0x3100], R10 ;  /* 0x0031000a01007387 */ /* 0x000fe40000100a00 */
[----:B------:R0:W-:Y:S01]  /*2be70*/  STL.64 [R1+0x30d8], R6 ;  /* 0x0030d80601007387 */ /* 0x0001e20000100a00 */
[----:B------:R-:W2:Y:S01]  /*2be80*/  LDL.LU R4, [R1+0x2b0] ;  /* 0x0002b00001047983 */ /* 0x000ea20000300800 */
[----:B------:R-:W2:Y:S03]  /*2be90*/  LDL.LU R5, [R1+0x2b4] ;  /* 0x0002b40001057983 */ /* 0x000ea60000300800 */
[----:B0-----:R-:W2:Y:S01]  /*2bea0*/  LDL.LU R6, [R1+0x2b8] ;  /* 0x0002b80001067983 */ /* 0x001ea20000300800 */
[----:B------:R-:W2:Y:S02]  /*2beb0*/  LDL.LU R7, [R1+0x2bc] ;  /* 0x0002bc0001077983 */ /* 0x000ea40000300800 */
[----:B------:R-:W3:Y:S02]  /*2bec0*/  LDL.LU R24, [R1+0x250] ;  /* 0x0002500001187983 */ /* 0x000ee40000300800 */
[----:B------:R-:W3:Y:S01]  /*2bed0*/  LDL.LU R25, [R1+0x254] ;  /* 0x0002540001197983 */ /* 0x000ee20000300800 */
[----:B------:R-:W4:Y:S01]  /*2bee0*/  LDL.LU R26, [R1+0x258] ;  /* 0x00025800011a7983 */ /* 0x000f220000300800 */
[----:B------:R-:W4:Y:S02]  /*2bef0*/  LDL.LU R27, [R1+0x25c] ;  /* 0x00025c00011b7983 */ /* 0x000f240000300800 */
[----:B------:R-:W-:-:S02]  /*2bf00*/  IMAD.MOV.U32 R10, RZ, RZ, R13 ;  /* 0x000000ffff0a7224 */ /* 0x000fc400078e000d */
[----:B------:R-:W-:-:S05]  /*2bf10*/  IMAD.MOV.U32 R11, RZ, RZ, R12 ;  /* 0x000000ffff0b7224 */ /* 0x000fca00078e000c */
[----:B------:R0:W-:Y:S01]  /*2bf20*/  STL.64 [R1+0x3120], R10 ;  /* 0x0031200a01007387 */ /* 0x0001e20000100a00 */
[----:B------:R-:W2:Y:S02]  /*2bf30*/  LDL.LU R8, [R1+0x2a0] ;  /* 0x0002a00001087983 */ /* 0x000ea40000300800 */
[----:B------:R-:W2:Y:S01]  /*2bf40*/  LDL.LU R9, [R1+0x2a4] ;  /* 0x0002a40001097983 */ /* 0x000ea20000300800 */
[----:B0-----:R-:W2:Y:S01]  /*2bf50*/  LDL.LU R10, [R1+0x2a8] ;  /* 0x0002a800010a7983 */ /* 0x001ea20000300800 */
[----:B------:R-:W2:Y:S03]  /*2bf60*/  LDL.LU R11, [R1+0x2ac] ;  /* 0x0002ac00010b7983 */ /* 0x000ea60000300800 */
[----:B----4-:R-:W-:Y:S01]  /*2bf70*/  STL.64 [R1+0x30f8], R26 ;  /* 0x0030f81a01007387 */ /* 0x010fe20000100a00 */
[----:B---3--:R0:W-:Y:S03]  /*2bf80*/  STL.64 [R1+0x30f0], R24 ;  /* 0x0030f01801007387 */ /* 0x0081e60000100a00 */
[----:B0-----:R-:W3:Y:S01]  /*2bf90*/  LDL.LU R24, [R1+0x280] ;  /* 0x0002800001187983 */ /* 0x001ee20000300800 */
[----:B------:R-:W3:Y:S02]  /*2bfa0*/  LDL.LU R25, [R1+0x284] ;  /* 0x0002840001197983 */ /* 0x000ee40000300800 */
[----:B------:R-:W4:Y:S02]  /*2bfb0*/  LDL.LU R26, [R1+0x288] ;  /* 0x00028800011a7983 */ /* 0x000f240000300800 */
[----:B------:R-:W4:Y:S01]  /*2bfc0*/  LDL.LU R27, [R1+0x28c] ;  /* 0x00028c00011b7983 */ /* 0x000f220000300800 */
[----:B--2---:R-:W-:Y:S01]  /*2bfd0*/  HMMA.16816.F32 R4, R16, R22, R4 ;  /* 0x000000161004723c */ /* 0x004fe20000001804 */
[----:B------:R-:W-:-:S02]  /*2bfe0*/  IMAD.MOV.U32 R13, RZ, RZ, R22 ;  /* 0x000000ffff0d7224 */ /* 0x000fc400078e0016 */
[----:B------:R-:W-:Y:S01]  /*2bff0*/  IMAD.MOV.U32 R12, RZ, RZ, R23 ;  /* 0x000000ffff0c7224 */ /* 0x000fe200078e0017 */
[----:B----4-:R-:W-:Y:S01]  /*2c000*/  STL.64 [R1+0x3110], R26 ;  /* 0x0031101a01007387 */ /* 0x010fe20000100a00 */
[----:B---3--:R0:W-:Y:S03]  /*2c010*/  STL.64 [R1+0x3108], R24 ;  /* 0x0031081801007387 */ /* 0x0081e60000100a00 */
[----:B0-----:R-:W2:Y:S01]  /*2c020*/  LDL.LU R24, [R1+0x290] ;  /* 0x0002900001187983 */ /* 0x001ea20000300800 */
[----:B------:R-:W2:Y:S02]  /*2c030*/  LDL.LU R25, [R1+0x294] ;  /* 0x0002940001197983 */ /* 0x000ea40000300800 */
[----:B------:R-:W2:Y:S02]  /*2c040*/  LDL.LU R26, [R1+0x298] ;  /* 0x00029800011a7983 */ /* 0x000ea40000300800 */
[----:B------:R-:W2:Y:S10]  /*2c050*/  LDL.LU R27, [R1+0x29c] ;  /* 0x00029c00011b7983 */ /* 0x000eb40000300800 */
[----:B------:R0:W-:Y:S01]  /*2c060*/  STL.64 [R1+0x2b0], R4 ;  /* 0x0002b00401007387 */ /* 0x0001e20000100a00 */
[----:B------:R1:W-:Y:S02]  /*2c070*/  STL.64 [R1+0x2b8], R6 ;  /* 0x0002b80601007387 */ /* 0x0003e40000100a00 */
[----:B------:R-:W3:Y:S02]  /*2c080*/  LDL.LU.64 R22, [R1+0x3130] ;  /* 0x0031300001167983 */ /* 0x000ee40000300a00 */
[----:B------:R-:W3:Y:S02]  /*2c090*/  LDL.LU.64 R20, [R1+0x3128] ;  /* 0x0031280001147983 */ /* 0x000ee40000300a00 */
[----:B------:R-:W-:-:S02]  /*2c0a0*/  IMAD.MOV.U32 R18, RZ, RZ, R13 ;  /* 0x000000ffff127224 */ /* 0x000fc400078e000d */
[----:B------:R-:W-:Y:S01]  /*2c0b0*/  IMAD.MOV.U32 R19, RZ, RZ, R12 ;  /* 0x000000ffff137224 */ /* 0x000fe200078e000c */
        /* <DEDUP_REMOVED lines=9> */
[C---:B---3--:R-:W-:Y:S02]  /*2c150*/  HMMA.16816.F32 R12, R20.reuse, R14, R8 ;  /* 0x0000000e140c723c */ /* 0x048fe40000001808 */
[----:B------:R-:W2:Y:S11]  /*2c160*/  LDL.LU.64 R10, [R1+0x3120] ;  /* 0x00312000010a7983 */ /* 0x000eb60000300a00 */
[----:B------:R-:W-:Y:S10]  /*2c170*/  @!UPT UIADD3 URZ, URZ, URZ, URZ ;  /* 0x0000003f3f3ff290 */ /* 0x000ff4000fffe03f */
[----:B------:R0:W-:Y:S01]  /*2c180*/  STL.64 [R1+0x2a0], R12 ;  /* 0x0002a00c01007387 */ /* 0x0001e20000100a00 */
[----:B------:R1:W-:Y:S03]  /*2c190*/  STL.64 [R1+0x2a8], R14 ;  /* 0x0002a80e01007387 */ /* 0x0003e60000100a00 */
[----:B0-----:R-:W3:Y:S01]  /*2c1a0*/  LDL.LU R12, [R1+0xb0] ;  /* 0x0000b000010c7983 */ /* 0x001ee20000300800 */
[----:B------:R-:W3:Y:S02]  /*2c1b0*/  LDL.LU R13, [R1+0xb4] ;  /* 0x0000b400010d7983 */ /* 0x000ee40000300800 */
[----:B-1----:R-:W2:Y:S02]  /*2c1c0*/  LDL.LU R14, [R1+0xb8] ;  /* 0x0000b800010e7983 */ /* 0x002ea40000300800 */
[----:B------:R-:W2:Y:S02]  /*2c1d0*/  LDL.LU R15, [R1+0xbc] ;  /* 0x0000bc00010f7983 */ /* 0x000ea40000300800 */
[----:B--2---:R-:W-:Y:S01]  /*2c1e0*/  STL.64 [R1+0x3038], R14 ;  /* 0x0030380e01007387 */ /* 0x004fe20000100a00 */
[----:B---3--:R0:W-:Y:S03]  /*2c1f0*/  STL.64 [R1+0x3030], R12 ;  /* 0x0030300c01007387 */ /* 0x0081e60000100a00 */
[----:B0-----:R-:W2:Y:S01]  /*2c200*/  LDL.LU R12, [R1+0x110] ;  /* 0x00011000010c7983 */ /* 0x001ea20000300800 */
[----:B------:R-:W2:Y:S01]  /*2c210*/  LDL.LU R13, [R1+0x114] ;  /* 0x00011400010d7983 */ /* 0x000ea20000300800 */
[----:B------:R-:W-:Y:S01]  /*2c220*/  HMMA.16816.F32 R8, R20, R10, R24 ;  /* 0x0000000a1408723c */ /* 0x000fe20000001818 */
[----:B------:R-:W-:-:S02]  /*2c230*/  IMAD.MOV.U32 R14, RZ, RZ, R2 ;  /* 0x000000ffff0e7224 */ /* 0x000fc400078e0002 */
[----:B------:R-:W-:Y:S01]  /*2c240*/  IMAD.MOV.U32 R15, RZ, RZ, R0 ;  /* 0x000000ffff0f7224 */ /* 0x000fe200078e0000 */
[----:B------:R-:W3:Y:S01]  /*2c250*/  LDL.LU R2, [R1+0x311c] ;  /* 0x00311c0001027983 */ /* 0x000ee20000300800 */
[----:B------:R-:W3:Y:S03]  /*2c260*/  LDL.LU R0, [R1+0x3118] ;  /* 0x0031180001007983 */ /* 0x000ee60000300800 */
[----:B------:R0:W-:Y:S04]  /*2c270*/  STL.64 [R1+0x3048], R14 ;  /* 0x0030480e01007387 */ /* 0x0001e80000100a00 */
[----:B--2---:R-:W-:Y:S01]  /*2c280*/  STL.64 [R1+0x3040], R12 ;  /* 0x0030400c01007387 */ /* 0x004fe20000100a00 */
[----:B0-----:R-:W2:Y:S02]  /*2c290*/  LDL.LU.64 R14, [R1+0x58] ;  /* 0x00005800010e7983 */ /* 0x001ea40000300a00 */
[----:B------:R-:W2:Y:S02]  /*2c2a0*/  LDL.LU.64 R26, [R1+0x3110] ;  /* 0x00311000011a7983 */ /* 0x000ea40000300a00 */
[----:B------:R-:W2:Y:S06]  /*2c2b0*/  LDL.LU.64 R24, [R1+0x3108] ;  /* 0x0031080001187983 */ /* 0x000eac0000300a00 */
[----:B------:R-:W-:Y:S01]  /*2c2c0*/  STL.64 [R1+0x290], R8 ;  /* 0x0002900801007387 */ /* 0x000fe20000100a00 */
[----:B------:R0:W-:Y:S03]  /*2c2d0*/  STL.64 [R1+0x298], R10 ;  /* 0x0002980a01007387 */ /* 0x0001e60000100a00 */
[----:B0-----:R-:W2:Y:S02]  /*2c2e0*/  LDL.LU.64 R10, [R1+0x3100] ;  /* 0x00310000010a7983 */ /* 0x001ea40000300a00 */
[C---:B--2---:R-:W-:Y:S02]  /*2c2f0*/  HMMA.16816.F32 R8, R20.reuse, R10, R24 ;  /* 0x0000000a1408723c */ /* 0x044fe40000001818 */
[----:B------:R-:W2:Y:S01]  /*2c300*/  LDL.LU.64 R26, [R1+0x30f8] ;  /* 0x0030f800011a7983 */ /* 0x000ea20000300a00 */
[----:B------:R-:W2:Y:S11]  /*2c310*/  LDL.LU.64 R24, [R1+0x30f0] ;  /* 0x0030f00001187983 */ /* 0x000eb60000300a00 */
[----:B------:R-:W-:Y:S09]  /*2c320*/  @!UPT UIADD3 URZ, URZ, URZ, URZ ;  /* 0x0000003f3f3ff290 */ /* 0x000ff2000fffe03f */
[----:B------:R-:W-:Y:S01]  /*2c330*/  STL.64 [R1+0x280], R8 ;  /* 0x0002800801007387 */ /* 0x000fe20000100a00 */
[----:B------:R0:W-:Y:S03]  /*2c340*/  STL.64 [R1+0x288], R10 ;  /* 0x0002880a01007387 */ /* 0x0001e60000100a00 */
[----:B0-----:R-:W2:Y:S01]  /*2c350*/  LDL.LU.64 R10, [R1+0x30e8] ;  /* 0x0030e800010a7983 */ /* 0x001ea20000300a00 */
[----:B------:R-:W3:Y:S01]  /*2c360*/  LDL.LU.64 R8, [R1+0x30e0] ;  /* 0x0030e00001087983 */ /* 0x000ee20000300a00 */
[----:B--2---:R-:W-:Y:S11]  /*2c370*/  HMMA.16816.F32 R16, R20, R10, R16 ;  /* 0x0000000a1410723c */ /* 0x004ff60000001810 */
[----:B------:R-:W-:Y:S11]  /*2c380*/  @!UPT UIADD3 URZ, URZ, URZ, URZ ;  /* 0x0000003f3f3ff290 */ /* 0x000ff6000fffe03f */
[----:B------:R-:W-:Y:S01]  /*2c390*/  @!UPT UIADD3 URZ, URZ, URZ, URZ ;  /* 0x0000003f3f3ff290 */ /* 0x000fe2000fffe03f */
[----:B------:R0:W-:Y:S01]  /*2c3a0*/  STL.64 [R1+0x270], R16 ;  /* 0x0002701001007387 */ /* 0x0001e20000100a00 */
[----:B------:R1:W-:Y:S03]  /*2c3b0*/  STL.64 [R1+0x278], R18 ;  /* 0x0002781201007387 */ /* 0x0003e60000100a00 */
[----:B0-----:R-:W2:Y:S01]  /*2c3c0*/  LDL.LU R16, [R1+0x240] ;  /* 0x0002400001107983 */ /* 0x001ea20000300800 */
[----:B------:R-:W2:Y:S02]  /*2c3d0*/  LDL.LU R17, [R1+0x244] ;  /* 0x0002440001117983 */ /* 0x000ea40000300800 */
[----:B-1----:R-:W2:Y:S02]  /*2c3e0*/  LDL.LU R18, [R1+0x248] ;  /* 0x0002480001127983 */ /* 0x002ea40000300800 */
[----:B------:R-:W2:Y:S01]  /*2c3f0*/  LDL.LU R19, [R1+0x24c] ;  /* 0x00024c0001137983 */ /* 0x000ea20000300800 */
[----:B------:R0:W-:Y:S01]  /*2c400*/  STL.64 [R1+0x3080], R10 ;  /* 0x0030800a01007387 */ /* 0x0001e20000100a00 */
[----:B---3--:R-:W-:Y:S03]  /*2c410*/  STL [R1+0x3078], R9 ;  /* 0x0030780901007387 */ /* 0x008fe60000100800 */
[----:B0-----:R-:W3:Y:S04]  /*2c420*/  LDL.LU.64 R10, [R1+0x8] ;  /* 0x00000800010a7983 */ /* 0x001ee80000300a00 */
[----:B---3--:R0:W-:Y:S02]  /*2c430*/  STL.64 [R1+0x3098], R10 ;  /* 0x0030980a01007387 */ /* 0x0081e40000100a00 */
[----:B0-----:R-:W-:-:S02]  /*2c440*/  IMAD.MOV.U32 R10, RZ, RZ, R8 ;  /* 0x000000ffff0a7224 */ /* 0x001fc400078e0008 */
[----:B------:R-:W-:-:S07]  /*2c450*/  IMAD.MOV.U32 R11, RZ, RZ, R3 ;  /* 0x000000ffff0b7224 */ /* 0x000fce00078e0003 */
[C---:B----4-:R-:W-:Y:S01]  /*2c460*/  HMMA.16816.F32 R8, R20.reuse, R10, R4 ;  /* 0x0000000a1408723c */ /* 0x050fe20000001804 */
[----:B------:R-:W2:Y:S11]  /*2c470*/  LDL.LU.64 R6, [R1+0x30d8] ;  /* 0x0030d80001067983 */ /* 0x000eb60000300a00 */
[----:B------:R-:W-:Y:S11]  /*2c480*/  @!UPT UIADD3 URZ, URZ, URZ, URZ ;  /* 0x0000003f3f3ff290 */ /* 0x000ff6000fffe03f */
[----:B------:R-:W-:Y:S01]  /*2c490*/  STL.64 [R1+0x260], R8 ;  /* 0x0002600801007387 */ /* 0x000fe20000100a00 */
[----:B------:R0:W-:Y:S02]  /*2c4a0*/  STL.64 [R1+0x268], R10 ;  /* 0x0002680a01007387 */ /* 0x0001e40000100a00 */
[C---:B0-----:R-:W-:Y:S01]  /*2c4b0*/  HMMA.16816.F32 R8, R20.reuse, R14, R24 ;  /* 0x0000000e1408723c */ /* 0x041fe20000001818 */
[----:B------:R-:W3:Y:S11]  /*2c4c0*/  LDL.LU R24, [R1+0x190] ;  /* 0x0001900001187983 */ /* 0x000ef60000300800 */
[----:B------:R-:W-:Y:S11]  /*2c4d0*/  @!UPT UIADD3 URZ, URZ, URZ, URZ ;  /* 0x0000003f3f3ff290 */ /* 0x000ff6000fffe03f */
[----:B------:R-:W-:Y:S01]  /*2c4e0*/  STL.64 [R1+0x250], R8 ;  /* 0x0002500801007387 */ /* 0x000fe20000100a00 */
[----:B------:R0:W-:Y:S02]  /*2c4f0*/  STL.64 [R1+0x258], R10 ;  /* 0x0002580a01007387 */ /* 0x0001e40000100a00 */
[----:B------:R-:W3:Y:S02]  /*2c500*/  LDL.LU R25, [R1+0x194] ;  /* 0x0001940001197983 */ /* 0x000ee40000300800 */
[----:B------:R-:W3:Y:S01]  /*2c510*/  LDL.LU R26, [R1+0x198] ;  /* 0x00019800011a7983 */ /* 0x000ee20000300800 */
[----:B------:R-:W3:Y:S04]  /*2c520*/  LDL.LU R27, [R1+0x19c] ;  /* 0x00019c00011b7983 */ /* 0x000ee80000300800 */
[----:B0-----:R-:W4:Y:S04]  /*2c530*/  LDL.LU.64 R10, [R1+0x18] ;  /* 0x00001800010a7983 */ /* 0x001f280000300a00 */
[----:B----4-:R0:W-:Y:S04]  /*2c540*/  STL.64 [R1+0x30a0], R10 ;  /* 0x0030a00a01007387 */ /* 0x0101e80000100a00 */
[----:B0-----:R-:W4:Y:S01]  /*2c550*/  LDL.LU.64 R10, [R1+0x28] ;  /* 0x00002800010a7983 */ /* 0x001f220000300a00 */
[----:B------:R0:W-:Y:S03]  /*2c560*/  STL.64 [R1+0x3058], R14 ;  /* 0x0030580e01007387 */ /* 0x0001e60000100a00 */
[----:B0-----:R-:W2:Y:S04]  /*2c570*/  LDL.LU.64 R14, [R1+0x38] ;  /* 0x00003800010e7983 */ /* 0x001ea80000300a00 */
[----:B--2---:R0:W-:Y:S01]  /*2c580*/  STL.64 [R1+0x3070], R14 ;  /* 0x0030700e01007387 */ /* 0x0041e20000100a00 */
[----:B------:R-:W2:Y:S02]  /*2c590*/  LDL.LU R12, [R1+0x140] ;  /* 0x00014000010c7983 */ /* 0x000ea40000300800 */
[----:B------:R-:W2:Y:S01]  /*2c5a0*/  LDL.LU R13, [R1+0x144] ;  /* 0x00014400010d7983 */ /* 0x000ea20000300800 */
[----:B0-----:R-:W2:Y:S01]  /*2c5b0*/  LDL.LU R14, [R1+0x148] ;  /* 0x00014800010e7983 */ /* 0x001ea20000300800 */
[----:B------:R-:W2:Y:S01]  /*2c5c0*/  LDL.LU R15, [R1+0x14c] ;  /* 0x00014c00010f7983 */ /* 0x000ea20000300800 */
[C---:B------:R-:W-:Y:S02]  /*2c5d0*/  HMMA.16816.F32 R16, R20.reuse, R6, R16 ;  /* 0x000000061410723c */ /* 0x040fe40000001810 */
[----:B--2---:R-:W-:Y:S01]  /*2c5e0*/  STL.64 [R1+0x3090], R14 ;  /* 0x0030900e01007387 */ /* 0x004fe20000100a00 */
        /* <DEDUP_REMOVED lines=19> */
[----:B---3--:R-:W-:Y:S02]  /*2c720*/  HMMA.16816.F32 R20, R20, R18, R24 ;  /* 0x000000121414723c */ /* 0x008fe40000001818 */
[----:B--2---:R0:W-:Y:S01]  /*2c730*/  STL.64 [R1+0x3068], R6 ;  /* 0x0030680601007387 */ /* 0x0041e20000100a00 */
[----:B------:R1:W-:Y:S02]  /*2c740*/  STL.64 [R1+0x3060], R4 ;  /* 0x0030600401007387 */ /* 0x0003e40000100a00 */
[----:B0-----:R-:W-:Y:S01]  /*2c750*/  IMAD.MOV.U32 R6, RZ, RZ, R0 ;  /* 0x000000ffff067224 */ /* 0x001fe200078e0000 */
[----:B-1----:R-:W2:Y:S01]  /*2c760*/  LDL.LU R4, [R1+0x130] ;  /* 0x0001300001047983 */ /* 0x002ea20000300800 */
[----:B------:R-:W2:Y:S02]  /*2c770*/  LDL.LU R5, [R1+0x134] ;  /* 0x0001340001057983 */ /* 0x000ea40000300800 */
[----:B------:R-:W3:Y:S02]  /*2c780*/  LDL.LU R0, [R1+0x30cc] ;  /* 0x0030cc0001007983 */ /* 0x000ee40000300800 */
[----:B------:R-:W-:-:S02]  /*2c790*/  IMAD.MOV.U32 R7, RZ, RZ, R2 ;  /* 0x000000ffff077224 */ /* 0x000fc400078e0002 */
[----:B------:R-:W2:Y:S01]  /*2c7a0*/  LDL.LU R2, [R1+0x30c8] ;  /* 0x0030c80001027983 */ /* 0x000ea20000300800 */
[----:B------:R-:W2:Y:S02]  /*2c7b0*/  LDL.LU.64 R26, [R1+0x30c0] ;  /* 0x0030c000011a7983 */ /* 0x000ea40000300a00 */
[----:B------:R-:W2:Y:S07]  /*2c7c0*/  LDL.LU.64 R24, [R1+0x30b8] ;  /* 0x0030b80001187983 */ /* 0x000eae0000300a00 */
[----:B------:R-:W-:Y:S01]  /*2c7d0*/  STL.64 [R1+0x190], R20 ;  /* 0x0001901401007387 */ /* 0x000fe20000100a00 */
[----:B------:R0:W-:Y:S04]  /*2c7e0*/  STL.64 [R1+0x198], R22 ;  /* 0x0001981601007387 */ /* 0x0001e80000100a00 */
[----:B0-----:R-:W3:Y:S01]  /*2c7f0*/  LDL R23, [R1+0x770] ;  /* 0x0007700001177983 */ /* 0x001ee20000100800 */
[----:B----4-:R-:W-:-:S02]  /*2c800*/  IMAD.MOV.U32 R17, RZ, RZ, R10 ;  /* 0x000000ffff117224 */ /* 0x010fc400078e000a */
[----:B------:R-:W-:Y:S01]  /*2c810*/  IMAD.MOV.U32 R16, RZ, RZ, R11 ;  /* 0x000000ffff107224 */ /* 0x000fe200078e000b */
[----:B--2---:R-:W-:Y:S01]  /*2c820*/  HMMA.16816.F32 R12, R24, R10, R12 ;  /* 0x0000000a180c723c */ /* 0x004fe2000000180c */
[----:B---3--:R-:W-:Y:S01]  /*2c830*/  STL [R1+0x2fd8], R23 ;  /* 0x002fd81701007387 */ /* 0x008fe20000100800 */
[----:B------:R-:W2:Y:S02]  /*2c840*/  LDL.LU R20, [R1+0x160] ;  /* 0x0001600001147983 */ /* 0x000ea40000300800 */
[----:B------:R-:W2:Y:S11]  /*2c850*/  LDL.LU R21, [R1+0x164] ;  /* 0x0001640001157983 */ /* 0x000eb60000300800 */
[----:B------:R-:W-:Y:S08]  /*2c860*/  @!UPT UIADD3 URZ, URZ, URZ, URZ ;  /* 0x0000003f3f3ff290 */ /* 0x000ff0000fffe03f */
[----:B------:R-:W-:Y:S01]  /*2c870*/  STL.64 [R1+0x170], R12 ;  /* 0x0001700c01007387 */ /* 0x000fe20000100a00 */
[----:B------:R0:W-:Y:S03]  /*2c880*/  STL.64 [R1+0x178], R14 ;  /* 0x0001780e01007387 */ /* 0x0001e60000100a00 */
[----:B0-----:R-:W3:Y:S01]  /*2c890*/  LDL.LU.64 R14, [R1+0x30b0] ;  /* 0x0030b000010e7983 */ /* 0x001ee20000300a00 */
[----:B------:R-:W3:Y:S02]  /*2c8a0*/  LDL.LU.64 R12, [R1+0x30a8] ;  /* 0x0030a800010c7983 */ /* 0x000ee40000300a00 */
[----:B------:R-:W2:Y:S02]  /*2c8b0*/  LDL.LU.64 R10, [R1+0x30a0] ;  /* 0x0030a000010a7983 */ /* 0x000ea40000300a00 */
[----:B------:R-:W-:Y:S02]  /*2c8c0*/  IMAD.MOV.U32 R22, RZ, RZ, R2 ;  /* 0x000000ffff167224 */ /* 0x000fe400078e0002 */
[----:B------:R-:W-:-:S07]  /*2c8d0*/  IMAD.MOV.U32 R23, RZ, RZ, R0 ;  /* 0x000000ffff177224 */ /* 0x000fce00078e0000 */
[C---:B--2---:R-:W-:Y:S11]  /*2c8e0*/  HMMA.16816.F32 R20, R24.reuse, R10, R20 ;  /* 0x0000000a1814723c */ /* 0x044ff60000001814 */
[----:B------:R-:W-:Y:S11]  /*2c8f0*/  @!UPT UIADD3 URZ, URZ, URZ, URZ ;  /* 0x0000003f3f3ff290 */ /* 0x000ff6000fffe03f */
[----:B------:R-:W-:Y:S01]  /*2c900*/  @!UPT UIADD3 URZ, URZ, URZ, URZ ;  /* 0x0000003f3f3ff290 */ /* 0x000fe2000fffe03f */
[----:B------:R0:W-:Y:S01]  /*2c910*/  STL.64 [R1+0x160], R20 ;  /* 0x0001601401007387 */ /* 0x0001e20000100a00 */
[----:B------:R-:W-:Y:S02]  /*2c920*/  STL.64 [R1+0x168], R22 ;  /* 0x0001681601007387 */ /* 0x000fe40000100a00 */
[----:B0-----:R-:W-:Y:S02]  /*2c930*/  IMAD.MOV.U32 R21, RZ, RZ, R10 ;  /* 0x000000ffff157224 */ /* 0x001fe400078e000a */
[----:B------:R-:W-:Y:S02]  /*2c940*/  IMAD.MOV.U32 R20, RZ, RZ, R11 ;  /* 0x000000ffff147224 */ /* 0x000fe400078e000b */
[----:B------:R-:W3:Y:S02]  /*2c950*/  LDL.LU.64 R10, [R1+0x3098] ;  /* 0x00309800010a7983 */ /* 0x000ee40000300a00 */
[----:B---3--:R-:W-:Y:S01]  /*2c960*/  HMMA.16816.F32 R12, R24, R10, R12 ;  /* 0x0000000a180c723c */ /* 0x008fe2000000180c */
        /* <DEDUP_REMOVED lines=8> */
[----:B------:R-:W3:Y:S01]  /*2c9f0*/  LDL.LU R9, [R1+0x3078] ;  /* 0x0030780001097983 */ /* 0x000ee20000300800 */
[C---:B--2---:R-:W-:Y:S11]  /*2ca00*/  HMMA.16816.F32 R12, R24.reuse, R10, R12 ;  /* 0x0000000a180c723c */ /* 0x044ff6000000180c */
[----:B------:R-:W-:Y:S11]  /*2ca10*/  @!UPT UIADD3 URZ, URZ, URZ, URZ ;  /* 0x0000003f3f3ff290 */ /* 0x000ff6000fffe03f */
[----:B------:R-:W-:Y:S01]  /*2ca20*/  @!UPT UIADD3 URZ, URZ, URZ, URZ ;  /* 0x0000003f3f3ff290 */ /* 0x000fe2000fffe03f */
[----:B------:R-:W-:Y:S01]  /*2ca30*/  STL.64 [R1+0x140], R12 ;  /* 0x0001400c01007387 */ /* 0x000fe20000100a00 */
[----:B------:R0:W-:Y:S03]  /*2ca40*/  STL.64 [R1+0x148], R14 ;  /* 0x0001480e01007387 */ /* 0x0001e60000100a00 */
[----:B0-----:R-:W2:Y:S01]  /*2ca50*/  LDL.LU.64 R14, [R1+0x3070] ;  /* 0x00307000010e7983 */ /* 0x001ea20000300a00 */
[----:B------:R-:W-:Y:S02]  /*2ca60*/  STL.64 [R1+0x2fe0], R10 ;  /* 0x002fe00a01007387 */ /* 0x000fe40000100a00 */
[----:B---3--:R0:W-:Y:S01]  /*2ca70*/  STL [R1+0x2fdc], R9 ;  /* 0x002fdc0901007387 */ /* 0x0081e20000100800 */
[C---:B--2---:R-:W-:Y:S01]  /*2ca80*/  HMMA.16816.F32 R4, R24.reuse, R14, R4 ;  /* 0x0000000e1804723c */ /* 0x044fe20000001804 */
[----:B------:R-:W-:Y:S02]  /*2ca90*/  IMAD.MOV.U32 R28, RZ, RZ, R14 ;  /* 0x000000ffff1c7224 */ /* 0x000fe400078e000e */
[----:B0-----:R-:W-:Y:S11]  /*2caa0*/  IMAD.MOV.U32 R9, RZ, RZ, R15 ;  /* 0x000000ffff097224 */ /* 0x001ff600078e000f */
[----:B------:R-:W-:Y:S09]  /*2cab0*/  @!UPT UIADD3 URZ, URZ, URZ, URZ ;  /* 0x0000003f3f3ff290 */ /* 0x000ff2000fffe03f */
[----:B------:R-:W-:Y:S01]  /*2cac0*/  STL.64 [R1+0x130], R4 ;  /* 0x0001300401007387 */ /* 0x000fe20000100a00 */
[----:B------:R0:W-:Y:S03]  /*2cad0*/  STL.64 [R1+0x138], R6 ;  /* 0x0001380601007387 */ /* 0x0001e60000100a00 */
        /* <DEDUP_REMOVED lines=12> */
[C---:B--2---:R-:W-:Y:S11]  /*2cba0*/  HMMA.16816.F32 R12, R24.reuse, R6, R12 ;  /* 0x00000006180c723c */ /* 0x044ff6000000180c */
[----:B------:R-:W-:Y:S11]  /*2cbb0*/  @!UPT UIADD3 URZ, URZ, URZ, URZ ;  /* 0x0000003f3f3ff290 */ /* 0x000ff6000fffe03f */
[----:B------:R-:W-:Y:S01]  /*2cbc0*/  @!UPT UIADD3 URZ, URZ, URZ, URZ ;  /* 0x0000003f3f3ff290 */ /* 0x000fe2000fffe03f */
[----:B------:R-:W-:Y:S01]  /*2cbd0*/  STL.64 [R1+0x110], R12 ;  /* 0x0001100c01007387 */ /* 0x000fe20000100a00 */
[----:B------:R0:W-:Y:S03]  /*2cbe0*/  STL.64 [R1+0x118], R14 ;  /* 0x0001180e01007387 */ /* 0x0001e60000100a00 */
[----:B0-----:R-:W2:Y:S01]  /*2cbf0*/  LDL.LU.64 R14, [R1+0x3038] ;  /* 0x00303800010e7983 */ /* 0x001ea20000300a00 */
[----:B------:R-:W2:Y:S02]  /*2cc00*/  LDL.LU.64 R12, [R1+0x3030] ;  /* 0x00303000010c7983 */ /* 0x000ea40000300a00 */
[----:B------:R-:W-:Y:S02]  /*2cc10*/  IMAD.MOV.U32 R11, RZ, RZ, R6 ;  /* 0x000000ffff0b7224 */ /* 0x000fe400078e0006 */
[----:B------:R-:W-:Y:S02]  /*2cc20*/  IMAD.MOV.U32 R10, RZ, RZ, R7 ;  /* 0x000000ffff0a7224 */ /* 0x000fe400078e0007 */
[----:B------:R-:W3:Y:S01]  /*2cc30*/  LDL.LU.64 R6, [R1+0x3028] ;  /* 0x0030280001067983 */ /* 0x000ee20000300a00 */
[----:B------:R-:W3:Y:S01]  /*2cc40*/  LDL.LU.64 R4, [R1+0x3020] ;  /* 0x0030200001047983 */ /* 0x000ee20000300a00 */
[----:B--2---:R-:W-:Y:S02]  /*2cc50*/  HMMA.16816.F32 R24, R24, R18, R12 ;  /* 0x000000121818723c */ /* 0x004fe4000000180c */
[----:B------:R-:W2:Y:S11]  /*2cc60*/  LDL.LU R12, [R1+0x40] ;  /* 0x00004000010c7983 */ /* 0x000eb60000300800 */
[----:B------:R-:W-:Y:S10]  /*2cc70*/  @!UPT UIADD3 URZ, URZ, URZ, URZ ;  /* 0x0000003f3f3ff290 */ /* 0x000ff4000fffe03f */
[----:B------:R-:W-:Y:S01]  /*2cc80*/  STL.64 [R1+0xb0], R24 ;  /* 0x0000b01801007387 */ /* 0x000fe20000100a00 */
[----:B------:R-:W-:Y:S02]  /*2cc90*/  STL.64 [R1+0xb8], R26 ;  /* 0x0000b81a01007387 */ /* 0x000fe40000100a00 */
[----:B------:R-:W2:Y:S02]  /*2cca0*/  LDL.LU R13, [R1+0x44] ;  /* 0x00004400010d7983 */ /* 0x000ea40000300800 */
[----:B------:R-:W4:Y:S01]  /*2ccb0*/  LDL.LU R14, [R1+0x48] ;  /* 0x00004800010e7983 */ /* 0x000f220000300800 */
[----:B------:R-:W4:Y:S04]  /*2ccc0*/  LDL.LU R15, [R1+0x4c] ;  /* 0x00004c00010f7983 */ /* 0x000f280000300800 */
[----:B----4-:R-:W-:Y:S01]  /*2ccd0*/  STL.64 [R1+0x2ff0], R14 ;  /* 0x002ff00e01007387 */ /* 0x010fe20000100a00 */
[----:B--2---:R-:W-:Y:S02]  /*2cce0*/  STL.64 [R1+0x2fe8], R12 ;  /* 0x002fe80c01007387 */ /* 0x004fe40000100a00 */
[----:B------:R0:W-:Y:S02]  /*2ccf0*/  STL.64 [R1+0x2f90], R18 ;  /* 0x002f901201007387 */ /* 0x0001e40000100a00 */
[----:B0-----:R-:W-:-:S02]  /*2cd00*/  IMAD.MOV.U32 R18, RZ, RZ, R11 ;  /* 0x000000ffff127224 */ /* 0x001fc400078e000b */
[----:B------:R-:W-:Y:S02]  /*2cd10*/  IMAD.MOV.U32 R19, RZ, RZ, R10 ;  /* 0x000000ffff137224 */ /* 0x000fe400078e000a */
[----:B------:R-:W-:Y:S02]  /*2cd20*/  IMAD.MOV.U32 R10, RZ, RZ, R21 ;  /* 0x000000ffff0a7224 */ /* 0x000fe400078e0015 */
[----:B------:R-:W-:-:S05]  /*2cd30*/  IMAD.MOV.U32 R11, RZ, RZ, R20 ;  /* 0x000000ffff0b7224 */ /* 0x000fca00078e0014 */
[----:B------:R0:W-:Y:S01]  /*2cd40*/  STL.64 [R1+0x2ff8], R10 ;  /* 0x002ff80a01007387 */ /* 0x0001e20000100a00 */
[----:B------:R-:W2:Y:S02]  /*2cd50*/  LDL.LU R12, [R1+0x90] ;  /* 0x00009000010c7983 */ /* 0x000ea40000300800 */
[----:B------:R-:W2:Y:S02]  /*2cd60*/  LDL.LU R13, [R1+0x94] ;  /* 0x00009400010d7983 */ /* 0x000ea40000300800 */
[----:B------:R-:W4:Y:S01]  /*2cd70*/  LDL.LU R14, [R1+0x98] ;  /* 0x00009800010e7983 */ /* 0x000f220000300800 */
[----:B------:R-:W4:Y:S01]  /*2cd80*/  LDL.LU R15, [R1+0x9c] ;  /* 0x00009c00010f7983 */ /* 0x000f220000300800 */
[----:B0-----:R-:W-:Y:S02]  /*2cd90*/  IMAD.MOV.U32 R11, RZ, RZ, R16 ;  /* 0x000000ffff0b7224 */ /* 0x001fe400078e0010 */
[----:B------:R-:W-:Y:S01]  /*2cda0*/  IMAD.MOV.U32 R10, RZ, RZ, R17 ;  /* 0x000000ffff0a7224 */ /* 0x000fe200078e0011 */
[----:B----4-:R-:W-:Y:S01]  /*2cdb0*/  STL.64 [R1+0x3008], R14 ;  /* 0x0030080e01007387 */ /* 0x010fe20000100a00 */
[----:B--2---:R0:W-:Y:S03]  /*2cdc0*/  STL.64 [R1+0x3000], R12 ;  /* 0x0030000c01007387 */ /* 0x0041e60000100a00 */
[----:B0-----:R-:W3:Y:S01]  /*2cdd0*/  LDL.LU R12, [R1+0xa0] ;  /* 0x0000a000010c7983 */ /* 0x001ee20000300800 */
[----:B------:R-:W3:Y:S02]  /*2cde0*/  LDL.LU R13, [R1+0xa4] ;  /* 0x0000a400010d7983 */ /* 0x000ee40000300800 */
[----:B------:R-:W3:Y:S02]  /*2cdf0*/  LDL.LU R14, [R1+0xa8] ;  /* 0x0000a800010e7983 */ /* 0x000ee40000300800 */
[----:B------:R-:W3:Y:S01]  /*2ce00*/  LDL.LU R15, [R1+0xac] ;  /* 0x0000ac00010f7983 */ /* 0x000ee20000300800 */
[----:B------:R-:W2:Y:S01]  /*2ce10*/  LDL.LU R20, [R1+0x80] ;  /* 0x0000800001147983 */ /* 0x000ea20000300800 */
[----:B------:R-:W2:Y:S02]  /*2ce20*/  LDL.LU R21, [R1+0x84] ;  /* 0x0000840001157983 */ /* 0x000ea40000300800 */
[----:B------:R-:W2:Y:S02]  /*2ce30*/  LDL.LU R22, [R1+0x88] ;  /* 0x0000880001167983 */ /* 0x000ea40000300800 */
[----:B------:R-:W2:Y:S01]  /*2ce40*/  LDL.LU R23, [R1+0x8c] ;  /* 0x00008c0001177983 */ /* 0x000ea20000300800 */
[----:B------:R0:W-:Y:S01]  /*2ce50*/  STL.64 [R1+0x2fa8], R18 ;  /* 0x002fa81201007387 */ /* 0x0001e20000100a00 */
[----:B------:R-:W4:Y:S02]  /*2ce60*/  LDL.LU R16, [R1+0x330] ;  /* 0x0003300001107983 */ /* 0x000f240000300800 */
[----:B------:R-:W4:Y:S01]  /*2ce70*/  LDL.LU R17, [R1+0x334] ;  /* 0x0003340001117983 */ /* 0x000f220000300800 */
[----:B0-----:R-:W2:Y:S01]  /*2ce80*/  LDL.LU R18, [R1+0x338] ;  /* 0x0003380001127983 */ /* 0x001ea20000300800 */
[----:B------:R-:W2:Y:S03]  /*2ce90*/  LDL.LU R19, [R1+0x33c] ;  /* 0x00033c0001137983 */ /* 0x000ea60000300800 */
[----:B--2---:R0:W-:Y:S01]  /*2cea0*/  STL.64 [R1+0x2fb8], R18 ;  /* 0x002fb81201007387 */ /* 0x0041e20000100a00 */
[----:B----4-:R-:W-:Y:S02]  /*2ceb0*/  STL.64 [R1+0x2fb0], R16 ;  /* 0x002fb01001007387 */ /* 0x010fe40000100a00 */
[----:B0-----:R-:W-:-:S02]  /*2cec0*/  IMAD.MOV.U32 R18, RZ, RZ, R28 ;  /* 0x000000ffff127224 */ /* 0x001fc400078e001c */
[----:B------:R-:W-:Y:S01]  /*2ced0*/  IMAD.MOV.U32 R19, RZ, RZ, R9 ;  /* 0x000000ffff137224 */ /* 0x000fe200078e0009 */
[----:B------:R-:W2:Y:S04]  /*2cee0*/  LDL.LU R28, [R1+0x301c] ;  /* 0x00301c00011c7983 */ /* 0x000ea80000300800 */
[----:B------:R0:W-:Y:S02]  /*2cef0*/  STL.64 [R1+0x2fd0], R18 ;  /* 0x002fd01201007387 */ /* 0x0001e40000100a00 */
[----:B0-----:R-:W-:Y:S02]  /*2cf00*/  IMAD.MOV.U32 R18, RZ, RZ, R3 ;  /* 0x000000ffff127224 */ /* 0x001fe400078e0003 */
[----:B------:R-:W-:Y:S01]  /*2cf10*/  IMAD.MOV.U32 R19, RZ, RZ, R8 ;  /* 0x000000ffff137224 */ /* 0x000fe200078e0008 */
[----:B------:R-:W4:Y:S01]  /*2cf20*/  LDL.LU R3, [R1+0x3018] ;  /* 0x0030180001037983 */ /* 0x000f220000300800 */
[----:B------:R-:W2:Y:S02]  /*2cf30*/  LDL.LU R8, [R1+0x3014] ;  /* 0x0030140001087983 */ /* 0x000ea40000300800 */
[----:B------:R-:W2:Y:S02]  /*2cf40*/  LDL.LU R24, [R1+0x460] ;  /* 0x0004600001187983 */ /* 0x000ea40000300800 */
[----:B------:R-:W2:Y:S01]  /*2cf50*/  LDL.LU R25, [R1+0x464] ;  /* 0x0004640001197983 */ /* 0x000ea20000300800 */
[----:B------:R-:W2:Y:S01]  /*2cf60*/  LDL.LU R26, [R1+0x468] ;  /* 0x00046800011a7983 */ /* 0x000ea20000300800 */
[----:B------:R-:W2:Y:S03]  /*2cf70*/  LDL.LU R27, [R1+0x46c] ;  /* 0x00046c00011b7983 */ /* 0x000ea60000300800 */
[----:B--2---:R0:W-:Y:S01]  /*2cf80*/  STL.64 [R1+0x2fa0], R26 ;  /* 0x002fa01a01007387 */ /* 0x0041e20000100a00 */
[----:B------:R1:W-:Y:S02]  /*2cf90*/  STL.64 [R1+0x2f98], R24 ;  /* 0x002f981801007387 */ /* 0x0003e40000100a00 */
[----:B0-----:R-:W-:Y:S01]  /*2cfa0*/  IMAD.MOV.U32 R26, RZ, RZ, R8 ;  /* 0x000000ffff1a7224 */ /* 0x001fe200078e0008 */
[----:B-1----:R-:W2:Y:S01]  /*2cfb0*/  LDL.LU R24, [R1+0x450] ;  /* 0x0004500001187983 */ /* 0x002ea20000300800 */
[----:B------:R-:W2:Y:S02]  /*2cfc0*/  LDL.LU R25, [R1+0x454] ;  /* 0x0004540001197983 */ /* 0x000ea40000300800 */
[----:B------:R-:W2:Y:S02]  /*2cfd0*/  LDL.LU R8, [R1+0x3010] ;  /* 0x0030100001087983 */ /* 0x000ea40000300800 */
[----:B------:R-:W2:Y:S02]  /*2cfe0*/  LDL.LU R27, [R1+0x45c] ;  /* 0x00045c00011b7983 */ /* 0x000ea40000300800 */
[----:B--2---:R0:W-:Y:S02]  /*2cff0*/  STL.64 [R1+0x2fc8], R26 ;  /* 0x002fc81a01007387 */ /* 0x0041e40000100a00 */
[----:B0-----:R-:W-:-:S02]  /*2d000*/  IMAD.MOV.U32 R27, RZ, RZ, R8 ;  /* 0x000000ffff1b7224 */ /* 0x001fc400078e0008 */
[C---:B---3--:R-:W-:Y:S01]  /*2d010*/  HMMA.16816.F32 R8, R4.reuse, R10, R12 ;  /* 0x0000000a0408723c */ /* 0x048fe2000000180c */
[----:B------:R0:W-:Y:S04]  /*2d020*/  STL.64 [R1+0x2fc0], R24 ;  /* 0x002fc01801007387 */ /* 0x0001e80000100a00 */
[----:B0-----:R-:W2:Y:S01]  /*2d030*/  LDL.LU R24, [R1+0x220] ;  /* 0x0002200001187983 */ /* 0x001ea20000300800 */
[----:B------:R-:W2:Y:S02]  /*2d040*/  LDL.LU R25, [R1+0x224] ;  /* 0x0002240001197983 */ /* 0x000ea40000300800 */
[----:B------:R-:W2:Y:S02]  /*2d050*/  LDL.LU R26, [R1+0x228] ;  /* 0x00022800011a7983 */ /* 0x000ea40000300800 */
[----:B------:R-:W3:Y:S01]  /*2d060*/  LDL.LU.64 R14, [R1+0x3008] ;  /* 0x00300800010e7983 */ /* 0x000ee20000300a00 */
[----:B------:R-:W3:Y:S11]  /*2d070*/  LDL.LU.64 R12, [R1+0x3000] ;  /* 0x00300000010c7983 */ /* 0x000ef60000300a00 */
[----:B------:R-:W-:Y:S01]  /*2d080*/  @!UPT UIADD3 URZ, URZ, URZ, URZ ;  /* 0x0000003f3f3ff290 */ /* 0x000fe2000fffe03f */
[----:B------:R-:W-:Y:S01]  /*2d090*/  STL.64 [R1+0xa0], R8 ;  /* 0x0000a00801007387 */ /* 0x000fe20000100a00 */
[----:B------:R0:W-:Y:S03]  /*2d0a0*/  STL.64 [R1+0xa8], R10 ;  /* 0x0000a80a01007387 */ /* 0x0001e60000100a00 */
[----:B0-----:R-:W3:Y:S01]  /*2d0b0*/  LDL.LU.64 R10, [R1+0x2ff8] ;  /* 0x002ff800010a7983 */ /* 0x001ee20000300a00 */
[C---:B------:R-:W-:Y:S08]  /*2d0c0*/  HMMA.16816.F32 R16, R4.reuse, R18, R20 ;  /* 0x000000120410723c */ /* 0x040ff00000001814 */
[C---:B---3--:R-:W-:Y:S01]  /*2d0d0*/  HMMA.16816.F32 R8, R4.reuse, R10, R12 ;  /* 0x0000000a0408723c */ /* 0x048fe2000000180c */
[----:B------:R-:W3:Y:S01]  /*2d0e0*/  LDL.LU.64 R14, [R1+0x2ff0] ;  /* 0x002ff000010e7983 */ /* 0x000ee20000300a00 */
[----:B------:R-:W3:Y:S11]  /*2d0f0*/  LDL.LU.64 R12, [R1+0x2fe8] ;  /* 0x002fe800010c7983 */ /* 0x000ef60000300a00 */
[----:B------:R-:W-:Y:S10]  /*2d100*/  @!UPT UIADD3 URZ, URZ, URZ, URZ ;  /* 0x0000003f3f3ff290 */ /* 0x000ff4000fffe03f */
[----:B------:R-:W-:Y:S01]  /*2d110*/  STL.64 [R1+0x90], R8 ;  /* 0x0000900801007387 */ /* 0x000fe20000100a00 */
[----:B------:R0:W-:Y:S03]  /*2d120*/  STL.64 [R1+0x98], R10 ;  /* 0x0000980a01007387 */ /* 0x0001e60000100a00 */
[----:B0-----:R-:W3:Y:S01]  /*2d130*/  LDL.LU.64 R10, [R1+0x2fe0] ;  /* 0x002fe000010a7983 */ /* 0x001ee20000300a00 */
[----:B------:R-:W2:Y:S02]  /*2d140*/  LDL.LU R9, [R1+0x2fdc] ;  /* 0x002fdc0001097983 */ /* 0x000ea40000300800 */
[----:B------:R-:W4:Y:S02]  /*2d150*/  LDL.LU R23, [R1+0x2fd8] ;  /* 0x002fd80001177983 */ /* 0x000f240000300800 */
[----:B------:R-:W-:Y:S01]  /*2d160*/  STL.64 [R1+0x80], R16 ;  /* 0x0000801001007387 */ /* 0x000fe20000100a00 */
[----:B------:R3:W-:Y:S02]  /*2d170*/  STL.64 [R1+0x88], R18 ;  /* 0x0000881201007387 */ /* 0x0007e40000100a00 */
[----:B---3--:R-:W-:Y:S02]  /*2d180*/  HMMA.16816.F32 R16, R4, R10, R12 ;  /* 0x0000000a0410723c */ /* 0x008fe4000000180c */
[----:B--2---:R-:W-:Y:S04]  /*2d190*/  STL [R1+0x2f28], R9 ;  /* 0x002f280901007387 */ /* 0x004fe80000100800 */
[----:B------:R-:W-:Y:S11]  /*2d1a0*/  LDSM.16.MT88.4 R12, [R9+0x4000] ;  /* 0x00400000090c783b */ /* 0x000ff60000004200 */
[----:B------:R-:W-:Y:S06]  /*2d1b0*/  @!UPT UIADD3 URZ, URZ, URZ, URZ ;  /* 0x0000003f3f3ff290 */ /* 0x000fec000fffe03f */
[----:B------:R-:W-:Y:S01]  /*2d1c0*/  STL.64 [R1+0x470], R16 ;  /* 0x0004701001007387 */ /* 0x000fe20000100a00 */
[----:B------:R-:W-:Y:S02]  /*2d1d0*/  STL.64 [R1+0x478], R18 ;  /* 0x0004781201007387 */ /* 0x000fe40000100a00 */
[----:B----4-:R-:W0:Y:S02]  /*2d1e0*/  LDSM.16.M88.4 R16, [R23+0x10000] ;  /* 0x010000001710783b */ /* 0x010e240000000200 */
[----:B0-----:R-:W-:Y:S02]  /*2d1f0*/  STL.64 [R1+0x40], R16 ;  /* 0x0000401001007387 */ /* 0x001fe40000100a00 */
[----:B------:R0:W-:Y:S02]  /*2d200*/  STL.64 [R1+0x48], R18 ;  /* 0x0000481201007387 */ /* 0x0001e40000100a00 */
[----:B0-----:R-:W2:Y:S01]  /*2d210*/  LDL.LU.64 R18, [R1+0x2fd0] ;  /* 0x002fd00001127983 */ /* 0x001ea20000300a00 */
[----:B------:R-:W-:-:S02]  /*2d220*/  IMAD.MOV.U32 R21, RZ, RZ, R16 ;  /* 0x000000ffff157224 */ /* 0x000fc400078e0010 */
[----:B------:R-:W-:Y:S02]  /*2d230*/  IMAD.MOV.U32 R20, RZ, RZ, R17 ;  /* 0x000000ffff147224 */ /* 0x000fe400078e0011 */
[----:B--2---:R-:W-:Y:S01]  /*2d240*/  HMMA.16816.F32 R16, R4, R18, R24 ;  /* 0x000000120410723c */ /* 0x004fe20000001818 */
[----:B------:R-:W2:Y:S01]  /*2d250*/  LDL.LU.64 R26, [R1+0x2fc8] ;  /* 0x002fc800011a7983 */ /* 0x000ea20000300a00 */
[----:B------:R-:W2:Y:S11]  /*2d260*/  LDL.LU.64 R24, [R1+0x2fc0] ;  /* 0x002fc00001187983 */ /* 0x000eb60000300a00 */
[----:B------:R-:W-:Y:S10]  /*2d270*/  @!UPT UIADD3 URZ, URZ, URZ, URZ ;  /* 0x0000003f3f3ff290 */ /* 0x000ff4000fffe03f */
[----:B------:R-:W-:Y:S01]  /*2d280*/  STL.64 [R1+0x220], R16 ;  /* 0x0002201001007387 */ /* 0x000fe20000100a00 */
[----:B------:R-:W-:Y:S02]  /*2d290*/  STL.64 [R1+0x228], R18 ;  /* 0x0002281201007387 */ /* 0x000fe40000100a00 */
[----:B------:R-:W0:Y:S02]  /*2d2a0*/  LDSM.16.M88.4 R16, [R23+0x11000] ;  /* 0x011000001710783b */ /* 0x000e240000000200 */
[----:B0-----:R-:W-:Y:S02]  /*2d2b0*/  STL.64 [R1+0x20], R16 ;  /* 0x0000201001007387 */ /* 0x001fe40000100a00 */
[----:B------:R0:W-:Y:S02]  /*2d2c0*/  STL.64 [R1+0x28], R18 ;  /* 0x0000281201007387 */ /* 0x0001e40000100a00 */
[----:B0-----:R-:W3:Y:S01]  /*2d2d0*/  LDL.LU.64 R18, [R1+0x2fb8] ;  /* 0x002fb80001127983 */ /* 0x001ee20000300a00 */
[----:B------:R-:W3:Y:S02]  /*2d2e0*/  LDL.LU.64 R16, [R1+0x2fb0] ;  /* 0x002fb00001107983 */ /* 0x000ee40000300a00 */
[----:B------:R-:W-:-:S02]  /*2d2f0*/  IMAD.MOV.U32 R10, RZ, RZ, R2 ;  /* 0x000000ffff0a7224 */ /* 0x000fc400078e0002 */
[----:B------:R-:W-:-:S07]  /*2d300*/  IMAD.MOV.U32 R11, RZ, RZ, R0 ;  /* 0x000000ffff0b7224 */ /* 0x000fce00078e0000 */
[C---:B---3--:R-:W-:Y:S01]  /*2d310*/  HMMA.16816.F32 R8, R4.reuse, R10, R16 ;  /* 0x0000000a0408723c */ /* 0x048fe20000001810 */
[----:B------:R-:W2:Y:S11]  /*2d320*/  LDL.LU.64 R18, [R1+0x2fa8] ;  /* 0x002fa80001127983 */ /* 0x000eb60000300a00 */
[----:B------:R-:W-:Y:S11]  /*2d330*/  @!UPT UIADD3 URZ, URZ, URZ, URZ ;  /* 0x0000003f3f3ff290 */ /* 0x000ff6000fffe03f */
[----:B------:R-:W-:Y:S01]  /*2d340*/  STL.64 [R1+0x340], R8 ;  /* 0x0003400801007387 */ /* 0x000fe20000100a00 */
[----:B------:R-:W-:Y:S02]  /*2d350*/  STL.64 [R1+0x348], R10 ;  /* 0x0003480a01007387 */ /* 0x000fe40000100a00 */
[----:B------:R-:W0:Y:S02]  /*2d360*/  LDSM.16.M88.4 R8, [R23+0x12000] ;  /* 0x012000001708783b */ /* 0x000e240000000200 */
[----:B0-----:R-:W-:Y:S02]  /*2d370*/  STL.64 [R1+0x10], R8 ;  /* 0x0000100801007387 */ /* 0x001fe40000100a00 */
[----:B------:R-:W-:Y:S02]  /*2d380*/  STL.64 [R1+0x18], R10 ;  /* 0x0000180a01007387 */ /* 0x000fe40000100a00 */
[----:B------:R-:W-:Y:S01]  /*2d390*/  LDSM.16.M88.4 R8, [R23+0x13000] ;  /* 0x013000001708783b */ /* 0x000fe20000000200 */
[----:B--2---:R-:W-:Y:S01]  /*2d3a0*/  HMMA.16816.F32 R16, R4, R18, R24 ;  /* 0x000000120410723c */ /* 0x004fe20000001818 */
[----:B------:R-:W2:Y:S02]  /*2d3b0*/  LDL.LU.64 R26, [R1+0x2fa0] ;  /* 0x002fa000011a7983 */ /* 0x000ea40000300a00 */
[----:B------:R-:W2:Y:S11]  /*2d3c0*/  LDL.LU.64 R24, [R1+0x2f98] ;  /* 0x002f980001187983 */ /* 0x000eb60000300a00 */
[----:B------:R-:W-:Y:S09]  /*2d3d0*/  @!UPT UIADD3 URZ, URZ, URZ, URZ ;  /* 0x0000003f3f3ff290 */ /* 0x000ff2000fffe03f */
[----:B------:R-:W-:Y:S01]  /*2d3e0*/  STL.64 [R1+0x350], R16 ;  /* 0x0003501001007387 */ /* 0x000fe20000100a00 */
[----:B------:R-:W-:Y:S02]  /*2d3f0*/  STL.64 [R1+0x358], R18 ;  /* 0x0003581201007387 */ /* 0x000fe40000100a00 */
[----:B------:R-:W0:Y:S02]  /*2d400*/  LDSM.16.M88.4 R16, [R23+0x14000] ;  /* 0x014000001710783b */ /* 0x000e240000000200 */
[----:B0-----:R-:W-:Y:S02]  /*2d410*/  STL.64 [R1+0x30], R16 ;  /* 0x0000301001007387 */ /* 0x001fe40000100a00 */
[----:B------:R-:W-:Y:S02]  /*2d420*/  IMAD.MOV.U32 R2, RZ, RZ, R18 ;  /* 0x000000ffff027224 */ /* 0x000fe400078e0012 */
[----:B------:R0:W-:Y:S02]  /*2d430*/  STL.64 [R1+0x38], R18 ;  /* 0x0000381201007387 */ /* 0x0001e40000100a00 */
[----:B------:R-:W-:-:S02]  /*2d440*/  IMAD.MOV.U32 R0, RZ, RZ, R19 ;  /* 0x000000ffff007224 */ /* 0x000fc400078e0013 */
[----:B0-----:R-:W2:Y:S01]  /*2d450*/  LDL.LU.64 R18, [R1+0x2f90] ;  /* 0x002f900001127983 */ /* 0x001ea20000300a00 */
[----:B------:R-:W-:Y:S02]  /*2d460*/  STL.64 [R1], R8 ;  /* 0x0000000801007387 */ /* 0x000fe40000100a00 */
[----:B------:R-:W-:Y:S02]  /*2d470*/  STL.64 [R1+0x8], R10 ;  /* 0x0000080a01007387 */ /* 0x000fe40000100a00 */
[----:B------:R-:W-:Y:S01]  /*2d480*/  STL.64 [R1+0x2f40], R8 ;  /* 0x002f400801007387 */ /* 0x000fe20000100a00 */
[----:B------:R-:W-:Y:S01]  /*2d490*/  STL [R1+0x2b7c], R0 ;  /* 0x002b7c0001007387 */ /* 0x000fe20000100800 */
[----:B------:R-:W-:Y:S02]  /*2d4a0*/  STL [R1+0x2b78], R2 ;  /* 0x002b780201007387 */ /* 0x000fe40000100800 */
[----:B------:R-:W3:Y:S02]  /*2d4b0*/  LDL.LU R16, [R1+0x2e0] ;  /* 0x0002e00001107983 */ /* 0x000ee40000300800 */
[----:B------:R-:W-:Y:S01]  /*2d4c0*/  IMAD.MOV.U32 R17, RZ, RZ, R3 ;  /* 0x000000ffff117224 */ /* 0x000fe200078e0003 */
[----:B--2---:R-:W-:Y:S07]  /*2d4d0*/  HMMA.16816.F32 R4, R4, R18, R24 ;  /* 0x000000120404723c */ /* 0x004fee0000001818 */
[----:B------:R-:W-:-:S02]  /*2d4e0*/  IMAD.MOV.U32 R18, RZ, RZ, R28 ;  /* 0x000000ffff127224 */ /* 0x000fc400078e001c */
[----:B------:R-:W-:Y:S11]  /*2d4f0*/  IMAD.MOV.U32 R19, RZ, RZ, R29 ;  /* 0x000000ffff137224 */ /* 0x000ff600078e001d */
[----:B------:R-:W-:Y:S03]  /*2d500*/  @!UPT UIADD3 URZ, URZ, URZ, URZ ;  /* 0x0000003f3f3ff290 */ /* 0x000fe6000fffe03f */
[----:B------:R-:W-:Y:S01]  /*2d510*/  STL.64 [R1+0x330], R4 ;  /* 0x0003300401007387 */ /* 0x000fe20000100a00 */
[----:B------:R-:W-:Y:S02]  /*2d520*/  STL.64 [R1+0x338], R6 ;  /* 0x0003380601007387 */ /* 0x000fe40000100a00 */
[----:B------:R-:W2:Y:S02]  /*2d530*/  LDL.LU R3, [R1+0x2f88] ;  /* 0x002f880001037983 */ /* 0x000ea40000300800 */
[----:B------:R-:W4:Y:S01]  /*2d540*/  LDL.LU R28, [R1+0x2f84] ;  /* 0x002f8400011c7983 */ /* 0x000f220000300800 */
[----:B------:R-:W2:Y:S01]  /*2d550*/  LDL.LU R29, [R1+0x2f80] ;  /* 0x002f8000011d7983 */ /* 0x000ea20000300800 */
[----:B------:R-:W2:Y:S02]  /*2d560*/  LDL.LU R24, [R1+0x310] ;  /* 0x0003100001187983 */ /* 0x000ea40000300800 */
[----:B------:R-:W2:Y:S02]  /*2d570*/  LDL.LU R25, [R1+0x314] ;  /* 0x0003140001197983 */ /* 0x000ea40000300800 */
[----:B------:R-:W2:Y:S01]  /*2d580*/  LDL.LU R26, [R1+0x318] ;  /* 0x00031800011a7983 */ /* 0x000ea20000300800 */
[----:B------:R-:W2:Y:S04]  /*2d590*/  LDL.LU R27, [R1+0x31c] ;  /* 0x00031c00011b7983 */ /* 0x000ea80000300800 */
[----:B------:R-:W0:Y:S04]  /*2d5a0*/  LDSM.16.M88.4 R4, [R23+0x15000] ;  /* 0x015000001704783b */ /* 0x000e280000000200 */
[----:B--2---:R-:W-:Y:S01]  /*2d5b0*/  STL.64 [R1+0x2f78], R26 ;  /* 0x002f781a01007387 */ /* 0x004fe20000100a00 */
[----:B------:R1:W-:Y:S03]  /*2d5c0*/  STL.64 [R1+0x2f70], R24 ;  /* 0x002f701801007387 */ /* 0x0003e60000100a00 */
[----:B-1----:R-:W2:Y:S01]  /*2d5d0*/  LDL.LU R24, [R1+0x320] ;  /* 0x0003200001187983 */ /* 0x002ea20000300800 */
[----:B------:R-:W2:Y:S02]  /*2d5e0*/  LDL.LU R25, [R1+0x324] ;  /* 0x0003240001197983 */ /* 0x000ea40000300800 */
[----:B------:R-:W2:Y:S02]  /*2d5f0*/  LDL.LU R26, [R1+0x328] ;  /* 0x00032800011a7983 */ /* 0x000ea40000300800 */
[----:B------:R-:W2:Y:S01]  /*2d600*/  LDL.LU R27, [R1+0x32c] ;  /* 0x00032c00011b7983 */ /* 0x000ea20000300800 */
[----:B------:R-:W2:Y:S04]  /*2d610*/  LDL.64 R8, [R1+0x10] ;  /* 0x0000100001087983 */ /* 0x000ea80000100a00 */
[----:B--2---:R-:W-:Y:S01]  /*2d620*/  STL.64 [R1+0x2f58], R8 ;  /* 0x002f580801007387 */ /* 0x004fe20000100a00 */
[----:B------:R-:W-:Y:S02]  /*2d630*/  STL.64 [R1+0x2f38], R18 ;  /* 0x002f381201007387 */ /* 0x000fe40000100a00 */
[----:B---3--:R1:W-:Y:S02]  /*2d640*/  STL.64 [R1+0x2f30], R16 ;  /* 0x002f301001007387 */ /* 0x0083e40000100a00 */
[----:B-1----:R-:W2:Y:S01]  /*2d650*/  LDL.LU R16, [R1+0x2f0] ;  /* 0x0002f00001107983 */ /* 0x002ea20000300800 */
[----:B------:R-:W2:Y:S02]  /*2d660*/  LDL.LU R17, [R1+0x2f4] ;  /* 0x0002f40001117983 */ /* 0x000ea40000300800 */
[----:B------:R-:W3:Y:S02]  /*2d670*/  LDL.LU R18, [R1+0x2f8] ;  /* 0x0002f80001127983 */ /* 0x000ee40000300800 */
[----:B------:R-:W3:Y:S02]  /*2d680*/  LDL.LU R19, [R1+0x2fc] ;  /* 0x0002fc0001137983 */ /* 0x000ee40000300800 */
[----:B------:R-:W-:Y:S01]  /*2d690*/  IMAD.MOV.U32 R8, RZ, RZ, R21 ;  /* 0x000000ffff087224 */ /* 0x000fe200078e0015 */
[----:B---3--:R-:W-:Y:S01]  /*2d6a0*/  STL.64 [R1+0x2f50], R18 ;  /* 0x002f501201007387 */ /* 0x008fe20000100a00 */
[----:B--2---:R1:W-:Y:S03]  /*2d6b0*/  STL.64 [R1+0x2f48], R16 ;  /* 0x002f481001007387 */ /* 0x0043e60000100a00 */
[----:B-1----:R-:W2:Y:S01]  /*2d6c0*/  LDL.LU R16, [R1+0x300] ;  /* 0x0003000001107983 */ /* 0x002ea20000300800 */
[----:B----4-:R-:W-:-:S02]  /*2d6d0*/  IMAD.MOV.U32 R18, RZ, RZ, R28 ;  /* 0x000000ffff127224 */ /* 0x010fc400078e001c */
[----:B------:R-:W-:Y:S02]  /*2d6e0*/  IMAD.MOV.U32 R19, RZ, RZ, R3 ;  /* 0x000000ffff137224 */ /* 0x000fe400078e0003 */
[----:B------:R-:W-:Y:S02]  /*2d6f0*/  IMAD.MOV.U32 R17, RZ, RZ, R29 ;  /* 0x000000ffff117224 */ /* 0x000fe400078e001d */
[----:B------:R-:W-:Y:S01]  /*2d700*/  IMAD.MOV.U32 R9, RZ, RZ, R20 ;  /* 0x000000ffff097224 */ /* 0x000fe200078e0014 */
[----:B------:R-:W-:Y:S06]  /*2d710*/  STL.64 [R1+0x2f68], R18 ;  /* 0x002f681201007387 */ /* 0x000fec0000100a00 */
[----:B------:R-:W-:Y:S11]  /*2d720*/  HMMA.16816.F32 R8, R12, R8, R24 ;  /* 0x000000080c08723c */ /* 0x000ff60000001818 */
[----:B------:R-:W-:Y:S11]  /*2d730*/  @!UPT UIADD3 URZ, URZ, URZ, URZ ;  /* 0x0000003f3f3ff290 */ /* 0x000ff6000fffe03f */
[----:B------:R-:W-:Y:S02]  /*2d740*/  @!UPT UIADD3 URZ, URZ, URZ, URZ ;  /* 0x0000003f3f3ff290 */ /* 0x000fe4000fffe03f */
[----:B------:R-:W-:Y:S02]  /*2d750*/  IMAD.MOV.U32 R2, RZ, RZ, R8 ;  /* 0x000000ffff027224 */ /* 0x000fe400078e0008 */
[----:B------:R-:W-:Y:S02]  /*2d760*/  IMAD.MOV.U32 R29, RZ, RZ, R9 ;  /* 0x000000ffff1d7224 */ /* 0x000fe400078e0009 */
[----:B------:R-:W-:Y:S01]  /*2d770*/  IMAD.MOV.U32 R28, RZ, RZ, R10 ;  /* 0x000000ffff1c7224 */ /* 0x000fe200078e000a */
[----:B--2---:R1:W-:Y:S04]  /*2d780*/  STL.64 [R1+0x2f60], R16 ;  /* 0x002f601001007387 */ /* 0x0043e80000100a00 */
[----:B-1----:R-:W2:Y:S01]  /*2d790*/  LDL.64 R16, [R1+0x20] ;  /* 0x0000200001107983 */ /* 0x002ea20000100a00 */
[----:B0-----:R-:W-:Y:S02]  /*2d7a0*/  STL.64 [R1+0x2f20], R6 ;  /* 0x002f200601007387 */ /* 0x001fe40000100a00 */
[----:B------:R0:W-:Y:S02]  /*2d7b0*/  STL.64 [R1+0x2f18], R4 ;  /* 0x002f180401007387 */ /* 0x0001e40000100a00 */
[----:B0-----:R-:W3:Y:S01]  /*2d7c0*/  LDL.64 R4, [R1+0x30] ;  /* 0x0000300001047983 */ /* 0x001ee20000100a00 */
[----:B------:R-:W2:Y:S02]  /*2d7d0*/  LDL.LU.64 R26, [R1+0x2f78] ;  /* 0x002f7800011a7983 */ /* 0x000ea40000300a00 */
[----:B------:R-:W2:Y:S02]  /*2d7e0*/  LDL.LU.64 R24, [R1+0x2f70] ;  /* 0x002f700001187983 */ /* 0x000ea40000300a00 */
[----:B------:R-:W-:-:S02]  /*2d7f0*/  IMAD.MOV.U32 R3, RZ, RZ, R11 ;  /* 0x000000ffff037224 */ /* 0x000fc400078e000b */
[----:B------:R-:W0:Y:S04]  /*2d800*/  LDSM.16.M88.4 R8, [R23+0x16000] ;  /* 0x016000001708783b */ /* 0x000e280000000200 */
[----:B------:R-:W-:Y:S01]  /*2d810*/  STL [R1+0x2bc4], R28 ;  /* 0x002bc41c01007387 */ /* 0x000fe20000100800 */
[----:B------:R-:W-:Y:S02]  /*2d820*/  STL [R1+0x2bc0], R2 ;  /* 0x002bc00201007387 */ /* 0x000fe40000100800 */
[----:B------:R-:W-:Y:S02]  /*2d830*/  STL [R1+0x2b84], R29 ;  /* 0x002b841d01007387 */ /* 0x000fe40000100800 */
[----:B------:R-:W-:Y:S01]  /*2d840*/  STL [R1+0x2b80], R3 ;  /* 0x002b800301007387 */ /* 0x000fe20000100800 */
[----:B0-----:R-:W-:Y:S01]  /*2d850*/  STL.64 [R1+0x50], R8 ;  /* 0x0000500801007387 */ /* 0x001fe20000100a00 */
[----:B------:R-:W-:-:S02]  /*2d860*/  IMAD.MOV.U32 R21, RZ, RZ, R8 ;  /* 0x000000ffff157224 */ /* 0x000fc400078e0008 */
[----:B------:R2:W-:Y:S02]  /*2d870*/  STL.64 [R1+0x58], R10 ;  /* 0x0000580a01007387 */ /* 0x0005e40000100a00 */
[----:B------:R-:W-:Y:S01]  /*2d880*/  IMAD.MOV.U32 R20, RZ, RZ, R9 ;  /* 0x000000ffff147224 */ /* 0x000fe200078e0009 */
[----:B------:R-:W4:Y:S01]  /*2d890*/  LDL.LU.64 R18, [R1+0x2f68] ;  /* 0x002f680001127983 */ /* 0x000f220000300a00 */
[----:B--2---:R-:W-:Y:S07]  /*2d8a0*/  HMMA.16816.F32 R8, R12, R16, R24 ;  /* 0x000000100c08723c */ /* 0x004fee0000001818 */
[----:B------:R-:W-:-:S02]  /*2d8b0*/  IMAD.MOV.U32 R26, RZ, RZ, R16 ;  /* 0x000000ffff1a7224 */ /* 0x000fc400078e0010 */
[----:B------:R-:W-:Y:S02]  /*2d8c0*/  IMAD.MOV.U32 R25, RZ, RZ, R17 ;  /* 0x000000ffff197224 */ /* 0x000fe400078e0011 */
[----:B------:R-:W4:Y:S11]  /*2d8d0*/  LDL.LU.64 R16, [R1+0x2f60] ;  /* 0x002f600001107983 */ /* 0x000f360000300a00 */
[----:B------:R-:W-:Y:S01]  /*2d8e0*/  @!UPT UIADD3 URZ, URZ, URZ, URZ ;  /* 0x0000003f3f3ff290 */ /* 0x000fe2000fffe03f */
[----:B------:R-:W-:Y:S01]  /*2d8f0*/  STL [R1+0x318], R10 ;  /* 0x0003180a01007387 */ /* 0x000fe20000100800 */
[----:B------:R-:W-:Y:S02]  /*2d900*/  IMAD.MOV.U32 R29, RZ, RZ, R8 ;  /* 0x000000ffff1d7224 */ /* 0x000fe400078e0008 */
[----:B------:R-:W-:Y:S02]  /*2d910*/  IMAD.MOV.U32 R3, RZ, RZ, R9 ;  /* 0x000000ffff037224 */ /* 0x000fe400078e0009 */
[----:B------:R-:W-:Y:S02]  /*2d920*/  IMAD.MOV.U32 R0, RZ, RZ, R11 ;  /* 0x000000ffff007224 */ /* 0x000fe400078e000b */
[----:B------:R-:W0:Y:S04]  /*2d930*/  LDSM.16.M88.4 R8, [R23+0x17000] ;  /* 0x017000001708783b */ /* 0x000e280000000200 */
[----:B------:R-:W-:Y:S01]  /*2d940*/  STL [R1+0x2bd0], R0 ;  /* 0x002bd00001007387 */ /* 0x000fe20000100800 */
[----:B------:R-:W-:Y:S02]  /*2d950*/  STL [R1+0x2bcc], R3 ;  /* 0x002bcc0301007387 */ /* 0x000fe40000100800 */
[----:B------:R-:W-:Y:S01]  /*2d960*/  STL [R1+0x2bc8], R29 ;  /* 0x002bc81d01007387 */ /* 0x000fe20000100800 */
[----:B0-----:R0:W-:Y:S01]  /*2d970*/  STL.64 [R1+0x60], R8 ;  /* 0x0000600801007387 */ /* 0x0011e20000100a00 */
[----:B------:R-:W-:Y:S03]  /*2d980*/  STL.64 [R1+0x68], R10 ;  /* 0x0000680a01007387 */ /* 0x000fe60000100a00 */
[----:B0-----:R-:W4:Y:S01]  /*2d990*/  LDL.LU.64 R8, [R1+0x2f58] ;  /* 0x002f580001087983 */ /* 0x001f220000300a00 */
[----:B------:R-:W-:-:S05]  /*2d9a0*/  IMAD.MOV.U32 R0, RZ, RZ, R11 ;  /* 0x000000ffff007224 */ /* 0x000fca00078e000b */
[----:B------:R0:W-:Y:S01]  /*2d9b0*/  STL [R1+0x2d68], R0 ;  /* 0x002d680001007387 */ /* 0x0001e20000100800 */
[C---:B----4-:R-:W-:Y:S01]  /*2d9c0*/  HMMA.16816.F32 R16, R12.reuse, R8, R16 ;  /* 0x000000080c10723c */ /* 0x050fe20000001810 */
        /* <DEDUP_REMOVED lines=8> */
[C---:B--2---:R-:W-:Y:S01]  /*2da50*/  HMMA.16816.F32 R8, R12.reuse, R8, R16 ;  /* 0x000000080c08723c */ /* 0x044fe20000001810 */
[----:B------:R-:W3:Y:S01]  /*2da60*/  LDL.LU.64 R18, [R1+0x2f38] ;  /* 0x002f380001127983 */ /* 0x000ee20000300a00 */
[----:B------:R-:W3:Y:S11]  /*2da70*/  LDL.LU.64 R16, [R1+0x2f30] ;  /* 0x002f300001107983 */ /* 0x000ef60000300a00 */
[----:B------:R-:W-:Y:S10]  /*2da80*/  @!UPT UIADD3 URZ, URZ, URZ, URZ ;  /* 0x0000003f3f3ff290 */ /* 0x000ff4000fffe03f */
[----:B------:R0:W-:Y:S01]  /*2da90*/  STL.64 [R1+0x2f0], R8 ;  /* 0x0002f00801007387 */ /* 0x0001e20000100a00 */
[----:B------:R-:W-:Y:S03]  /*2daa0*/  STL.64 [R1+0x2f8], R10 ;  /* 0x0002f80a01007387 */ /* 0x000fe60000100a00 */
[----:B0-----:R-:W2:Y:S01]  /*2dab0*/  LDL.LU R9, [R1+0x2f28] ;  /* 0x002f280001097983 */ /* 0x001ea20000300800 */
[----:B---3--:R-:W-:Y:S03]  /*2dac0*/  HMMA.16816.F32 R16, R12, R4, R16 ;  /* 0x000000040c10723c */ /* 0x008fe60000001810 */
[----:B--2---:R-:W0:Y:S11]  /*2dad0*/  LDSM.16.MT88.4 R8, [R9+0x4080] ;  /* 0x004080000908783b */ /* 0x004e360000004200 */
[----:B------:R-:W-:Y:S10]  /*2dae0*/  @!UPT UIADD3 URZ, URZ, URZ, URZ ;  /* 0x0000003f3f3ff290 */ /* 0x000ff4000fffe03f */
[----:B------:R-:W-:Y:S02]  /*2daf0*/  IMAD.MOV.U32 R2, RZ, RZ, R19 ;  /* 0x000000ffff027224 */ /* 0x000fe400078e0013 */
[----:B------:R-:W-:Y:S01]  /*2db00*/  IMAD.MOV.U32 R28, RZ, RZ, R18 ;  /* 0x000000ffff1c7224 */ /* 0x000fe200078e0012 */
[----:B0-----:R-:W-:Y:S01]  /*2db10*/  STL.64 [R1+0x2f00], R10 ;  /* 0x002f000a01007387 */ /* 0x001fe20000100a00 */
[----:B------:R0:W-:Y:S02]  /*2db20*/  STL.64 [R1+0x2ef8], R8 ;  /* 0x002ef80801007387 */ /* 0x0001e40000100a00 */
[----:B------:R-:W2:Y:S02]  /*2db30*/  LDL.LU.64 R6, [R1+0x2f20] ;  /* 0x002f200001067983 */ /* 0x000ea40000300a00 */
[----:B0-----:R-:W-:Y:S02]  /*2db40*/  IMAD.MOV.U32 R9, RZ, RZ, R4 ;  /* 0x000000ffff097224 */ /* 0x001fe400078e0004 */
[----:B------:R-:W-:-:S02]  /*2db50*/  IMAD.MOV.U32 R8, RZ, RZ, R5 ;  /* 0x000000ffff087224 */ /* 0x000fc400078e0005 */
[----:B------:R-:W3:Y:S01]  /*2db60*/  LDL.LU.64 R4, [R1+0x2f18] ;  /* 0x002f180001047983 */ /* 0x000ee20000300a00 */
[----:B------:R-:W-:Y:S02]  /*2db70*/  STL [R1+0x2be0], R2 ;  /* 0x002be00201007387 */ /* 0x000fe40000100800 */
[----:B------:R0:W-:Y:S02]  /*2db80*/  STL [R1+0x2bdc], R28 ;  /* 0x002bdc1c01007387 */ /* 0x0001e40000100800 */
[----:B0-----:R-:W4:Y:S01]  /*2db90*/  LDL R28, [R1+0x5d4] ;  /* 0x0005d400011c7983 */ /* 0x001f220000100800 */
[----:B------:R-:W-:Y:S02]  /*2dba0*/  IMAD.MOV.U32 R3, RZ, RZ, R16 ;  /* 0x000000ffff037224 */ /* 0x000fe400078e0010 */
[----:B------:R-:W-:-:S05]  /*2dbb0*/  IMAD.MOV.U32 R29, RZ, RZ, R17 ;  /* 0x000000ffff1d7224 */ /* 0x000fca00078e0011 */
[----:B------:R0:W-:Y:S04]  /*2dbc0*/  STL [R1+0x2bd8], R29 ;  /* 0x002bd81d01007387 */ /* 0x0001e80000100800 */
[----:B0-----:R-:W2:Y:S01]  /*2dbd0*/  LDL R29, [R1+0x13dc] ;  /* 0x0013dc00011d7983 */ /* 0x001ea20000100800 */
[----:B------:R-:W-:Y:S03]  /*2dbe0*/  STL [R1+0x2bd4], R3 ;  /* 0x002bd40301007387 */ /* 0x000fe60000100800 */
[----:B----4-:R-:W0:Y:S04]  /*2dbf0*/  LDSM.16.MT88.4 R16, [R28+0x4100] ;  /* 0x004100001c10783b */ /* 0x010e280000004200 */
[----:B0-----:R-:W-:Y:S01]  /*2dc00*/  STL.64 [R1+0x2e58], R18 ;  /* 0x002e581201007387 */ /* 0x001fe20000100a00 */
[----:B------:R0:W-:Y:S03]  /*2dc10*/  STL.64 [R1+0x2e50], R16 ;  /* 0x002e501001007387 */ /* 0x0001e60000100a00 */
[----:B0-----:R-:W4:Y:S01]  /*2dc20*/  LDL.LU R16, [R1+0x2d0] ;  /* 0x0002d00001107983 */ /* 0x001f220000300800 */
[----:B------:R-:W4:Y:S02]  /*2dc30*/  LDL.LU R17, [R1+0x2d4] ;  /* 0x0002d40001117983 */ /* 0x000f240000300800 */
[----:B------:R-:W4:Y:S02]  /*2dc40*/  LDL.LU R18, [R1+0x2d8] ;  /* 0x0002d80001127983 */ /* 0x000f240000300800 */
[----:B------:R-:W4:Y:S01]  /*2dc50*/  LDL.LU R19, [R1+0x2dc] ;  /* 0x0002dc0001137983 */ /* 0x000f220000300800 */
[----:B--2---:R-:W-:Y:S01]  /*2dc60*/  STL.64 [R1+0x2e90], R6 ;  /* 0x002e900601007387 */ /* 0x004fe20000100a00 */
[----:B---3--:R0:W-:Y:S01]  /*2dc70*/  STL.64 [R1+0x2e88], R4 ;  /* 0x002e880401007387 */ /* 0x0081e20000100a00 */
[----:B----4-:R-:W-:Y:S11]  /*2dc80*/  HMMA.16816.F32 R16, R12, R4, R16 ;  /* 0x000000040c10723c */ /* 0x010ff60000001810 */
[----:B------:R-:W-:Y:S11]  /*2dc90*/  @!UPT UIADD3 URZ, URZ, URZ, URZ ;  /* 0x0000003f3f3ff290 */ /* 0x000ff6000fffe03f */
[----:B------:R-:W-:Y:S01]  /*2dca0*/  @!UPT UIADD3 URZ, URZ, URZ, URZ ;  /* 0x0000003f3f3ff290 */ /* 0x000fe2000fffe03f */
[----:B------:R1:W-:Y:S01]  /*2dcb0*/  STL.64 [R1+0x2d0], R16 ;  /* 0x0002d01001007387 */ /* 0x0003e20000100a00 */
[----:B------:R2:W-:Y:S02]  /*2dcc0*/  STL.64 [R1+0x2d8], R18 ;  /* 0x0002d81201007387 */ /* 0x0005e40000100a00 */
[----:B0-----:R-:W3:Y:S02]  /*2dcd0*/  LDL.LU R4, [R1+0x2c0] ;  /* 0x0002c00001047983 */ /* 0x001ee40000300800 */
[----:B------:R-:W3:Y:S01]  /*2dce0*/  LDL.LU R5, [R1+0x2c4] ;  /* 0x0002c40001057983 */ /* 0x000ee20000300800 */
[----:B------:R-:W3:Y:S01]  /*2dcf0*/  LDL.LU R6, [R1+0x2c8] ;  /* 0x0002c80001067983 */ /* 0x000ee20000300800 */
[----:B------:R-:W3:Y:S03]  /*2dd00*/  LDL.LU R7, [R1+0x2cc] ;  /* 0x0002cc0001077983 */ /* 0x000ee60000300800 */
[----:B-1----:R-:W4:Y:S01]  /*2dd10*/  LDL.LU R16, [R1+0x100] ;  /* 0x0001000001107983 */ /* 0x002f220000300800 */
[----:B------:R-:W4:Y:S02]  /*2dd20*/  LDL.LU R17, [R1+0x104] ;  /* 0x0001040001117983 */ /* 0x000f240000300800 */
[----:B--2---:R-:W2:Y:S02]  /*2dd30*/  LDL.LU R18, [R1+0x108] ;  /* 0x0001080001127983 */ /* 0x004ea40000300800 */
[----:B------:R-:W2:Y:S02]  /*2dd40*/  LDL.LU R19, [R1+0x10c] ;  /* 0x00010c0001137983 */ /* 0x000ea40000300800 */
[----:B--2---:R-:W-:Y:S01]  /*2dd50*/  STL.64 [R1+0x2e68], R18 ;  /* 0x002e681201007387 */ /* 0x004fe20000100a00 */
[----:B----4-:R0:W-:Y:S02]  /*2dd60*/  STL.64 [R1+0x2e60], R16 ;  /* 0x002e601001007387 */ /* 0x0101e40000100a00 */
[----:B0-----:R-:W-:-:S02]  /*2dd70*/  IMAD.MOV.U32 R16, RZ, RZ, R21 ;  /* 0x000000ffff107224 */ /* 0x001fc400078e0015 */
[----:B------:R-:W-:Y:S02]  /*2dd80*/  IMAD.MOV.U32 R17, RZ, RZ, R20 ;  /* 0x000000ffff117224 */ /* 0x000fe400078e0014 */
[----:B------:R-:W0:Y:S04]  /*2dd90*/  LDSM.16.MT88.4 R20, [R28+0x4180] ;  /* 0x004180001c14783b */ /* 0x000e280000004200 */
[----:B0-----:R-:W-:Y:S01]  /*2dda0*/  STL.64 [R1+0x2df0], R22 ;  /* 0x002df01601007387 */ /* 0x001fe20000100a00 */
[----:B------:R0:W-:Y:S02]  /*2ddb0*/  STL.64 [R1+0x2de8], R20 ;  /* 0x002de81401007387 */ /* 0x0001e40000100a00 */
[----:B0-----:R-:W-:Y:S02]  /*2ddc0*/  IMAD.MOV.U32 R20, RZ, RZ, R26 ;  /* 0x000000ffff147224 */ /* 0x001fe400078e001a */
[----:B------:R-:W-:-:S05]  /*2ddd0*/  IMAD.MOV.U32 R21, RZ, RZ, R25 ;  /* 0x000000ffff157224 */ /* 0x000fca00078e0019 */
[----:B------:R3:W-:Y:S02]  /*2dde0*/  STL.64 [R1+0x2ee0], R20 ;  /* 0x002ee01401007387 */ /* 0x0007e40000100a00 */
[----:B---3--:R-:W-:Y:S02]  /*2ddf0*/  HMMA.16816.F32 R20, R12, R16, R4 ;  /* 0x000000100c14723c */ /* 0x008fe40000001804 */
[----:B------:R-:W-:Y:S05]  /*2de00*/  STL [R1+0x2d6c], R28 ;  /* 0x002d6c1c01007387 */ /* 0x000fea0000100800 */
[----:B------:R-:W-:Y:S02]  /*2de10*/  IMAD.MOV.U32 R4, RZ, RZ, R9 ;  /* 0x000000ffff047224 */ /* 0x000fe400078e0009 */
[----:B------:R-:W-:Y:S11]  /*2de20*/  IMAD.MOV.U32 R5, RZ, RZ, R8 ;  /* 0x000000ffff057224 */ /* 0x000ff600078e0008 */
[----:B------:R-:W-:Y:S03]  /*2de30*/  @!UPT UIADD3 URZ, URZ, URZ, URZ ;  /* 0x0000003f3f3ff290 */ /* 0x000fe6000fffe03f */
[----:B------:R-:W-:Y:S01]  /*2de40*/  STL.64 [R1+0x2c0], R20 ;  /* 0x0002c01401007387 */ /* 0x000fe20000100a00 */
[----:B------:R-:W-:Y:S02]  /*2de50*/  STL.64 [R1+0x2c8], R22 ;  /* 0x0002c81601007387 */ /* 0x000fe40000100a00 */
[----:B------:R-:W-:Y:S02]  /*2de60*/  STL.64 [R1+0x2ea8], R4 ;  /* 0x002ea80401007387 */ /* 0x000fe40000100a00 */
[----:B------:R0:W-:Y:S02]  /*2de70*/  STL.64 [R1+0x2e80], R16 ;  /* 0x002e801001007387 */ /* 0x0001e40000100a00 */
[----:B0-----:R-:W2:Y:S01]  /*2de80*/  LDL.LU R16, [R1+0x1b0] ;  /* 0x0001b00001107983 */ /* 0x001ea20000300800 */
[----:B------:R-:W2:Y:S02]  /*2de90*/  LDL.LU R17, [R1+0x1b4] ;  /* 0x0001b40001117983 */ /* 0x000ea40000300800 */
[----:B------:R-:W3:Y:S02]  /*2dea0*/  LDL.LU R18, [R1+0x1b8] ;  /* 0x0001b80001127983 */ /* 0x000ee40000300800 */
[----:B------:R-:W3:Y:S01]  /*2deb0*/  LDL.LU R19, [R1+0x1bc] ;  /* 0x0001bc0001137983 */ /* 0x000ee20000300800 */
[----:B------:R-:W4:Y:S04]  /*2dec0*/  LDL.64 R4, [R1] ;  /* 0x0000000001047983 */ /* 0x000f280000100a00 */
[----:B----4-:R0:W-:Y:S02]  /*2ded0*/  STL.64 [R1+0x2ec0], R4 ;  /* 0x002ec00401007387 */ /* 0x0101e40000100a00 */
[----:B0-----:R-:W-:-:S02]  /*2dee0*/  IMAD.MOV.U32 R4, RZ, RZ, R24 ;  /* 0x000000ffff047224 */ /* 0x001fc400078e0018 */
[----:B------:R-:W-:Y:S01]  /*2def0*/  IMAD.MOV.U32 R5, RZ, RZ, R0 ;  /* 0x000000ffff057224 */ /* 0x000fe200078e0000 */
[----:B------:R-:W0:Y:S04]  /*2df00*/  LDSM.16.MT88.4 R24, [R29+0x4000] ;  /* 0x004000001d18783b */ /* 0x000e280000004200 */
[----:B------:R-:W-:Y:S01]  /*2df10*/  STL.64 [R1+0x2ed8], R4 ;  /* 0x002ed80401007387 */ /* 0x000fe20000100a00 */
[----:B---3--:R-:W-:Y:S02]  /*2df20*/  STL.64 [R1+0x2ea0], R18 ;  /* 0x002ea01201007387 */ /* 0x008fe40000100a00 */
[----:B--2---:R1:W-:Y:S02]  /*2df30*/  STL.64 [R1+0x2e98], R16 ;  /* 0x002e981001007387 */ /* 0x0043e40000100a00 */
[----:B-1----:R-:W2:Y:S01]  /*2df40*/  LDL.LU R16, [R1+0x1c0] ;  /* 0x0001c00001107983 */ /* 0x002ea20000300800 */
[----:B------:R-:W2:Y:S02]  /*2df50*/  LDL.LU R17, [R1+0x1c4] ;  /* 0x0001c40001117983 */ /* 0x000ea40000300800 */
[----:B------:R-:W3:Y:S02]  /*2df60*/  LDL.LU R18, [R1+0x1c8] ;  /* 0x0001c80001127983 */ /* 0x000ee40000300800 */
[----:B------:R-:W3:Y:S01]  /*2df70*/  LDL.LU R19, [R1+0x1cc] ;  /* 0x0001cc0001137983 */ /* 0x000ee20000300800 */
[----:B------:R-:W4:Y:S01]  /*2df80*/  LDL.LU R4, [R1+0x1f0] ;  /* 0x0001f00001047983 */ /* 0x000f220000300800 */
[----:B------:R-:W4:Y:S02]  /*2df90*/  LDL.LU R5, [R1+0x1f4] ;  /* 0x0001f40001057983 */ /* 0x000f240000300800 */
[----:B------:R-:W2:Y:S02]  /*2dfa0*/  LDL.LU R6, [R1+0x1f8] ;  /* 0x0001f80001067983 */ /* 0x000ea40000300800 */
[----:B------:R-:W2:Y:S01]  /*2dfb0*/  LDL.LU R7, [R1+0x1fc] ;  /* 0x0001fc0001077983 */ /* 0x000ea20000300800 */
[----:B------:R-:W3:Y:S04]  /*2dfc0*/  LDL.64 R8, [R1+0x60] ;  /* 0x0000600001087983 */ /* 0x000ee80000100a00 */
[----:B--2---:R-:W-:Y:S01]  /*2dfd0*/  STL.64 [R1+0x2ef0], R6 ;  /* 0x002ef00601007387 */ /* 0x004fe20000100a00 */
[----:B----4-:R1:W-:Y:S03]  /*2dfe0*/  STL.64 [R1+0x2ee8], R4 ;  /* 0x002ee80401007387 */ /* 0x0103e60000100a00 */
[----:B-1----:R-:W2:Y:S01]  /*2dff0*/  LDL.LU R4, [R1+0x200] ;  /* 0x0002000001047983 */ /* 0x002ea20000300800 */
[----:B------:R-:W2:Y:S02]  /*2e000*/  LDL.LU R5, [R1+0x204] ;  /* 0x0002040001057983 */ /* 0x000ea40000300800 */
[----:B------:R-:W4:Y:S02]  /*2e010*/  LDL.LU R6, [R1+0x208] ;  /* 0x0002080001067983 */ /* 0x000f240000300800 */
[----:B------:R-:W4:Y:S02]  /*2e020*/  LDL.LU R7, [R1+0x20c] ;  /* 0x00020c0001077983 */ /* 0x000f240000300800 */
[----:B----4-:R-:W-:Y:S01]  /*2e030*/  STL.64 [R1+0x2f10], R6 ;  /* 0x002f100601007387 */ /* 0x010fe20000100a00 */
[----:B--2---:R1:W-:Y:S03]  /*2e040*/  STL.64 [R1+0x2f08], R4 ;  /* 0x002f080401007387 */ /* 0x0043e60000100a00 */
[----:B-1----:R-:W2:Y:S01]  /*2e050*/  LDL.LU R4, [R1+0x210] ;  /* 0x0002100001047983 */ /* 0x002ea20000300800 */
[----:B------:R-:W2:Y:S02]  /*2e060*/  LDL.LU R5, [R1+0x214] ;  /* 0x0002140001057983 */ /* 0x000ea40000300800 */
[----:B------:R-:W2:Y:S02]  /*2e070*/  LDL.LU R6, [R1+0x218] ;  /* 0x0002180001067983 */ /* 0x000ea40000300800 */
[----:B------:R-:W2:Y:S01]  /*2e080*/  LDL.LU R7, [R1+0x21c] ;  /* 0x00021c0001077983 */ /* 0x000ea20000300800 */
[----:B------:R-:W4:Y:S01]  /*2e090*/  LDL.64 R20, [R1+0x40] ;  /* 0x0000400001147983 */ /* 0x000f220000100a00 */
[----:B---3--:R-:W-:Y:S02]  /*2e0a0*/  STL.64 [R1+0x2eb8], R18 ;  /* 0x002eb81201007387 */ /* 0x008fe40000100a00 */
[----:B------:R1:W-:Y:S02]  /*2e0b0*/  STL.64 [R1+0x2eb0], R16 ;  /* 0x002eb01001007387 */ /* 0x0003e40000100a00 */
[----:B-1----:R-:W3:Y:S01]  /*2e0c0*/  LDL.LU R16, [R1+0x1d0] ;  /* 0x0001d00001107983 */ /* 0x002ee20000300800 */
[----:B------:R-:W3:Y:S02]  /*2e0d0*/  LDL.LU R17, [R1+0x1d4] ;  /* 0x0001d40001117983 */ /* 0x000ee40000300800 */
[----:B------:R-:W2:Y:S02]  /*2e0e0*/  LDL.LU R18, [R1+0x1d8] ;  /* 0x0001d80001127983 */ /* 0x000ea40000300800 */
[----:B------:R-:W2:Y:S02]  /*2e0f0*/  LDL.LU R19, [R1+0x1dc] ;  /* 0x0001dc0001137983 */ /* 0x000ea40000300800 */
[----:B--2---:R-:W-:Y:S01]  /*2e100*/  STL.64 [R1+0x2ed0], R18 ;  /* 0x002ed01201007387 */ /* 0x004fe20000100a00 */
[----:B---3--:R1:W-:Y:S03]  /*2e110*/  STL.64 [R1+0x2ec8], R16 ;  /* 0x002ec81001007387 */ /* 0x0083e60000100a00 */
[----:B-1----:R-:W2:Y:S01]  /*2e120*/  LDL.LU R16, [R1+0x1e0] ;  /* 0x0001e00001107983 */ /* 0x002ea20000300800 */
[----:B------:R-:W2:Y:S02]  /*2e130*/  LDL.LU R17, [R1+0x1e4] ;  /* 0x0001e40001117983 */ /* 0x000ea40000300800 */
[----:B------:R-:W2:Y:S02]  /*2e140*/  LDL.LU R18, [R1+0x1e8] ;  /* 0x0001e80001127983 */ /* 0x000ea40000300800 */
[----:B------:R-:W2:Y:S01]  /*2e150*/  LDL.LU R19, [R1+0x1ec] ;  /* 0x0001ec0001137983 */ /* 0x000ea20000300800 */
[----:B0-----:R-:W-:Y:S01]  /*2e160*/  STL.64 [R1+0x2d60], R26 ;  /* 0x002d601a01007387 */ /* 0x001fe20000100a00 */
[----:B------:R0:W-:Y:S03]  /*2e170*/  STL.64 [R1+0x2d58], R24 ;  /* 0x002d581801007387 */ /* 0x0001e60000100a00 */
[----:B0-----:R-:W3:Y:S01]  /*2e180*/  LDL.LU R24, [R1+0xe0] ;  /* 0x0000e00001187983 */ /* 0x001ee20000300800 */
[----:B------:R-:W3:Y:S02]  /*2e190*/  LDL.LU R25, [R1+0xe4] ;  /* 0x0000e40001197983 */ /* 0x000ee40000300800 */
[----:B------:R-:W2:Y:S02]  /*2e1a0*/  LDL.LU R26, [R1+0xe8] ;  /* 0x0000e800011a7983 */ /* 0x000ea40000300800 */
[----:B------:R-:W2:Y:S01]  /*2e1b0*/  LDL.LU R27, [R1+0xec] ;  /* 0x0000ec00011b7983 */ /* 0x000ea20000300800 */
[----:B------:R-:W-:Y:S01]  /*2e1c0*/  HMMA.16816.F32 R12, R12, R8, R4 ;  /* 0x000000080c0c723c */ /* 0x000fe20000001804 */
[----:B------:R-:W-:-:S02]  /*2e1d0*/  IMAD.MOV.U32 R2, RZ, RZ, R8 ;  /* 0x000000ffff027224 */ /* 0x000fc400078e0008 */
[----:B------:R-:W-:Y:S01]  /*2e1e0*/  IMAD.MOV.U32 R0, RZ, RZ, R9 ;  /* 0x000000ffff007224 */ /* 0x000fe200078e0009 */
[----:B--2---:R-:W-:Y:S01]  /*2e1f0*/  STL.64 [R1+0x2e78], R26 ;  /* 0x002e781a01007387 */ /* 0x004fe20000100a00 */
[----:B---3--:R0:W-:Y:S03]  /*2e200*/  STL.64 [R1+0x2e70], R24 ;  /* 0x002e701801007387 */ /* 0x0081e60000100a00 */
[----:B0-----:R-:W2:Y:S01]  /*2e210*/  LDL.LU R24, [R1+0x1a0] ;  /* 0x0001a00001187983 */ /* 0x001ea20000300800 */
[----:B------:R-:W2:Y:S02]  /*2e220*/  LDL.LU R25, [R1+0x1a4] ;  /* 0x0001a40001197983 */ /* 0x000ea40000300800 */
[----:B------:R-:W2:Y:S02]  /*2e230*/  LDL.LU R26, [R1+0x1a8] ;  /* 0x0001a800011a7983 */ /* 0x000ea40000300800 */
[----:B------:R-:W2:Y:S01]  /*2e240*/  LDL.LU R27, [R1+0x1ac] ;  /* 0x0001ac00011b7983 */ /* 0x000ea20000300800 */
[----:B------:R-:W3:Y:S01]  /*2e250*/  LDL.LU.64 R6, [R1+0x2f10] ;  /* 0x002f100001067983 */ /* 0x000ee20000300a00 */
[----:B------:R-:W3:Y:S08]  /*2e260*/  LDL.LU.64 R4, [R1+0x2f08] ;  /* 0x002f080001047983 */ /* 0x000ef00000300a00 */
[----:B------:R-:W-:Y:S02]  /*2e270*/  STL.64 [R1+0x210], R12 ;  /* 0x0002100c01007387 */ /* 0x000fe40000100a00 */
[----:B------:R-:W-:Y:S01]  /*2e280*/  STL.64 [R1+0x218], R14 ;  /* 0x0002180e01007387 */ /* 0x000fe20000100a00 */
[----:B------:R-:W3:Y:S01]  /*2e290*/  LDL.LU.64 R10, [R1+0x2f00] ;  /* 0x002f0000010a7983 */ /* 0x000ee20000300a00 */
[----:B------:R-:W3:Y:S03]  /*2e2a0*/  LDL.LU.64 R8, [R1+0x2ef8] ;  /* 0x002ef80001087983 */ /* 0x000ee60000300a00 */
[----:B------:R-:W0:Y:S01]  /*2e2b0*/  LDSM.16.MT88.4 R12, [R29+0x4080] ;  /* 0x004080001d0c783b */ /* 0x000e220000004200 */
[----:B----4-:R-:W-:-:S03]  /*2e2c0*/  IMAD.MOV.U32 R3, RZ, RZ, R21 ;  /* 0x000000ffff037224 */ /* 0x010fc600078e0015 */
[----:B0-----:R0:W-:Y:S01]  /*2e2d0*/  STL.64 [R1+0x2ce0], R14 ;  /* 0x002ce00e01007387 */ /* 0x0011e20000100a00 */
[----:B------:R-:W-:Y:S02]  /*2e2e0*/  STL.64 [R1+0x2cd8], R12 ;  /* 0x002cd80c01007387 */ /* 0x000fe40000100a00 */
        /* <DEDUP_REMOVED lines=9> */
[C---:B---3--:R-:W-:Y:S11]  /*2e380*/  HMMA.16816.F32 R4, R8.reuse, R20, R4 ;  /* 0x000000140804723c */ /* 0x048ff60000001804 */
[----:B------:R-:W-:Y:S11]  /*2e390*/  @!UPT UIADD3 URZ, URZ, URZ, URZ ;  /* 0x0000003f3f3ff290 */ /* 0x000ff6000fffe03f */
[----:B------:R-:W-:Y:S01]  /*2e3a0*/  @!UPT UIADD3 URZ, URZ, URZ, URZ ;  /* 0x0000003f3f3ff290 */ /* 0x000fe2000fffe03f */
[----:B------:R0:W-:Y:S01]  /*2e3b0*/  STL.64 [R1+0x1f0], R4 ;  /* 0x0001f00401007387 */ /* 0x0001e20000100a00 */
[----:B------:R1:W-:Y:S03]  /*2e3c0*/  STL.64 [R1+0x1f8], R6 ;  /* 0x0001f80601007387 */ /* 0x0003e60000100a00 */
[----:B0-----:R-:W1:Y:S02]  /*2e3d0*/  LDL.LU.64 R4, [R1+0x2ed8] ;  /* 0x002ed80001047983 */ /* 0x001e640000300a00 */
[C---:B-1----:R-:W-:Y:S02]  /*2e3e0*/  HMMA.16816.F32 R4, R8.reuse, R4, R16 ;  /* 0x000000040804723c */ /* 0x042fe40000001810 */
[----:B------:R-:W3:Y:S01]  /*2e3f0*/  LDL.LU.64 R18, [R1+0x2ed0] ;  /* 0x002ed00001127983 */ /* 0x000ee20000300a00 */
[----:B------:R-:W3:Y:S11]  /*2e400*/  LDL.LU.64 R16, [R1+0x2ec8] ;  /* 0x002ec80001107983 */ /* 0x000ef60000300a00 */
[----:B------:R-:W-:Y:S09]  /*2e410*/  @!UPT UIADD3 URZ, URZ, URZ, URZ ;  /* 0x0000003f3f3ff290 */ /* 0x000ff2000fffe03f */
[----:B------:R0:W-:Y:S01]  /*2e420*/  STL.64 [R1+0x1e0], R4 ;  /* 0x0001e00401007387 */ /* 0x0001e20000100a00 */
[----:B------:R-:W-:Y:S03]  /*2e430*/  STL.64 [R1+0x1e8], R6 ;  /* 0x0001e80601007387 */ /* 0x000fe60000100a00 */
[----:B0-----:R-:W3:Y:S01]  /*2e440*/  LDL.LU.64 R4, [R1+0x2ec0] ;  /* 0x002ec00001047983 */ /* 0x001ee20000300a00 */
[----:B------:R-:W-:Y:S02]  /*2e450*/  IMAD.MOV.U32 R12, RZ, RZ, R2 ;  /* 0x000000ffff0c7224 */ /* 0x000fe400078e0002 */
[----:B------:R-:W-:Y:S01]  /*2e460*/  IMAD.MOV.U32 R13, RZ, RZ, R0 ;  /* 0x000000ffff0d7224 */ /* 0x000fe200078e0000 */
        /* <DEDUP_REMOVED lines=9> */
[C---:B---3--:R-:W-:Y:S01]  /*2e500*/  HMMA.16816.F32 R4, R8.reuse, R4, R16 ;  /* 0x000000040804723c */ /* 0x048fe20000001810 */
[----:B------:R-:W3:Y:S01]  /*2e510*/  LDL.LU.64 R18, [R1+0x2ea0] ;  /* 0x002ea00001127983 */ /* 0x000ee20000300a00 */
[----:B------:R-:W3:Y:S11]  /*2e520*/  LDL.LU.64 R16, [R1+0x2e98] ;  /* 0x002e980001107983 */ /* 0x000ef60000300a00 */
[----:B------:R-:W-:Y:S10]  /*2e530*/  @!UPT UIADD3 URZ, URZ, URZ, URZ ;  /* 0x0000003f3f3ff290 */ /* 0x000ff4000fffe03f */
[----:B------:R-:W-:Y:S01]  /*2e540*/  STL.64 [R1+0x1c0], R4 ;  /* 0x0001c00401007387 */ /* 0x000fe20000100a00 */
[----:B------:R0:W-:Y:S03]  /*2e550*/  STL.64 [R1+0x1c8], R6 ;  /* 0x0001c80601007387 */ /* 0x0001e60000100a00 */
[----:B0-----:R-:W4:Y:S01]  /*2e560*/  LDL.LU.64 R6, [R1+0x2e90] ;  /* 0x002e900001067983 */ /* 0x001f220000300a00 */
[----:B------:R-:W3:Y:S02]  /*2e570*/  LDL.LU.64 R4, [R1+0x2e88] ;  /* 0x002e880001047983 */ /* 0x000ee40000300a00 */
[C---:B---3--:R-:W-:Y:S11]  /*2e580*/  HMMA.16816.F32 R16, R8.reuse, R4, R16 ;  /* 0x000000040810723c */ /* 0x048ff60000001810 */
[----:B------:R-:W-:Y:S11]  /*2e590*/  @!UPT UIADD3 URZ, URZ, URZ, URZ ;  /* 0x0000003f3f3ff290 */ /* 0x000ff6000fffe03f */
[----:B------:R-:W-:Y:S01]  /*2e5a0*/  @!UPT UIADD3 URZ, URZ, URZ, URZ ;  /* 0x0000003f3f3ff290 */ /* 0x000fe2000fffe03f */
[----:B------:R0:W-:Y:S01]  /*2e5b0*/  STL.64 [R1+0x1b0], R16 ;  /* 0x0001b01001007387 */ /* 0x0001e20000100a00 */
[----:B------:R2:W-:Y:S03]  /*2e5c0*/  STL.64 [R1+0x1b8], R18 ;  /* 0x0001b81201007387 */ /* 0x0005e60000100a00 */
[----:B0-----:R-:W2:Y:S01]  /*2e5d0*/  LDL.LU.64 R16, [R1+0x2e80] ;  /* 0x002e800001107983 */ /* 0x001ea20000300a00 */
[----:B----4-:R-:W-:Y:S02]  /*2e5e0*/  STL.64 [R1+0x2e28], R6 ;  /* 0x002e280601007387 */ /* 0x010fe40000100a00 */
[----:B------:R-:W-:Y:S01]  /*2e5f0*/  STL.64 [R1+0x2e20], R4 ;  /* 0x002e200401007387 */ /* 0x000fe20000100a00 */
[C---:B--2---:R-:W-:Y:S01]  /*2e600*/  HMMA.16816.F32 R16, R8.reuse, R16, R24 ;  /* 0x000000100810723c */ /* 0x044fe20000001818 */
[----:B------:R-:W2:Y:S01]  /*2e610*/  LDL.LU.64 R26, [R1+0x2e78] ;  /* 0x002e7800011a7983 */ /* 0x000ea20000300a00 */
[----:B------:R-:W2:Y:S11]  /*2e620*/  LDL.LU.64 R24, [R1+0x2e70] ;  /* 0x002e700001187983 */ /* 0x000eb60000300a00 */
[----:B------:R-:W-:Y:S10]  /*2e630*/  @!UPT UIADD3 URZ, URZ, URZ, URZ ;  /* 0x0000003f3f3ff290 */ /* 0x000ff4000fffe03f */
[----:B------:R-:W-:Y:S01]  /*2e640*/  STL.64 [R1+0x1a0], R16 ;  /* 0x0001a01001007387 */ /* 0x000fe20000100a00 */
[----:B------:R0:W-:Y:S03]  /*2e650*/  STL.64 [R1+0x1a8], R18 ;  /* 0x0001a81201007387 */ /* 0x0001e60000100a00 */
[----:B0-----:R-:W3:Y:S01]  /*2e660*/  LDL.LU.64 R18, [R1+0x2e68] ;  /* 0x002e680001127983 */ /* 0x001ee20000300a00 */
[----:B------:R-:W3:Y:S02]  /*2e670*/  LDL.LU.64 R16, [R1+0x2e60] ;  /* 0x002e600001107983 */ /* 0x000ee40000300a00 */
[----:B------:R-:W-:Y:S01]  /*2e680*/  IMAD.MOV.U32 R4, RZ, RZ, R14 ;  /* 0x000000ffff047224 */ /* 0x000fe200078e000e */
[----:B---3--:R-:W-:Y:S01]  /*2e690*/  HMMA.16816.F32 R8, R8, R12, R16 ;  /* 0x0000000c0808723c */ /* 0x008fe20000001810 */
[----:B------:R-:W3:Y:S01]  /*2e6a0*/  LDL.LU.64 R18, [R1+0x2e58] ;  /* 0x002e580001127983 */ /* 0x000ee20000300a00 */
[----:B------:R-:W3:Y:S02]  /*2e6b0*/  LDL.LU.64 R16, [R1+0x2e50] ;  /* 0x002e500001107983 */ /* 0x000ee40000300a00 */
[----:B------:R0:W-:Y:S02]  /*2e6c0*/  STL.64 [R1+0x2df8], R12 ;  /* 0x002df80c01007387 */ /* 0x0001e40000100a00 */
[----:B0-----:R-:W3:Y:S11]  /*2e6d0*/  LDL.LU R12, [R1+0xf0] ;  /* 0x0000f000010c7983 */ /* 0x001ef60000300800 */
[----:B------:R-:W-:Y:S06]  /*2e6e0*/  @!UPT UIADD3 URZ, URZ, URZ, URZ ;  /* 0x0000003f3f3ff290 */ /* 0x000fec000fffe03f */
[----:B------:R0:W-:Y:S01]  /*2e6f0*/  STL.64 [R1+0x100], R8 ;  /* 0x0001000801007387 */ /* 0x0001e20000100a00 */
[----:B------:R-:W-:Y:S02]  /*2e700*/  STL.64 [R1+0x108], R10 ;  /* 0x0001080a01007387 */ /* 0x000fe40000100a00 */
[----:B------:R-:W3:Y:S02]  /*2e710*/  LDL.LU R13, [R1+0xf4] ;  /* 0x0000f400010d7983 */ /* 0x000ee40000300800 */
[----:B------:R-:W3:Y:S01]  /*2e720*/  LDL.LU R14, [R1+0xf8] ;  /* 0x0000f800010e7983 */ /* 0x000ee20000300800 */
[----:B------:R-:W3:Y:S01]  /*2e730*/  LDL.LU R15, [R1+0xfc] ;  /* 0x0000fc00010f7983 */ /* 0x000ee20000300800 */
[----:B------:R-:W-:Y:S02]  /*2e740*/  IMAD.MOV.U32 R5, RZ, RZ, R3 ;  /* 0x000000ffff057224 */ /* 0x000fe400078e0003 */
[----:B0-----:R-:W-:Y:S02]  /*2e750*/  IMAD.MOV.U32 R8, RZ, RZ, R2 ;  /* 0x000000ffff087224 */ /* 0x001fe400078e0002 */
[----:B------:R-:W-:-:S05]  /*2e760*/  IMAD.MOV.U32 R9, RZ, RZ, R0 ;  /* 0x000000ffff097224 */ /* 0x000fca00078e0000 */
[----:B------:R3:W-:Y:S02]  /*2e770*/  STL.64 [R1+0x2e48], R8 ;  /* 0x002e480801007387 */ /* 0x0007e40000100a00 */
[C---:B---3--:R-:W-:Y:S08]  /*2e780*/  HMMA.16816.F32 R8, R16.reuse, R4, R12 ;  /* 0x000000041008723c */ /* 0x048ff0000000180c */
[C---:B--2---:R-:W-:Y:S01]  /*2e790*/  HMMA.16816.F32 R4, R16.reuse, R20, R24 ;  /* 0x000000141004723c */ /* 0x044fe20000001818 */
[----:B------:R-:W2:Y:S11]  /*2e7a0*/  LDL.LU R24, [R1+0x400] ;  /* 0x0004000001187983 */ /* 0x000eb60000300800 */
[----:B------:R-:W-:Y:S03]  /*2e7b0*/  @!UPT UIADD3 URZ, URZ, URZ, URZ ;  /* 0x0000003f3f3ff290 */ /* 0x000fe6000fffe03f */
[----:B------:R-:W-:Y:S01]  /*2e7c0*/  STL.64 [R1+0xf0], R8 ;  /* 0x0000f00801007387 */ /* 0x000fe20000100a00 */
[----:B------:R-:W-:Y:S07]  /*2e7d0*/  STL.64 [R1+0xf8], R10 ;  /* 0x0000f80a01007387 */ /* 0x000fee0000100a00 */
[----:B------:R-:W-:Y:S02]  /*2e7e0*/  STL.64 [R1+0xe0], R4 ;  /* 0x0000e00401007387 */ /* 0x000fe40000100a00 */
[----:B------:R-:W-:Y:S01]  /*2e7f0*/  STL.64 [R1+0xe8], R6 ;  /* 0x0000e80601007387 */ /* 0x000fe20000100a00 */
[----:B------:R-:W2:Y:S01]  /*2e800*/  LDL.LU R25, [R1+0x404] ;  /* 0x0004040001197983 */ /* 0x000ea20000300800 */
[----:B------:R-:W3:Y:S02]  /*2e810*/  LDL.LU R26, [R1+0x408] ;  /* 0x00040800011a7983 */ /* 0x000ee40000300800 */
[----:B------:R-:W3:Y:S02]  /*2e820*/  LDL.LU R27, [R1+0x40c] ;  /* 0x00040c00011b7983 */ /* 0x000ee40000300800 */
[----:B---3--:R-:W-:Y:S01]  /*2e830*/  STL.64 [R1+0x2d78], R26 ;  /* 0x002d781a01007387 */ /* 0x008fe20000100a00 */
[----:B--2---:R0:W-:Y:S03]  /*2e840*/  STL.64 [R1+0x2d70], R24 ;  /* 0x002d701801007387 */ /* 0x0041e60000100a00 */
        /* <DEDUP_REMOVED lines=15> */
[----:B------:R-:W3:Y:S01]  /*2e940*/  LDL.LU R27, [R1+0x43c] ;  /* 0x00043c00011b7983 */ /* 0x000ee20000300800 */
[----:B------:R-:W4:Y:S01]  /*2e950*/  LDL.LU R8, [R1+0xd0] ;  /* 0x0000d00001087983 */ /* 0x000f220000300800 */
[----:B------:R-:W4:Y:S02]  /*2e960*/  LDL.LU R9, [R1+0xd4] ;  /* 0x0000d40001097983 */ /* 0x000f240000300800 */
[----:B------:R-:W4:Y:S02]  /*2e970*/  LDL.LU R10, [R1+0xd8] ;  /* 0x0000d800010a7983 */ /* 0x000f240000300800 */
[----:B------:R-:W4:Y:S01]  /*2e980*/  LDL.LU R11, [R1+0xdc] ;  /* 0x0000dc00010b7983 */ /* 0x000f220000300800 */
[----:B------:R-:W2:Y:S01]  /*2e990*/  LDL.LU R20, [R1+0x4a0] ;  /* 0x0004a00001147983 */ /* 0x000ea20000300800 */
[----:B------:R-:W2:Y:S02]  /*2e9a0*/  LDL.LU R21, [R1+0x4a4] ;  /* 0x0004a40001157983 */ /* 0x000ea40000300800 */
[----:B------:R-:W2:Y:S02]  /*2e9b0*/  LDL.LU R22, [R1+0x4a8] ;  /* 0x0004a80001167983 */ /* 0x000ea40000300800 */
[----:B------:R-:W2:Y:S01]  /*2e9c0*/  LDL.LU R23, [R1+0x4ac] ;  /* 0x0004ac0001177983 */ /* 0x000ea20000300800 */
[----:B------:R-:W2:Y:S04]  /*2e9d0*/  LDL.64 R4, [R1+0x30] ;  /* 0x0000300001047983 */ /* 0x000ea80000100a00 */
[----:B--2---:R0:W-:Y:S04]  /*2e9e0*/  STL.64 [R1+0x2e40], R4 ;  /* 0x002e400401007387 */ /* 0x0041e80000100a00 */
[----:B0-----:R-:W2:Y:S01]  /*2e9f0*/  LDL.LU R4, [R1+0xc0] ;  /* 0x0000c00001047983 */ /* 0x001ea20000300800 */
[----:B------:R-:W2:Y:S02]  /*2ea00*/  LDL.LU R5, [R1+0xc4] ;  /* 0x0000c40001057983 */ /* 0x000ea40000300800 */
[----:B------:R-:W2:Y:S02]  /*2ea10*/  LDL.LU R6, [R1+0xc8] ;  /* 0x0000c80001067983 */ /* 0x000ea40000300800 */
[----:B------:R-:W2:Y:S01]  /*2ea20*/  LDL.LU R7, [R1+0xcc] ;  /* 0x0000cc0001077983 */ /* 0x000ea20000300800 */
[----:B------:R-:W-:Y:S01]  /*2ea30*/  STL.64 [R1+0x2e08], R22 ;  /* 0x002e081601007387 */ /* 0x000fe20000100a00 */
        /* <DEDUP_REMOVED lines=17> */
[----:B------:R-:W2:Y:S01]  /*2eb50*/  LDL.64 R12, [R1+0x50] ;  /* 0x00005000010c7983 */ /* 0x000ea20000100a00 */
[----:B---3--:R-:W-:Y:S02]  /*2eb60*/  STL.64 [R1+0x2da8], R26 ;  /* 0x002da81a01007387 */ /* 0x008fe40000100a00 */
[----:B------:R0:W-:Y:S02]  /*2eb70*/  STL.64 [R1+0x2da0], R24 ;  /* 0x002da01801007387 */ /* 0x0001e40000100a00 */
[----:B0-----:R-:W4:Y:S02]  /*2eb80*/  LDL.64 R24, [R1+0x10] ;  /* 0x0000100001187983 */ /* 0x001f240000100a00 */
[C---:B----4-:R-:W-:Y:S11]  /*2eb90*/  HMMA.16816.F32 R8, R16.reuse, R24, R8 ;  /* 0x000000181008723c */ /* 0x050ff60000001808 */
[----:B------:R-:W-:Y:S11]  /*2eba0*/  @!UPT UIADD3 URZ, URZ, URZ, URZ ;  /* 0x0000003f3f3ff290 */ /* 0x000ff6000fffe03f */
[----:B------:R-:W-:Y:S01]  /*2ebb0*/  @!UPT UIADD3 URZ, URZ, URZ, URZ ;  /* 0x0000003f3f3ff290 */ /* 0x000fe2000fffe03f */
[----:B------:R0:W-:Y:S01]  /*2ebc0*/  STL.64 [R1+0xd0], R8 ;  /* 0x0000d00801007387 */ /* 0x0001e20000100a00 */
[----:B------:R-:W-:Y:S03]  /*2ebd0*/  STL.64 [R1+0xd8], R10 ;  /* 0x0000d80a01007387 */ /* 0x000fe60000100a00 */
[----:B0-----:R-:W3:Y:S01]  /*2ebe0*/  LDL.LU.64 R8, [R1+0x2e48] ;  /* 0x002e480001087983 */ /* 0x001ee20000300a00 */
[----:B------:R0:W-:Y:S03]  /*2ebf0*/  STL.64 [R1+0x2dc0], R24 ;  /* 0x002dc01801007387 */ /* 0x0001e60000100a00 */
[----:B0-----:R-:W4:Y:S01]  /*2ec00*/  LDL.64 R24, [R1+0x20] ;  /* 0x0000200001187983 */ /* 0x001f220000100a00 */
[C---:B---3--:R-:W-:Y:S03]  /*2ec10*/  HMMA.16816.F32 R4, R16.reuse, R8, R4 ;  /* 0x000000081004723c */ /* 0x048fe60000001804 */
[----:B----4-:R0:W-:Y:S04]  /*2ec20*/  STL.64 [R1+0x2dd0], R24 ;  /* 0x002dd01801007387 */ /* 0x0101e80000100a00 */
[----:B0-----:R-:W3:Y:S11]  /*2ec30*/  LDL.64 R24, [R1+0x40] ;  /* 0x0000400001187983 */ /* 0x001ef60000100a00 */
[----:B------:R-:W-:Y:S05]  /*2ec40*/  @!UPT UIADD3 URZ, URZ, URZ, URZ ;  /* 0x0000003f3f3ff290 */ /* 0x000fea000fffe03f */
[----:B------:R0:W-:Y:S02]  /*2ec50*/  STL.64 [R1+0xc0], R4 ;  /* 0x0000c00401007387 */ /* 0x0001e40000100a00 */
[----:B------:R-:W-:Y:S01]  /*2ec60*/  STL.64 [R1+0xc8], R6 ;  /* 0x0000c80601007387 */ /* 0x000fe20000100a00 */
[----:B0-----:R-:W2:Y:S01]  /*2ec70*/  LDL.LU.64 R4, [R1+0x2e40] ;  /* 0x002e400001047983 */ /* 0x001ea20000300a00 */
[----:B------:R0:W-:Y:S03]  /*2ec80*/  STL.64 [R1+0x2dc8], R8 ;  /* 0x002dc80801007387 */ /* 0x0001e60000100a00 */
[----:B0-----:R-:W4:Y:S01]  /*2ec90*/  LDL.LU R8, [R1+0x480] ;  /* 0x0004800001087983 */ /* 0x001f220000300800 */
[----:B------:R-:W4:Y:S02]  /*2eca0*/  LDL.LU R9, [R1+0x484] ;  /* 0x0004840001097983 */ /* 0x000f240000300800 */
[----:B------:R-:W3:Y:S02]  /*2ecb0*/  LDL.LU R10, [R1+0x488] ;  /* 0x00048800010a7983 */ /* 0x000ee40000300800 */
[----:B------:R-:W3:Y:S01]  /*2ecc0*/  LDL.LU R11, [R1+0x48c] ;  /* 0x00048c00010b7983 */ /* 0x000ee20000300800 */
[----:B--2---:R-:W-:Y:S01]  /*2ecd0*/  HMMA.16816.F32 R20, R16, R4, R20 ;  /* 0x000000041014723c */ /* 0x004fe20000001814 */
[----:B------:R-:W-:-:S02]  /*2ece0*/  IMAD.MOV.U32 R3, RZ, RZ, R4 ;  /* 0x000000ffff037224 */ /* 0x000fc400078e0004 */
[----:B------:R-:W-:Y:S01]  /*2ecf0*/  IMAD.MOV.U32 R2, RZ, RZ, R5 ;  /* 0x000000ffff027224 */ /* 0x000fe200078e0005 */
[----:B---3--:R-:W-:Y:S01]  /*2ed00*/  STL.64 [R1+0x2de0], R10 ;  /* 0x002de00a01007387 */ /* 0x008fe20000100a00 */
[----:B----4-:R0:W-:Y:S03]  /*2ed10*/  STL.64 [R1+0x2dd8], R8 ;  /* 0x002dd80801007387 */ /* 0x0101e60000100a00 */
[----:B0-----:R-:W2:Y:S01]  /*2ed20*/  LDL.LU R8, [R1+0x490] ;  /* 0x0004900001087983 */ /* 0x001ea20000300800 */
[----:B------:R-:W2:Y:S02]  /*2ed30*/  LDL.LU R9, [R1+0x494] ;  /* 0x0004940001097983 */ /* 0x000ea40000300800 */
[----:B------:R-:W2:Y:S02]  /*2ed40*/  LDL.LU R10, [R1+0x498] ;  /* 0x00049800010a7983 */ /* 0x000ea40000300800 */
[----:B------:R-:W2:Y:S10]  /*2ed50*/  LDL.LU R11, [R1+0x49c] ;  /* 0x00049c00010b7983 */ /* 0x000eb40000300800 */
[----:B------:R-:W-:Y:S01]  /*2ed60*/  STL.64 [R1+0x180], R20 ;  /* 0x0001801401007387 */ /* 0x000fe20000100a00 */
[----:B------:R0:W-:Y:S03]  /*2ed70*/  STL.64 [R1+0x188], R22 ;  /* 0x0001881601007387 */ /* 0x0001e60000100a00 */
[----:B0-----:R-:W3:Y:S01]  /*2ed80*/  LDL.LU.64 R22, [R1+0x2e38] ;  /* 0x002e380001167983 */ /* 0x001ee20000300a00 */
[----:B------:R-:W3:Y:S02]  /*2ed90*/  LDL.LU.64 R20, [R1+0x2e30] ;  /* 0x002e300001147983 */ /* 0x000ee40000300a00 */
[----:B------:R-:W4:Y:S02]  /*2eda0*/  LDL.LU.64 R6, [R1+0x2e28] ;  /* 0x002e280001067983 */ /* 0x000f240000300a00 */
[----:B------:R-:W3:Y:S02]  /*2edb0*/  LDL.LU.64 R4, [R1+0x2e20] ;  /* 0x002e200001047983 */ /* 0x000ee40000300a00 */
[----:B---3--:R-:W-:Y:S11]  /*2edc0*/  HMMA.16816.F32 R20, R16, R4, R20 ;  /* 0x000000041014723c */ /* 0x008ff60000001814 */
[----:B------:R-:W-:Y:S11]  /*2edd0*/  @!UPT UIADD3 URZ, URZ, URZ, URZ ;  /* 0x0000003f3f3ff290 */ /* 0x000ff6000fffe03f */
[----:B------:R-:W-:Y:S01]  /*2ede0*/  @!UPT UIADD3 URZ, URZ, URZ, URZ ;  /* 0x0000003f3f3ff290 */ /* 0x000fe2000fffe03f */
[----:B------:R-:W-:Y:S01]  /*2edf0*/  STL.64 [R1+0x230], R20 ;  /* 0x0002301401007387 */ /* 0x000fe20000100a00 */
[----:B------:R0:W-:Y:S03]  /*2ee00*/  STL.64 [R1+0x238], R22 ;  /* 0x0002381601007387 */ /* 0x0001e60000100a00 */
[----:B0-----:R-:W3:Y:S01]  /*2ee10*/  LDL.LU.64 R22, [R1+0x2e18] ;  /* 0x002e180001167983 */ /* 0x001ee20000300a00 */
[----:B------:R-:W3:Y:S02]  /*2ee20*/  LDL.LU.64 R20, [R1+0x2e10] ;  /* 0x002e100001147983 */ /* 0x000ee40000300a00 */
[----:B----4-:R-:W-:Y:S02]  /*2ee30*/  STL.64 [R1+0x2db8], R6 ;  /* 0x002db80601007387 */ /* 0x010fe40000100a00 */
[----:B------:R0:W-:Y:S02]  /*2ee40*/  STL.64 [R1+0x2db0], R4 ;  /* 0x002db00401007387 */ /* 0x0001e40000100a00 */
[----:B------:R-:W-:-:S02]  /*2ee50*/  IMAD.MOV.U32 R28, RZ, RZ, R12 ;  /* 0x000000ffff1c7224 */ /* 0x000fc400078e000c */
[----:B------:R-:W-:Y:S01]  /*2ee60*/  IMAD.MOV.U32 R0, RZ, RZ, R13 ;  /* 0x000000ffff007224 */ /* 0x000fe200078e000d */
[----:B0-----:R-:W4:Y:S01]  /*2ee70*/  LDL.LU R4, [R1+0x440] ;  /* 0x0004400001047983 */ /* 0x001f220000300800 */
[----:B------:R-:W4:Y:S02]  /*2ee80*/  LDL.LU R5, [R1+0x444] ;  /* 0x0004440001057983 */ /* 0x000f240000300800 */
[----:B------:R-:W4:Y:S02]  /*2ee90*/  LDL.LU R6, [R1+0x448] ;  /* 0x0004480001067983 */ /* 0x000f240000300800 */
[----:B------:R-:W4:Y:S01]  /*2eea0*/  LDL.LU R7, [R1+0x44c] ;  /* 0x00044c0001077983 */ /* 0x000f220000300800 */
        /* <DEDUP_REMOVED lines=8> */
[----:B---3--:R-:W-:Y:S01]  /*2ef30*/  HMMA.16816.F32 R16, R16, R12, R20 ;  /* 0x0000000c1010723c */ /* 0x008fe20000001814 */
[----:B------:R-:W2:Y:S01]  /*2ef40*/  LDL.LU.64 R22, [R1+0x2df0] ;  /* 0x002df00001167983 */ /* 0x000ea20000300a00 */
[----:B------:R-:W2:Y:S11]  /*2ef50*/  LDL.LU.64 R20, [R1+0x2de8] ;  /* 0x002de80001147983 */ /* 0x000eb60000300a00 */
[----:B------:R-:W-:Y:S10]  /*2ef60*/  @!UPT UIADD3 URZ, URZ, URZ, URZ ;  /* 0x0000003f3f3ff290 */ /* 0x000ff4000fffe03f */
[----:B------:R0:W-:Y:S01]  /*2ef70*/  STL.64 [R1+0x370], R16 ;  /* 0x0003701001007387 */ /* 0x0001e20000100a00 */
[----:B------:R-:W-:Y:S02]  /*2ef80*/  STL.64 [R1+0x378], R18 ;  /* 0x0003781201007387 */ /* 0x000fe40000100a00 */
[----:B0-----:R-:W-:Y:S02]  /*2ef90*/  IMAD.MOV.U32 R16, RZ, RZ, R3 ;  /* 0x000000ffff107224 */ /* 0x001fe400078e0003 */
[----:B------:R-:W-:Y:S02]  /*2efa0*/  IMAD.MOV.U32 R17, RZ, RZ, R2 ;  /* 0x000000ffff117224 */ /* 0x000fe400078e0002 */
[----:B------:R-:W-:Y:S02]  /*2efb0*/  IMAD.MOV.U32 R3, RZ, RZ, R24 ;  /* 0x000000ffff037224 */ /* 0x000fe400078e0018 */
[----:B------:R-:W-:Y:S01]  /*2efc0*/  IMAD.MOV.U32 R2, RZ, RZ, R25 ;  /* 0x000000ffff027224 */ /* 0x000fe200078e0019 */
[C---:B--2---:R-:W-:Y:S11]  /*2efd0*/  HMMA.16816.F32 R8, R20.reuse, R24, R8 ;  /* 0x000000181408723c */ /* 0x044ff60000001808 */
[----:B------:R-:W-:Y:S11]  /*2efe0*/  @!UPT UIADD3 URZ, URZ, URZ, URZ ;  /* 0x0000003f3f3ff290 */ /* 0x000ff6000fffe03f */
[----:B------:R-:W-:Y:S01]  /*2eff0*/  @!UPT UIADD3 URZ, URZ, URZ, URZ ;  /* 0x0000003f3f3ff290 */ /* 0x000fe2000fffe03f */
        /* <DEDUP_REMOVED lines=8> */
[----:B------:R0:W-:Y:S01]  /*2f080*/  STL.64 [R1+0x450], R8 ;  /* 0x0004500801007387 */ /* 0x0001e20000100a00 */
[----:B------:R1:W-:Y:S03]  /*2f090*/  STL.64 [R1+0x458], R10 ;  /* 0x0004580a01007387 */ /* 0x0003e60000100a00 */
[----:B0-----:R-:W2:Y:S01]  /*2f0a0*/  LDL.LU.64 R8, [R1+0x2dc8] ;  /* 0x002dc80001087983 */ /* 0x001ea20000300a00 */
[----:B-1----:R-:W-:Y:S02]  /*2f0b0*/  IMAD.MOV.U32 R11, RZ, RZ, R24 ;  /* 0x000000ffff0b7224 */ /* 0x002fe400078e0018 */
[----:B------:R-:W-:Y:S02]  /*2f0c0*/  IMAD.MOV.U32 R10, RZ, RZ, R25 ;  /* 0x000000ffff0a7224 */ /* 0x000fe400078e0019 */
[----:B------:R-:W4:Y:S02]  /*2f0d0*/  LDL.LU.64 R24, [R1+0x2dc0] ;  /* 0x002dc00001187983 */ /* 0x000f240000300a00 */
[----:B----4-:R-:W-:Y:S01]  /*2f0e0*/  HMMA.16816.F32 R4, R20, R24, R4 ;  /* 0x000000181404723c */ /* 0x010fe20000001804 */
[----:B------:R-:W-:-:S02]  /*2f0f0*/  IMAD.MOV.U32 R15, RZ, RZ, R24 ;  /* 0x000000ffff0f7224 */ /* 0x000fc400078e0018 */
[----:B------:R-:W-:Y:S11]  /*2f100*/  IMAD.MOV.U32 R14, RZ, RZ, R25 ;  /* 0x000000ffff0e7224 */ /* 0x000ff600078e0019 */
[----:B------:R-:W-:Y:S09]  /*2f110*/  @!UPT UIADD3 URZ, URZ, URZ, URZ ;  /* 0x0000003f3f3ff290 */ /* 0x000ff2000fffe03f */
[----:B------:R-:W-:Y:S01]  /*2f120*/  STL.64 [R1+0x440], R4 ;  /* 0x0004400401007387 */ /* 0x000fe20000100a00 */
[----:B------:R0:W-:Y:S03]  /*2f130*/  STL.64 [R1+0x448], R6 ;  /* 0x0004480601007387 */ /* 0x0001e60000100a00 */
[----:B0-----:R-:W3:Y:S01]  /*2f140*/  LDL.LU.64 R6, [R1+0x2db8] ;  /* 0x002db80001067983 */ /* 0x001ee20000300a00 */
[----:B------:R-:W4:Y:S02]  /*2f150*/  LDL.LU.64 R4, [R1+0x2db0] ;  /* 0x002db00001047983 */ /* 0x000f240000300a00 */
        /* <DEDUP_REMOVED lines=9> */
[----:B------:R-:W-:Y:S01]  /*2f1f0*/  STL.64 [R1+0x2d28], R8 ;  /* 0x002d280801007387 */ /* 0x000fe20000100a00 */
[C---:B--2---:R-:W-:Y:S11]  /*2f200*/  HMMA.16816.F32 R24, R20.reuse, R16, R24 ;  /* 0x000000101418723c */ /* 0x044ff60000001818 */
[----:B------:R-:W-:Y:S11]  /*2f210*/  @!UPT UIADD3 URZ, URZ, URZ, URZ ;  /* 0x0000003f3f3ff290 */ /* 0x000ff6000fffe03f */
[----:B------:R-:W-:Y:S01]  /*2f220*/  @!UPT UIADD3 URZ, URZ, URZ, URZ ;  /* 0x0000003f3f3ff290 */ /* 0x000fe2000fffe03f */
[----:B------:R-:W-:Y:S01]  /*2f230*/  STL.64 [R1+0x420], R24 ;  /* 0x0004201801007387 */ /* 0x000fe20000100a00 */
[----:B------:R0:W-:Y:S03]  /*2f240*/  STL.64 [R1+0x428], R26 ;  /* 0x0004281a01007387 */ /* 0x0001e60000100a00 */
[----:B0-----:R-:W4:Y:S01]  /*2f250*/  LDL.LU.64 R26, [R1+0x2d88] ;  /* 0x002d8800011a7983 */ /* 0x001f220000300a00 */
[----:B------:R-:W4:Y:S02]  /*2f260*/  LDL.LU.64 R24, [R1+0x2d80] ;  /* 0x002d800001187983 */ /* 0x000f240000300a00 */
[----:B------:R0:W-:Y:S02]  /*2f270*/  STL.64 [R1+0x2d20], R16 ;  /* 0x002d201001007387 */ /* 0x0001e40000100a00 */
[----:B0-----:R-:W2:Y:S01]  /*2f280*/  LDL.LU R16, [R1+0x360] ;  /* 0x0003600001107983 */ /* 0x001ea20000300800 */
[----:B------:R-:W2:Y:S02]  /*2f290*/  LDL.LU R17, [R1+0x364] ;  /* 0x0003640001117983 */ /* 0x000ea40000300800 */
[----:B------:R-:W2:Y:S02]  /*2f2a0*/  LDL.LU R18, [R1+0x368] ;  /* 0x0003680001127983 */ /* 0x000ea40000300800 */
[----:B------:R-:W2:Y:S01]  /*2f2b0*/  LDL.LU R19, [R1+0x36c] ;  /* 0x00036c0001137983 */ /* 0x000ea20000300800 */
[----:B----4-:R-:W-:Y:S11]  /*2f2c0*/  HMMA.16816.F32 R24, R20, R4, R24 ;  /* 0x000000041418723c */ /* 0x010ff60000001818 */
[----:B------:R-:W-:Y:S11]  /*2f2d0*/  @!UPT UIADD3 URZ, URZ, URZ, URZ ;  /* 0x0000003f3f3ff290 */ /* 0x000ff6000fffe03f */
[----:B------:R-:W-:Y:S01]  /*2f2e0*/  @!UPT UIADD3 URZ, URZ, URZ, URZ ;  /* 0x0000003f3f3ff290 */ /* 0x000fe2000fffe03f */
[----:B------:R-:W-:Y:S01]  /*2f2f0*/  STL.64 [R1+0x410], R24 ;  /* 0x0004101801007387 */ /* 0x000fe20000100a00 */
[----:B------:R0:W-:Y:S03]  /*2f300*/  STL.64 [R1+0x418], R26 ;  /* 0x0004181a01007387 */ /* 0x0001e60000100a00 */
[----:B0-----:R-:W4:Y:S01]  /*2f310*/  LDL.LU.64 R26, [R1+0x2d78] ;  /* 0x002d7800011a7983 */ /* 0x001f220000300a00 */
[----:B------:R-:W4:Y:S02]  /*2f320*/  LDL.LU.64 R24, [R1+0x2d70] ;  /* 0x002d700001187983 */ /* 0x000f240000300a00 */
[----:B---3--:R-:W-:Y:S02]  /*2f330*/  STL.64 [R1+0x2d18], R6 ;  /* 0x002d180601007387 */ /* 0x008fe40000100a00 */
[----:B------:R0:W-:Y:S02]  /*2f340*/  STL.64 [R1+0x2d10], R4 ;  /* 0x002d100401007387 */ /* 0x0001e40000100a00 */
[----:B0-----:R-:W-:-:S02]  /*2f350*/  IMAD.MOV.U32 R4, RZ, RZ, R28 ;  /* 0x000000ffff047224 */ /* 0x001fc400078e001c */
[----:B------:R-:W-:Y:S01]  /*2f360*/  IMAD.MOV.U32 R5, RZ, RZ, R0 ;  /* 0x000000ffff057224 */ /* 0x000fe200078e0000 */
[----:B------:R-:W3:Y:S01]  /*2f370*/  LDL.LU R28, [R1+0x2d6c] ;  /* 0x002d6c00011c7983 */ /* 0x000ee20000300800 */
[----:B------:R-:W2:Y:S05]  /*2f380*/  LDL.LU R0, [R1+0x2d68] ;  /* 0x002d680001007983 */ /* 0x000eaa0000300800 */
[C---:B----4-:R-:W-:Y:S01]  /*2f390*/  HMMA.16816.F32 R4, R20.reuse, R4, R24 ;  /* 0x000000041404723c */ /* 0x050fe20000001818 */
[----:B------:R-:W4:Y:S01]  /*2f3a0*/  LDL.LU.64 R26, [R1+0x2d60] ;  /* 0x002d6000011a7983 */ /* 0x000f220000300a00 */
[----:B------:R-:W4:Y:S11]  /*2f3b0*/  LDL.LU.64 R24, [R1+0x2d58] ;  /* 0x002d580001187983 */ /* 0x000f360000300a00 */
[----:B------:R-:W-:Y:S10]  /*2f3c0*/  @!UPT UIADD3 URZ, URZ, URZ, URZ ;  /* 0x0000003f3f3ff290 */ /* 0x000ff4000fffe03f */
[----:B------:R-:W-:Y:S01]  /*2f3d0*/  STL.64 [R1+0x400], R4 ;  /* 0x0004000401007387 */ /* 0x000fe20000100a00 */
[----:B------:R2:W-:Y:S02]  /*2f3e0*/  STL.64 [R1+0x408], R6 ;  /* 0x0004080601007387 */ /* 0x0005e40000100a00 */
[----:B--2---:R-:W-:Y:S01]  /*2f3f0*/  HMMA.16816.F32 R4, R20, R12, R16 ;  /* 0x0000000c1404723c */ /* 0x004fe20000001810 */
[----:B------:R-:W2:Y:S11]  /*2f400*/  LDL.LU R16, [R1+0x3c0] ;  /* 0x0003c00001107983 */ /* 0x000eb60000300800 */
[----:B------:R-:W-:Y:S11]  /*2f410*/  @!UPT UIADD3 URZ, URZ, URZ, URZ ;  /* 0x0000003f3f3ff290 */ /* 0x000ff6000fffe03f */
[----:B------:R-:W-:Y:S01]  /*2f420*/  STL.64 [R1+0x360], R4 ;  /* 0x0003600401007387 */ /* 0x000fe20000100a00 */
[----:B------:R-:W-:Y:S02]  /*2f430*/  STL.64 [R1+0x368], R6 ;  /* 0x0003680601007387 */ /* 0x000fe40000100a00 */
[----:B------:R-:W2:Y:S02]  /*2f440*/  LDL.LU R17, [R1+0x3c4] ;  /* 0x0003c40001117983 */ /* 0x000ea40000300800 */
[----:B------:R-:W2:Y:S01]  /*2f450*/  LDL.LU R18, [R1+0x3c8] ;  /* 0x0003c80001127983 */ /* 0x000ea20000300800 */
[----:B------:R-:W2:Y:S01]  /*2f460*/  LDL.LU R19, [R1+0x3cc] ;  /* 0x0003cc0001137983 */ /* 0x000ea20000300800 */
[----:B------:R-:W-:Y:S02]  /*2f470*/  IMAD.MOV.U32 R8, RZ, RZ, R15 ;  /* 0x000000ffff087224 */ /* 0x000fe400078e000f */
[----:B------:R-:W-:Y:S01]  /*2f480*/  IMAD.MOV.U32 R9, RZ, RZ, R14 ;  /* 0x000000ffff097224 */ /* 0x000fe200078e000e */
[----:B--2---:R-:W-:Y:S01]  /*2f490*/  STL.64 [R1+0x2d38], R18 ;  /* 0x002d381201007387 */ /* 0x004fe20000100a00 */
[----:B------:R0:W-:Y:S03]  /*2f4a0*/  STL.64 [R1+0x2d30], R16 ;  /* 0x002d301001007387 */ /* 0x0001e60000100a00 */
[----:B------:R-:W-:Y:S01]  /*2f4b0*/  STL.64 [R1+0x2d40], R8 ;  /* 0x002d400801007387 */ /* 0x000fe20000100a00 */
        /* <DEDUP_REMOVED lines=10> */
[----:B------:R0:W-:Y:S04]  /*2f560*/  STL.64 [R1+0x2cf0], R12 ;  /* 0x002cf00c01007387 */ /* 0x0001e80000100a00 */
[----:B0-----:R-:W4:Y:S01]  /*2f570*/  LDL.LU R12, [R1+0x3f0] ;  /* 0x0003f000010c7983 */ /* 0x001f220000300800 */
[----:B------:R-:W4:Y:S02]  /*2f580*/  LDL.LU R13, [R1+0x3f4] ;  /* 0x0003f400010d7983 */ /* 0x000f240000300800 */
[----:B------:R-:W4:Y:S02]  /*2f590*/  LDL.LU R14, [R1+0x3f8] ;  /* 0x0003f800010e7983 */ /* 0x000f240000300800 */
[----:B------:R-:W4:Y:S01]  /*2f5a0*/  LDL.LU R15, [R1+0x3fc] ;  /* 0x0003fc00010f7983 */ /* 0x000f220000300800 */
[----:B------:R-:W2:Y:S01]  /*2f5b0*/  LDL.LU R20, [R1+0x290] ;  /* 0x0002900001147983 */ /* 0x000ea20000300800 */
[----:B------:R-:W2:Y:S02]  /*2f5c0*/  LDL.LU R21, [R1+0x294] ;  /* 0x0002940001157983 */ /* 0x000ea40000300800 */
[----:B------:R-:W2:Y:S02]  /*2f5d0*/  LDL.LU R22, [R1+0x298] ;  /* 0x0002980001167983 */ /* 0x000ea40000300800 */
[----:B------:R-:W2:Y:S02]  /*2f5e0*/  LDL.LU R23, [R1+0x29c] ;  /* 0x00029c0001177983 */ /* 0x000ea40000300800 */
[----:B--2---:R-:W-:Y:S01]  /*2f5f0*/  STL.64 [R1+0x2cc8], R22 ;  /* 0x002cc81601007387 */ /* 0x004fe20000100a00 */
[----:B------:R0:W-:Y:S02]  /*2f600*/  STL.64 [R1+0x2cc0], R20 ;  /* 0x002cc01401007387 */ /* 0x0001e40000100a00 */
[----:B------:R-:W2:Y:S02]  /*2f610*/  LDL.LU R4, [R1+0x3b0] ;  /* 0x0003b00001047983 */ /* 0x000ea40000300800 */
[----:B------:R-:W2:Y:S01]  /*2f620*/  LDL.LU R5, [R1+0x3b4] ;  /* 0x0003b40001057983 */ /* 0x000ea20000300800 */
[----:B------:R-:W2:Y:S01]  /*2f630*/  LDL.LU R6, [R1+0x3b8] ;  /* 0x0003b80001067983 */ /* 0x000ea20000300800 */
[----:B------:R-:W2:Y:S02]  /*2f640*/  LDL.LU R7, [R1+0x3bc] ;  /* 0x0003bc0001077983 */ /* 0x000ea40000300800 */
[----:B0-----:R-:W-:-:S02]  /*2f650*/  IMAD.MOV.U32 R20, RZ, RZ, R3 ;  /* 0x000000ffff147224 */ /* 0x001fc400078e0003 */
[----:B------:R-:W-:-:S07]  /*2f660*/  IMAD.MOV.U32 R21, RZ, RZ, R2 ;  /* 0x000000ffff157224 */ /* 0x000fce00078e0002 */
[----:B----4-:R-:W-:Y:S11]  /*2f670*/  HMMA.16816.F32 R12, R24, R20, R12 ;  /* 0x00000014180c723c */ /* 0x010ff6000000180c */
[----:B------:R-:W-:Y:S11]  /*2f680*/  @!UPT UIADD3 URZ, URZ, URZ, URZ ;  /* 0x0000003f3f3ff290 */ /* 0x000ff6000fffe03f */
[----:B------:R-:W-:Y:S01]  /*2f690*/  @!UPT UIADD3 URZ, URZ, URZ, URZ ;  /* 0x0000003f3f3ff290 */ /* 0x000fe2000fffe03f */
[----:B------:R0:W-:Y:S01]  /*2f6a0*/  STL.64 [R1+0x3f0], R12 ;  /* 0x0003f00c01007387 */ /* 0x0001e20000100a00 */
[----:B------:R-:W-:Y:S03]  /*2f6b0*/  STL.64 [R1+0x3f8], R14 ;  /* 0x0003f80e01007387 */ /* 0x000fe60000100a00 */
[----:B0-----:R-:W4:Y:S01]  /*2f6c0*/  LDL.64 R12, [R1+0x50] ;  /* 0x00005000010c7983 */ /* 0x001f220000100a00 */
[----:B------:R-:W-:Y:S02]  /*2f6d0*/  IMAD.MOV.U32 R8, RZ, RZ, R11 ;  /* 0x000000ffff087224 */ /* 0x000fe400078e000b */
[----:B------:R-:W-:-:S07]  /*2f6e0*/  IMAD.MOV.U32 R9, RZ, RZ, R10 ;  /* 0x000000ffff097224 */ /* 0x000fce00078e000a */
[C---:B------:R-:W-:Y:S01]  /*2f6f0*/  HMMA.16816.F32 R8, R24.reuse, R8, R16 ;  /* 0x000000081808723c */ /* 0x040fe20000001810 */
[----:B----4-:R-:W-:Y:S01]  /*2f700*/  STL.64 [R1+0x2d08], R12 ;  /* 0x002d080c01007387 */ /* 0x010fe20000100a00 */
[----:B------:R0:W-:Y:S03]  /*2f710*/  STL.64 [R1+0x2ce8], R20 ;  /* 0x002ce81401007387 */ /* 0x0001e60000100a00 */
[----:B0-----:R-:W4:Y:S01]  /*2f720*/  LDL.LU R20, [R1+0x2b0] ;  /* 0x0002b00001147983 */ /* 0x001f220000300800 */
[----:B------:R-:W4:Y:S02]  /*2f730*/  LDL.LU R21, [R1+0x2b4] ;  /* 0x0002b40001157983 */ /* 0x000f240000300800 */
[----:B------:R-:W2:Y:S02]  /*2f740*/  LDL.LU R22, [R1+0x2b8] ;  /* 0x0002b80001167983 */ /* 0x000ea40000300800 */
[----:B------:R-:W2:Y:S01]  /*2f750*/  LDL.LU R23, [R1+0x2bc] ;  /* 0x0002bc0001177983 */ /* 0x000ea20000300800 */
[----:B------:R-:W3:Y:S01]  /*2f760*/  LDL.LU R12, [R1+0x3a0] ;  /* 0x0003a000010c7983 */ /* 0x000ee20000300800 */
[----:B------:R-:W3:Y:S02]  /*2f770*/  LDL.LU R13, [R1+0x3a4] ;  /* 0x0003a400010d7983 */ /* 0x000ee40000300800 */
[----:B------:R-:W3:Y:S02]  /*2f780*/  LDL.LU R14, [R1+0x3a8] ;  /* 0x0003a800010e7983 */ /* 0x000ee40000300800 */
[----:B------:R-:W3:Y:S01]  /*2f790*/  LDL.LU R15, [R1+0x3ac] ;  /* 0x0003ac00010f7983 */ /* 0x000ee20000300800 */
[----:B--2---:R-:W-:Y:S01]  /*2f7a0*/  STL.64 [R1+0x2d00], R22 ;  /* 0x002d001601007387 */ /* 0x004fe20000100a00 */
[----:B----4-:R0:W-:Y:S03]  /*2f7b0*/  STL.64 [R1+0x2cf8], R20 ;  /* 0x002cf81401007387 */ /* 0x0101e60000100a00 */
[----:B0-----:R-:W2:Y:S01]  /*2f7c0*/  LDL.LU R20, [R1+0x390] ;  /* 0x0003900001147983 */ /* 0x001ea20000300800 */
[----:B------:R-:W2:Y:S02]  /*2f7d0*/  LDL.LU R21, [R1+0x394] ;  /* 0x0003940001157983 */ /* 0x000ea40000300800 */
[----:B------:R-:W2:Y:S02]  /*2f7e0*/  LDL.LU R22, [R1+0x398] ;  /* 0x0003980001167983 */ /* 0x000ea40000300800 */
[----:B------:R-:W2:Y:S01]  /*2f7f0*/  LDL.LU R23, [R1+0x39c] ;  /* 0x00039c0001177983 */ /* 0x000ea20000300800 */
[----:B------:R-:W4:Y:S01]  /*2f800*/  LDL.LU.64 R18, [R1+0x2d50] ;  /* 0x002d500001127983 */ /* 0x000f220000300a00 */
[----:B------:R-:W4:Y:S02]  /*2f810*/  LDL.LU.64 R16, [R1+0x2d48] ;  /* 0x002d480001107983 */ /* 0x000f240000300a00 */
[----:B------:R0:W-:Y:S02]  /*2f820*/  STL.64 [R1+0x3e0], R8 ;  /* 0x0003e00801007387 */ /* 0x0001e40000100a00 */
[----:B------:R4:W-:Y:S01]  /*2f830*/  STL.64 [R1+0x3e8], R10 ;  /* 0x0003e80a01007387 */ /* 0x0009e20000100a00 */
        /* <DEDUP_REMOVED lines=8> */
[C---:B----4-:R-:W-:Y:S11]  /*2f8c0*/  HMMA.16816.F32 R16, R24.reuse, R8, R16 ;  /* 0x000000081810723c */ /* 0x050ff60000001810 */
[----:B------:R-:W-:Y:S11]  /*2f8d0*/  @!UPT UIADD3 URZ, URZ, URZ, URZ ;  /* 0x0000003f3f3ff290 */ /* 0x000ff6000fffe03f */
[----:B------:R-:W-:Y:S01]  /*2f8e0*/  @!UPT UIADD3 URZ, URZ, URZ, URZ ;  /* 0x0000003f3f3ff290 */ /* 0x000fe2000fffe03f */
[----:B------:R0:W-:Y:S01]  /*2f8f0*/  STL.64 [R1+0x3c0], R16 ;  /* 0x0003c01001007387 */ /* 0x0001e20000100a00 */
[----:B------:R-:W-:Y:S03]  /*2f900*/  STL.64 [R1+0x3c8], R18 ;  /* 0x0003c81201007387 */ /* 0x000fe60000100a00 */
[----:B0-----:R-:W4:Y:S01]  /*2f910*/  LDL.LU.64 R16, [R1+0x2d20] ;  /* 0x002d200001107983 */ /* 0x001f220000300a00 */
[----:B------:R0:W-:Y:S03]  /*2f920*/  STL.64 [R1+0x2ca0], R8 ;  /* 0x002ca00801007387 */ /* 0x0001e60000100a00 */
[----:B0-----:R-:W2:Y:S04]  /*2f930*/  LDL.64 R8, [R1+0x10] ;  /* 0x0000100001087983 */ /* 0x001ea80000100a00 */
[----:B--2---:R0:W-:Y:S04]  /*2f940*/  STL.64 [R1+0x2cb8], R8 ;  /* 0x002cb80801007387 */ /* 0x0041e80000100a00 */
[----:B0-----:R-:W2:Y:S01]  /*2f950*/  LDL.64 R8, [R1+0x20] ;  /* 0x0000200001087983 */ /* 0x001ea20000100a00 */
[C---:B----4-:R-:W-:Y:S03]  /*2f960*/  HMMA.16816.F32 R4, R24.reuse, R16, R4 ;  /* 0x000000101804723c */ /* 0x050fe60000001804 */
[----:B--2---:R0:W-:Y:S04]  /*2f970*/  STL.64 [R1+0x2cd0], R8 ;  /* 0x002cd00801007387 */ /* 0x0041e80000100a00 */
[----:B0-----:R-:W2:Y:S01]  /*2f980*/  LDL.LU R8, [R1+0x2a0] ;  /* 0x0002a00001087983 */ /* 0x001ea20000300800 */
[----:B------:R-:W2:Y:S02]  /*2f990*/  LDL.LU R9, [R1+0x2a4] ;  /* 0x0002a40001097983 */ /* 0x000ea40000300800 */
[----:B------:R-:W2:Y:S02]  /*2f9a0*/  LDL.LU R10, [R1+0x2a8] ;  /* 0x0002a800010a7983 */ /* 0x000ea40000300800 */
[----:B------:R-:W2:Y:S11]  /*2f9b0*/  LDL.LU R11, [R1+0x2ac] ;  /* 0x0002ac00010b7983 */ /* 0x000eb60000300800 */
[----:B------:R-:W-:Y:S01]  /*2f9c0*/  STL.64 [R1+0x3b0], R4 ;  /* 0x0003b00401007387 */ /* 0x000fe20000100a00 */
[----:B------:R0:W-:Y:S03]  /*2f9d0*/  STL.64 [R1+0x3b8], R6 ;  /* 0x0003b80601007387 */ /* 0x0001e60000100a00 */
[----:B0-----:R-:W4:Y:S01]  /*2f9e0*/  LDL.LU.64 R6, [R1+0x2d18] ;  /* 0x002d180001067983 */ /* 0x001f220000300a00 */
[----:B------:R-:W3:Y:S02]  /*2f9f0*/  LDL.LU.64 R4, [R1+0x2d10] ;  /* 0x002d100001047983 */ /* 0x000ee40000300a00 */
        /* <DEDUP_REMOVED lines=13> */
[----:B------:R0:W-:Y:S01]  /*2fad0*/  STL.64 [R1+0x3a0], R12 ;  /* 0x0003a00c01007387 */ /* 0x0001e20000100a00 */
[----:B------:R-:W-:Y:S03]  /*2fae0*/  STL.64 [R1+0x3a8], R14 ;  /* 0x0003a80e01007387 */ /* 0x000fe60000100a00 */
        /* <DEDUP_REMOVED lines=11> */
[----:B------:R-:W3:Y:S01]  /*2fba0*/  LDL.LU.64 R20, [R1+0x2ce8] ;  /* 0x002ce80001147983 */ /* 0x000ee20000300a00 */
[----:B------:R-:W3:Y:S02]  /*2fbb0*/  LDL.LU.64 R14, [R1+0x2ce0] ;  /* 0x002ce000010e7983 */ /* 0x000ee40000300a00 */
[----:B------:R-:W3:Y:S11]  /*2fbc0*/  LDL.LU.64 R12, [R1+0x2cd8] ;  /* 0x002cd800010c7983 */ /* 0x000ef60000300a00 */
[----:B------:R-:W-:Y:S08]  /*2fbd0*/  @!UPT UIADD3 URZ, URZ, URZ, URZ ;  /* 0x0000003f3f3ff290 */ /* 0x000ff0000fffe03f */
[----:B------:R0:W-:Y:S01]  /*2fbe0*/  STL.64 [R1+0x2b0], R24 ;  /* 0x0002b01801007387 */ /* 0x0001e20000100a00 */
[----:B------:R1:W-:Y:S03]  /*2fbf0*/  STL.64 [R1+0x2b8], R26 ;  /* 0x0002b81a01007387 */ /* 0x0003e60000100a00 */
[----:B0-----:R-:W2:Y:S01]  /*2fc00*/  LDL.LU R24, [R1+0x250] ;  /* 0x0002500001187983 */ /* 0x001ea20000300800 */
[----:B------:R-:W2:Y:S02]  /*2fc10*/  LDL.LU R25, [R1+0x254] ;  /* 0x0002540001197983 */ /* 0x000ea40000300800 */
[----:B-1----:R-:W2:Y:S02]  /*2fc20*/  LDL.LU R26, [R1+0x258] ;  /* 0x00025800011a7983 */ /* 0x002ea40000300800 */
[----:B------:R-:W2:Y:S01]  /*2fc30*/  LDL.LU R27, [R1+0x25c] ;  /* 0x00025c00011b7983 */ /* 0x000ea20000300800 */
[C---:B---3--:R-:W-:Y:S01]  /*2fc40*/  HMMA.16816.F32 R20, R12.reuse, R20, R8 ;  /* 0x000000140c14723c */ /* 0x048fe20000001808 */
[----:B------:R-:W3:Y:S11]  /*2fc50*/  LDL.LU.64 R8, [R1+0x2cd0] ;  /* 0x002cd00001087983 */ /* 0x000ef60000300a00 */
[----:B------:R-:W-:Y:S11]  /*2fc60*/  @!UPT UIADD3 URZ, URZ, URZ, URZ ;  /* 0x0000003f3f3ff290 */ /* 0x000ff6000fffe03f */
[----:B------:R-:W-:Y:S01]  /*2fc70*/  STL.64 [R1+0x2a0], R20 ;  /* 0x0002a01401007387 */ /* 0x000fe20000100a00 */
[----:B------:R0:W-:Y:S03]  /*2fc80*/  STL.64 [R1+0x2a8], R22 ;  /* 0x0002a81601007387 */ /* 0x0001e60000100a00 */
[----:B0-----:R-:W3:Y:S01]  /*2fc90*/  LDL.LU.64 R22, [R1+0x2cc8] ;  /* 0x002cc80001167983 */ /* 0x001ee20000300a00 */
[----:B------:R-:W3:Y:S02]  /*2fca0*/  LDL.LU.64 R20, [R1+0x2cc0] ;  /* 0x002cc00001147983 */ /* 0x000ee40000300a00 */
[C---:B---3--:R-:W-:Y:S11]  /*2fcb0*/  HMMA.16816.F32 R20, R12.reuse, R8, R20 ;  /* 0x000000080c14723c */ /* 0x048ff60000001814 */
[----:B------:R-:W-:Y:S11]  /*2fcc0*/  @!UPT UIADD3 URZ, URZ, URZ, URZ ;  /* 0x0000003f3f3ff290 */ /* 0x000ff6000fffe03f */
[----:B------:R-:W-:Y:S01]  /*2fcd0*/  @!UPT UIADD3 URZ, URZ, URZ, URZ ;  /* 0x0000003f3f3ff290 */ /* 0x000fe2000fffe03f */
[----:B------:R0:W-:Y:S01]  /*2fce0*/  STL.64 [R1+0x290], R20 ;  /* 0x0002901401007387 */ /* 0x0001e20000100a00 */
[----:B------:R1:W-:Y:S02]  /*2fcf0*/  STL.64 [R1+0x298], R22 ;  /* 0x0002981601007387 */ /* 0x0003e40000100a00 */
[----:B0-----:R-:W-:Y:S02]  /*2fd00*/  IMAD.MOV.U32 R21, RZ, RZ, R8 ;  /* 0x000000ffff157224 */ /* 0x001fe400078e0008 */
[----:B------:R-:W-:Y:S02]  /*2fd10*/  IMAD.MOV.U32 R20, RZ, RZ, R9 ;  /* 0x000000ffff147224 */ /* 0x000fe400078e0009 */
[----:B------:R-:W2:Y:S02]  /*2fd20*/  LDL.LU.64 R8, [R1+0x2cb8] ;  /* 0x002cb80001087983 */ /* 0x000ea40000300a00 */
[----:B--2---:R-:W-:Y:S01]  /*2fd30*/  HMMA.16816.F32 R16, R12, R8, R16 ;  /* 0x000000080c10723c */ /* 0x004fe20000001810 */
[----:B-1----:R-:W-:-:S02]  /*2fd40*/  IMAD.MOV.U32 R23, RZ, RZ, R8 ;  /* 0x000000ffff177224 */ /* 0x002fc400078e0008 */
[----:B------:R-:W-:Y:S11]  /*2fd50*/  IMAD.MOV.U32 R22, RZ, RZ, R9 ;  /* 0x000000ffff167224 */ /* 0x000ff600078e0009 */
[----:B------:R-:W-:Y:S09]  /*2fd60*/  @!UPT UIADD3 URZ, URZ, URZ, URZ ;  /* 0x0000003f3f3ff290 */ /* 0x000ff2000fffe03f */
[----:B------:R-:W-:Y:S01]  /*2fd70*/  STL.64 [R1+0x280], R16 ;  /* 0x0002801001007387 */ /* 0x000fe20000100a00 */
[----:B------:R0:W-:Y:S03]  /*2fd80*/  STL.64 [R1+0x288], R18 ;  /* 0x0002881201007387 */ /* 0x0001e60000100a00 */
[----:B0-----:R-:W2:Y:S01]  /*2fd90*/  LDL.LU.64 R18, [R1+0x2cb0] ;  /* 0x002cb00001127983 */ /* 0x001ea20000300a00 */
[----:B------:R-:W2:Y:S02]  /*2fda0*/  LDL.LU.64 R16, [R1+0x2ca8] ;  /* 0x002ca80001107983 */ /* 0x000ea40000300a00 */
[----:B------:R-:W2:Y:S02]  /*2fdb0*/  LDL.LU.64 R8, [R1+0x2ca0] ;  /* 0x002ca00001087983 */ /* 0x000ea40000300a00 */
[C---:B--2---:R-:W-:Y:S01]  /*2fdc0*/  HMMA.16816.F32 R8, R12.reuse, R8, R16 ;  /* 0x000000080c08723c */ /* 0x044fe20000001810 */
[----:B------:R-:W2:Y:S11]  /*2fdd0*/  LDL.LU.64 R16, [R1+0x2c98] ;  /* 0x002c980001107983 */ /* 0x000eb60000300a00 */
[----:B------:R-:W-:Y:S11]  /*2fde0*/  @!UPT UIADD3 URZ, URZ, URZ, URZ ;  /* 0x0000003f3f3ff290 */ /* 0x000ff6000fffe03f */
        /* <DEDUP_REMOVED lines=9> */
[C---:B--2---:R-:W-:Y:S01]  /*2fe80*/  HMMA.16816.F32 R8, R12.reuse, R16, R8 ;  /* 0x000000100c08723c */ /* 0x044fe20000001808 */
[----:B------:R-:W0:Y:S04]  /*2fe90*/  LDSM.16.MT88.4 R16, [R29+0x4180] ;  /* 0x004180001d10783b */ /* 0x000e280000004200 */
[----:B0-----:R-:W-:Y:S11]  /*2fea0*/  STL [R1+0x2be4], R19 ;  /* 0x002be41301007387 */ /* 0x001ff60000100800 */
[----:B------:R-:W-:Y:S07]  /*2feb0*/  @!UPT UIADD3 URZ, URZ, URZ, URZ ;  /* 0x0000003f3f3ff290 */ /* 0x000fee000fffe03f */
[----:B------:R-:W-:Y:S02]  /*2fec0*/  STL.64 [R1+0x260], R8 ;  /* 0x0002600801007387 */ /* 0x000fe40000100a00 */
[----:B------:R0:W-:Y:S02]  /*2fed0*/  STL.64 [R1+0x268], R10 ;  /* 0x0002680a01007387 */ /* 0x0001e40000100a00 */
[----:B0-----:R-:W-:Y:S01]  /*2fee0*/  HMMA.16816.F32 R8, R12, R4, R24 ;  /* 0x000000040c08723c */ /* 0x001fe20000001818 */
[----:B------:R-:W-:Y:S01]  /*2fef0*/  STL [R1+0x2c10], R18 ;  /* 0x002c101201007387 */ /* 0x000fe20000100800 */
[----:B------:R0:W-:Y:S03]  /*2ff00*/  STL.64 [R1+0x2c08], R16 ;  /* 0x002c081001007387 */ /* 0x0001e60000100a00 */
[----:B0-----:R-:W2:Y:S11]  /*2ff10*/  LDL.LU R16, [R1+0x130] ;  /* 0x0001300001107983 */ /* 0x001eb60000300800 */
[----:B------:R-:W-:Y:S07]  /*2ff20*/  @!UPT UIADD3 URZ, URZ, URZ, URZ ;  /* 0x0000003f3f3ff290 */ /* 0x000fee000fffe03f */
[----:B------:R-:W-:Y:S01]  /*2ff30*/  STL.64 [R1+0x250], R8 ;  /* 0x0002500801007387 */ /* 0x000fe20000100a00 */
[----:B------:R-:W-:Y:S02]  /*2ff40*/  STL.64 [R1+0x258], R10 ;  /* 0x0002580a01007387 */ /* 0x000fe40000100a00 */
[----:B------:R-:W2:Y:S02]  /*2ff50*/  LDL.LU R17, [R1+0x134] ;  /* 0x0001340001117983 */ /* 0x000ea40000300800 */
[----:B------:R-:W3:Y:S01]  /*2ff60*/  LDL.LU R18, [R1+0x138] ;  /* 0x0001380001127983 */ /* 0x000ee20000300800 */
[----:B------:R-:W3:Y:S04]  /*2ff70*/  LDL.LU R19, [R1+0x13c] ;  /* 0x00013c0001137983 */ /* 0x000ee80000300800 */
[----:B---3--:R-:W-:Y:S01]  /*2ff80*/  STL.64 [R1+0x2c20], R18 ;  /* 0x002c201201007387 */ /* 0x008fe20000100a00 */
[----:B--2---:R0:W-:Y:S03]  /*2ff90*/  STL.64 [R1+0x2c18], R16 ;  /* 0x002c181001007387 */ /* 0x0041e60000100a00 */
[----:B0-----:R-:W2:Y:S04]  /*2ffa0*/  LDL.LU.64 R16, [R1] ;  /* 0x0000000001107983 */ /* 0x001ea80000300a00 */
[----:B--2---:R-:W-:Y:S01]  /*2ffb0*/  STL.64 [R1+0x2c30], R16 ;  /* 0x002c301001007387 */ /* 0x004fe20000100a00 */
[----:B----4-:R-:W-:Y:S02]  /*2ffc0*/  STL.64 [R1+0x2c00], R6 ;  /* 0x002c000601007387 */ /* 0x010fe40000100a00 */
[----:B------:R0:W-:Y:S02]  /*2ffd0*/  STL.64 [R1+0x2bf8], R4 ;  /* 0x002bf80401007387 */ /* 0x0001e40000100a00 */
[----:B0-----:R-:W2:Y:S04]  /*2ffe0*/  LDL.LU.64 R4, [R1+0x30] ;  /* 0x0000300001047983 */ /* 0x001ea80000300a00 */
[----:B--2---:R0:W-:Y:S04]  /*2fff0*/  STL.64 [R1+0x2c28], R4 ;  /* 0x002c280401007387 */ /* 0x0041e80000100a00 */
[----:B0-----:R-:W2:Y:S01]  /*30000*/  LDL.LU R4, [R1+0x140] ;  /* 0x0001400001047983 */ /* 0x001ea20000300800 */
[----:B------:R-:W2:Y:S02]  /*30010*/  LDL.LU R5, [R1+0x144] ;  /* 0x0001440001057983 */ /* 0x000ea40000300800 */
[----:B------:R-:W3:Y:S02]  /*30020*/  LDL.LU R6, [R1+0x148] ;  /* 0x0001480001067983 */ /* 0x000ee40000300800 */
[----:B------:R-:W3:Y:S02]  /*30030*/  LDL.LU R7, [R1+0x14c] ;  /* 0x00014c0001077983 */ /* 0x000ee40000300800 */
[----:B------:R-:W-:-:S02]  /*30040*/  IMAD.MOV.U32 R16, RZ, RZ, R23 ;  /* 0x000000ffff107224 */ /* 0x000fc400078e0017 */
[----:B------:R-:W-:Y:S01]  /*30050*/  IMAD.MOV.U32 R17, RZ, RZ, R22 ;  /* 0x000000ffff117224 */ /* 0x000fe200078e0016 */
[----:B---3--:R-:W-:Y:S01]  /*30060*/  STL.64 [R1+0x2c40], R6 ;  /* 0x002c400601007387 */ /* 0x008fe20000100a00 */
[----:B--2---:R0:W-:Y:S03]  /*30070*/  STL.64 [R1+0x2c38], R4 ;  /* 0x002c380401007387 */ /* 0x0041e60000100a00 */
[----:B------:R1:W-:Y:S01]  /*30080*/  STL.64 [R1+0x2c48], R16 ;  /* 0x002c481001007387 */ /* 0x0003e20000100a00 */
[----:B0-----:R-:W2:Y:S01]  /*30090*/  LDL.LU R4, [R1+0x150] ;  /* 0x0001500001047983 */ /* 0x001ea20000300800 */
[----:B------:R-:W2:Y:S02]  /*300a0*/  LDL.LU R5, [R1+0x154] ;  /* 0x0001540001057983 */ /* 0x000ea40000300800 */
[----:B------:R-:W3:Y:S02]  /*300b0*/  LDL.LU R6, [R1+0x158] ;  /* 0x0001580001067983 */ /* 0x000ee40000300800 */
[----:B------:R-:W3:Y:S02]  /*300c0*/  LDL.LU R7, [R1+0x15c] ;  /* 0x00015c0001077983 */ /* 0x000ee40000300800 */
[----:B---3--:R-:W-:Y:S01]  /*300d0*/  STL.64 [R1+0x2c58], R6 ;  /* 0x002c580601007387 */ /* 0x008fe20000100a00 */
[----:B--2---:R-:W-:Y:S02]  /*300e0*/  STL.64 [R1+0x2c50], R4 ;  /* 0x002c500401007387 */ /* 0x004fe40000100a00 */
[----:B------:R-:W2:Y:S02]  /*300f0*/  LDL.LU.64 R8, [R1+0x60] ;  /* 0x0000600001087983 */ /* 0x000ea40000300a00 */
[----:B-1----:R-:W-:-:S02]  /*30100*/  IMAD.MOV.U32 R16, RZ, RZ, R21 ;  /* 0x000000ffff107224 */ /* 0x002fc400078e0015 */
[----:B------:R-:W-:Y:S02]  /*30110*/  IMAD.MOV.U32 R17, RZ, RZ, R20 ;  /* 0x000000ffff117224 */ /* 0x000fe400078e0014 */
[----:B------:R-:W0:Y:S04]  /*30120*/  LDSM.16.MT88.4 R20, [R28+0x6000] ;  /* 0x006000001c14783b */ /* 0x000e280000004200 */
[----:B--2---:R1:W-:Y:S04]  /*30130*/  STL.64 [R1+0x2c90], R8 ;  /* 0x002c900801007387 */ /* 0x0043e80000100a00 */
[----:B-1----:R-:W2:Y:S01]  /*30140*/  LDL.LU R8, [R1+0x240] ;  /* 0x0002400001087983 */ /* 0x002ea20000300800 */
[----:B------:R-:W2:Y:S02]  /*30150*/  LDL.LU R9, [R1+0x244] ;  /* 0x0002440001097983 */ /* 0x000ea40000300800 */
[----:B------:R-:W2:Y:S02]  /*30160*/  LDL.LU R10, [R1+0x248] ;  /* 0x00024800010a7983 */ /* 0x000ea40000300800 */
[----:B------:R-:W2:Y:S01]  /*30170*/  LDL.LU R11, [R1+0x24c] ;  /* 0x00024c00010b7983 */ /* 0x000ea20000300800 */
[----:B------:R1:W-:Y:S04]  /*30180*/  STL.64 [R1+0x2c60], R16 ;  /* 0x002c601001007387 */ /* 0x0003e80000100a00 */
[----:B-1----:R-:W3:Y:S04]  /*30190*/  LDL.LU.64 R16, [R1+0x40] ;  /* 0x0000400001107983 */ /* 0x002ee80000300a00 */
[----:B---3--:R1:W-:Y:S04]  /*301a0*/  STL.64 [R1+0x2c88], R16 ;  /* 0x002c881001007387 */ /* 0x0083e80000100a00 */
[----:B-1----:R-:W3:Y:S01]  /*301b0*/  LDL.LU R16, [R1+0x190] ;  /* 0x0001900001107983 */ /* 0x002ee20000300800 */
[----:B------:R-:W3:Y:S02]  /*301c0*/  LDL.LU R17, [R1+0x194] ;  /* 0x0001940001117983 */ /* 0x000ee40000300800 */
[----:B------:R-:W3:Y:S02]  /*301d0*/  LDL.LU R18, [R1+0x198] ;  /* 0x0001980001127983 */ /* 0x000ee40000300800 */
[----:B------:R-:W3:Y:S01]  /*301e0*/  LDL.LU R19, [R1+0x19c] ;  /* 0x00019c0001137983 */ /* 0x000ee20000300800 */
[----:B------:R-:W4:Y:S01]  /*301f0*/  LDL.LU R4, [R1+0x160] ;  /* 0x0001600001047983 */ /* 0x000f220000300800 */
[----:B------:R-:W4:Y:S02]  /*30200*/  LDL.LU R5, [R1+0x164] ;  /* 0x0001640001057983 */ /* 0x000f240000300800 */
[----:B------:R-:W2:Y:S02]  /*30210*/  LDL.LU R6, [R1+0x168] ;  /* 0x0001680001067983 */ /* 0x000ea40000300800 */
[----:B------:R-:W2:Y:S02]  /*30220*/  LDL.LU R7, [R1+0x16c] ;  /* 0x00016c0001077983 */ /* 0x000ea40000300800 */
[----:B--2---:R-:W-:Y:S01]  /*30230*/  STL.64 [R1+0x2c70], R6 ;  /* 0x002c700601007387 */ /* 0x004fe20000100a00 */
[----:B----4-:R1:W-:Y:S03]  /*30240*/  STL.64 [R1+0x2c68], R4 ;  /* 0x002c680401007387 */ /* 0x0103e60000100a00 */
[----:B-1----:R-:W2:Y:S01]  /*30250*/  LDL.LU R4, [R1+0x170] ;  /* 0x0001700001047983 */ /* 0x002ea20000300800 */
[----:B------:R-:W2:Y:S02]  /*30260*/  LDL.LU R5, [R1+0x174] ;  /* 0x0001740001057983 */ /* 0x000ea40000300800 */
[----:B------:R-:W2:Y:S02]  /*30270*/  LDL.LU R6, [R1+0x178] ;  /* 0x0001780001067983 */ /* 0x000ea40000300800 */
[----:B------:R-:W2:Y:S01]  /*30280*/  LDL.LU R7, [R1+0x17c] ;  /* 0x00017c0001077983 */ /* 0x000ea20000300800 */
[----:B0-----:R-:W-:Y:S01]  /*30290*/  STL.64 [R1+0x2b10], R22 ;  /* 0x002b101601007387 */ /* 0x001fe20000100a00 */
[----:B------:R0:W-:Y:S03]  /*302a0*/  STL.64 [R1+0x2b08], R20 ;  /* 0x002b081401007387 */ /* 0x0001e60000100a00 */
[----:B0-----:R-:W4:Y:S01]  /*302b0*/  LDL.LU R20, [R1+0xb0] ;  /* 0x0000b00001147983 */ /* 0x001f220000300800 */
[----:B------:R-:W4:Y:S02]  /*302c0*/  LDL.LU R21, [R1+0xb4] ;  /* 0x0000b40001157983 */ /* 0x000f240000300800 */
[----:B------:R-:W2:Y:S02]  /*302d0*/  LDL.LU R22, [R1+0xb8] ;  /* 0x0000b80001167983 */ /* 0x000ea40000300800 */
[----:B------:R-:W2:Y:S02]  /*302e0*/  LDL.LU R23, [R1+0xbc] ;  /* 0x0000bc0001177983 */ /* 0x000ea40000300800 */
[----:B------:R-:W-:-:S02]  /*302f0*/  IMAD.MOV.U32 R24, RZ, RZ, R3 ;  /* 0x000000ffff187224 */ /* 0x000fc400078e0003 */
[----:B------:R-:W-:-:S07]  /*30300*/  IMAD.MOV.U32 R25, RZ, RZ, R2 ;  /* 0x000000ffff197224 */ /* 0x000fce00078e0002 */
[C---:B------:R-:W-:Y:S01]  /*30310*/  HMMA.16816.F32 R24, R12.reuse, R24, R8 ;  /* 0x000000180c18723c */ /* 0x040fe20000001808 */
[----:B--2---:R-:W-:Y:S01]  /*30320*/  STL.64 [R1+0x2bf0], R22 ;  /* 0x002bf01601007387 */ /* 0x004fe20000100a00 */
[----:B----4-:R0:W-:Y:S03]  /*30330*/  STL.64 [R1+0x2be8], R20 ;  /* 0x002be81401007387 */ /* 0x0101e60000100a00 */
[----:B0-----:R-:W2:Y:S01]  /*30340*/  LDL.LU R20, [R1+0x120] ;  /* 0x0001200001147983 */ /* 0x001ea20000300800 */
[----:B------:R-:W2:Y:S02]  /*30350*/  LDL.LU R21, [R1+0x124] ;  /* 0x0001240001157983 */ /* 0x000ea40000300800 */
[----:B------:R-:W2:Y:S02]  /*30360*/  LDL.LU R22, [R1+0x128] ;  /* 0x0001280001167983 */ /* 0x000ea40000300800 */
[----:B------:R-:W2:Y:S01]  /*30370*/  LDL.LU R23, [R1+0x12c] ;  /* 0x00012c0001177983 */ /* 0x000ea20000300800 */
[----:B------:R-:W3:Y:S11]  /*30380*/  LDL.LU.64 R8, [R1+0x2c90] ;  /* 0x002c900001087983 */ /* 0x000ef60000300a00 */
[----:B------:R-:W-:Y:S01]  /*30390*/  @!UPT UIADD3 URZ, URZ, URZ, URZ ;  /* 0x0000003f3f3ff290 */ /* 0x000fe2000fffe03f */
[----:B------:R-:W-:Y:S02]  /*303a0*/  STL.64 [R1+0x240], R24 ;  /* 0x0002401801007387 */ /* 0x000fe40000100a00 */
[----:B------:R-:W-:Y:S02]  /*303b0*/  STL.64 [R1+0x248], R26 ;  /* 0x0002481a01007387 */ /* 0x000fe40000100a00 */
[----:B------:R-:W0:Y:S04]  /*303c0*/  LDSM.16.MT88.4 R24, [R28+0x6080] ;  /* 0x006080001c18783b */ /* 0x000e280000004200 */
[----:B0-----:R-:W-:Y:S01]  /*303d0*/  STL.64 [R1+0x2a90], R26 ;  /* 0x002a901a01007387 */ /* 0x001fe20000100a00 */
[----:B------:R0:W-:Y:S03]  /*303e0*/  STL.64 [R1+0x2a88], R24 ;  /* 0x002a881801007387 */ /* 0x0001e60000100a00 */
[----:B0-----:R-:W4:Y:S01]  /*303f0*/  LDL.LU.64 R24, [R1+0x50] ;  /* 0x0000500001187983 */ /* 0x001f220000300a00 */
[----:B---3--:R-:W-:Y:S03]  /*30400*/  HMMA.16816.F32 R12, R12, R8, R16 ;  /* 0x000000080c0c723c */ /* 0x008fe60000001810 */
[----:B------:R-:W3:Y:S01]  /*30410*/  LDL.LU.64 R16, [R1+0x2c88] ;  /* 0x002c880001107983 */ /* 0x000ee20000300a00 */
[----:B------:R-:W-:Y:S11]  /*30420*/  IMAD.MOV.U32 R3, RZ, RZ, R8 ;  /* 0x000000ffff037224 */ /* 0x000ff600078e0008 */
[----:B------:R-:W-:Y:S08]  /*30430*/  @!UPT UIADD3 URZ, URZ, URZ, URZ ;  /* 0x0000003f3f3ff290 */ /* 0x000ff0000fffe03f */
[----:B------:R-:W-:Y:S01]  /*30440*/  STL.64 [R1+0x190], R12 ;  /* 0x0001900c01007387 */ /* 0x000fe20000100a00 */
[----:B------:R-:W-:Y:S02]  /*30450*/  STL.64 [R1+0x198], R14 ;  /* 0x0001980e01007387 */ /* 0x000fe40000100a00 */
[----:B------:R-:W0:Y:S04]  /*30460*/  LDSM.16.MT88.4 R12, [R28+0x6100] ;  /* 0x006100001c0c783b */ /* 0x000e280000004200 */
[----:B------:R-:W-:Y:S01]  /*30470*/  IMAD.MOV.U32 R2, RZ, RZ, R9 ;  /* 0x000000ffff027224 */ /* 0x000fe200078e0009 */
[----:B------:R-:W2:Y:S01]  /*30480*/  LDL.LU.64 R10, [R1+0x2c80] ;  /* 0x002c8000010a7983 */ /* 0x000ea20000300a00 */
[----:B------:R-:W2:Y:S03]  /*30490*/  LDL.LU.64 R8, [R1+0x2c78] ;  /* 0x002c780001087983 */ /* 0x000ea60000300a00 */
[----:B0-----:R0:W-:Y:S01]  /*304a0*/  STL.64 [R1+0x2a18], R14 ;  /* 0x002a180e01007387 */ /* 0x0011e20000100a00 */
[----:B------:R-:W-:Y:S03]  /*304b0*/  STL.64 [R1+0x2a10], R12 ;  /* 0x002a100c01007387 */ /* 0x000fe60000100a00 */
[----:B0-----:R-:W4:Y:S01]  /*304c0*/  LDL R14, [R1+0x68] ;  /* 0x00006800010e7983 */ /* 0x001f220000100800 */
[----:B---3--:R-:W-:-:S02]  /*304d0*/  IMAD.MOV.U32 R28, RZ, RZ, R16 ;  /* 0x000000ffff1c7224 */ /* 0x008fc400078e0010 */
[----:B------:R-:W-:Y:S01]  /*304e0*/  IMAD.MOV.U32 R29, RZ, RZ, R17 ;  /* 0x000000ffff1d7224 */ /* 0x000fe200078e0011 */
[C---:B--2---:R-:W-:Y:S01]  /*304f0*/  HMMA.16816.F32 R4, R8.reuse, R16, R4 ;  /* 0x000000100804723c */ /* 0x044fe20000001804 */
[----:B----4-:R-:W-:Y:S11]  /*30500*/  STL [R1+0x2a98], R14 ;  /* 0x002a980e01007387 */ /* 0x010ff60000100800 */
[----:B------:R-:W-:Y:S11]  /*30510*/  @!UPT UIADD3 URZ, URZ, URZ, URZ ;  /* 0x0000003f3f3ff290 */ /* 0x000ff6000fffe03f */
[----:B------:R-:W-:Y:S02]  /*30520*/  STL.64 [R1+0x170], R4 ;  /* 0x0001700401007387 */ /* 0x000fe40000100a00 */
[----:B------:R0:W-:Y:S02]  /*30530*/  STL.64 [R1+0x178], R6 ;  /* 0x0001780601007387 */ /* 0x0001e40000100a00 */
[----:B0-----:R-:W2:Y:S01]  /*30540*/  LDL.LU.64 R6, [R1+0x2c70] ;  /* 0x002c700001067983 */ /* 0x001ea20000300a00 */
[----:B------:R-:W2:Y:S02]  /*30550*/  LDL.LU.64 R4, [R1+0x2c68] ;  /* 0x002c680001047983 */ /* 0x000ea40000300a00 */
[----:B------:R-:W2:Y:S02]  /*30560*/  LDL.LU.64 R16, [R1+0x2c60] ;  /* 0x002c600001107983 */ /* 0x000ea40000300a00 */
[C---:B--2---:R-:W-:Y:S01]  /*30570*/  HMMA.16816.F32 R16, R8.reuse, R16, R4 ;  /* 0x000000100810723c */ /* 0x044fe20000001804 */
[----:B------:R-:W2:Y:S01]  /*30580*/  LDL.LU.64 R6, [R1+0x2c58] ;  /* 0x002c580001067983 */ /* 0x000ea20000300a00 */
[----:B------:R-:W2:Y:S11]  /*30590*/  LDL.LU.64 R4, [R1+0x2c50] ;  /* 0x002c500001047983 */ /* 0x000eb60000300a00 */
[----:B------:R-:W-:Y:S10]  /*305a0*/  @!UPT UIADD3 URZ, URZ, URZ, URZ ;  /* 0x0000003f3f3ff290 */ /* 0x000ff4000fffe03f */
[----:B------:R0:W-:Y:S01]  /*305b0*/  STL.64 [R1+0x160], R16 ;  /* 0x0001601001007387 */ /* 0x0001e20000100a00 */
[----:B------:R2:W-:Y:S03]  /*305c0*/  STL.64 [R1+0x168], R18 ;  /* 0x0001681201007387 */ /* 0x0005e60000100a00 */
[----:B0-----:R-:W2:Y:S02]  /*305d0*/  LDL.LU.64 R16, [R1+0x2c48] ;  /* 0x002c480001107983 */ /* 0x001ea40000300a00 */
[C---:B--2---:R-:W-:Y:S02]  /*305e0*/  HMMA.16816.F32 R16, R8.reuse, R16, R4 ;  /* 0x000000100810723c */ /* 0x044fe40000001804 */
[----:B------:R-:W2:Y:S01]  /*305f0*/  LDL.LU.64 R6, [R1+0x2c40] ;  /* 0x002c400001067983 */ /* 0x000ea20000300a00 */
[----:B------:R-:W2:Y:S11]  /*30600*/  LDL.LU.64 R4, [R1+0x2c38] ;  /* 0x002c380001047983 */ /* 0x000eb60000300a00 */
[----:B------:R-:W-:Y:S09]  /*30610*/  @!UPT UIADD3 URZ, URZ, URZ, URZ ;  /* 0x0000003f3f3ff290 */ /* 0x000ff2000fffe03f */
[----:B------:R0:W-:Y:S01]  /*30620*/  STL.64 [R1+0x150], R16 ;  /* 0x0001501001007387 */ /* 0x0001e20000100a00 */
[----:B------:R-:W-:Y:S03]  /*30630*/  STL.64 [R1+0x158], R18 ;  /* 0x0001581201007387 */ /* 0x000fe60000100a00 */
[----:B0-----:R-:W2:Y:S01]  /*30640*/  LDL.LU.64 R16, [R1+0x2c30] ;  /* 0x002c300001107983 */ /* 0x001ea20000300a00 */
[----:B------:R-:W-:Y:S02]  /*30650*/  IMAD.MOV.U32 R12, RZ, RZ, R3 ;  /* 0x000000ffff0c7224 */ /* 0x000fe400078e0003 */
[----:B------:R-:W-:Y:S01]  /*30660*/  IMAD.MOV.U32 R15, RZ, RZ, R0 ;  /* 0x000000ffff0f7224 */ /* 0x000fe200078e0000 */
[C---:B--2---:R-:W-:Y:S01]  /*30670*/  HMMA.16816.F32 R4, R8.reuse, R16, R4 ;  /* 0x000000100804723c */ /* 0x044fe20000001804 */
[----:B------:R-:W-:Y:S02]  /*30680*/  IMAD.MOV.U32 R3, RZ, RZ, R16 ;  /* 0x000000ffff037224 */ /* 0x000fe400078e0010 */
[----:B------:R-:W-:Y:S11]  /*30690*/  IMAD.MOV.U32 R0, RZ, RZ, R17 ;  /* 0x000000ffff007224 */ /* 0x000ff600078e0011 */
[----:B------:R-:W-:Y:S09]  /*306a0*/  @!UPT UIADD3 URZ, URZ, URZ, URZ ;  /* 0x0000003f3f3ff290 */ /* 0x000ff2000fffe03f */
[----:B------:R0:W-:Y:S01]  /*306b0*/  STL.64 [R1+0x140], R4 ;  /* 0x0001400401007387 */ /* 0x0001e20000100a00 */
[----:B------:R-:W-:Y:S03]  /*306c0*/  STL.64 [R1+0x148], R6 ;  /* 0x0001480601007387 */ /* 0x000fe60000100a00 */
[----:B0-----:R-:W2:Y:S01]  /*306d0*/  LDL.LU.64 R4, [R1+0x2c28] ;  /* 0x002c280001047983 */ /* 0x001ea20000300a00 */
[----:B------:R-:W2:Y:S02]  /*306e0*/  LDL.LU.64 R18, [R1+0x2c20] ;  /* 0x002c200001127983 */ /* 0x000ea40000300a00 */
[----:B------:R-:W2:Y:S02]  /*306f0*/  LDL.LU.64 R16, [R1+0x2c18] ;  /* 0x002c180001107983 */ /* 0x000ea40000300a00 */
[----:B------:R-:W-:Y:S01]  /*30700*/  IMAD.MOV.U32 R13, RZ, RZ, R2 ;  /* 0x000000ffff0d7224 */ /* 0x000fe200078e0002 */
[C---:B--2---:R-:W-:Y:S01]  /*30710*/  HMMA.16816.F32 R16, R8.reuse, R4, R16 ;  /* 0x000000040810723c */ /* 0x044fe20000001810 */
[----:B------:R-:W-:Y:S11]  /*30720*/  IMAD.MOV.U32 R2, RZ, RZ, R5 ;  /* 0x000000ffff027224 */ /* 0x000ff600078e0005 */
[----:B------:R-:W-:Y:S11]  /*30730*/  @!UPT UIADD3 URZ, URZ, URZ, URZ ;  /* 0x0000003f3f3ff290 */ /* 0x000ff6000fffe03f */
[----:B------:R-:W-:Y:S01]  /*30740*/  STL.64 [R1+0x130], R16 ;  /* 0x0001301001007387 */ /* 0x000fe20000100a00 */
[----:B------:R0:W-:Y:S03]  /*30750*/  STL.64 [R1+0x138], R18 ;  /* 0x0001381201007387 */ /* 0x0001e60000100a00 */
[----:B0-----:R-:W2:Y:S01]  /*30760*/  LDL.LU R18, [R1+0x2c10] ;  /* 0x002c100001127983 */ /* 0x001ea20000300800 */
[----:B------:R-:W2:Y:S02]  /*30770*/  LDL.LU.64 R16, [R1+0x2c08] ;  /* 0x002c080001107983 */ /* 0x000ea40000300a00 */
[----:B------:R-:W-:Y:S02]  /*30780*/  IMAD.MOV.U32 R19, RZ, RZ, R4 ;  /* 0x000000ffff137224 */ /* 0x000fe400078e0004 */
[----:B------:R-:W3:Y:S01]  /*30790*/  LDL.LU.64 R6, [R1+0x2c00] ;  /* 0x002c000001067983 */ /* 0x000ee20000300a00 */
[----:B------:R-:W4:Y:S02]  /*307a0*/  LDL.LU.64 R4, [R1+0x2bf8] ;  /* 0x002bf80001047983 */ /* 0x000f240000300a00 */
[C---:B----4-:R-:W-:Y:S11]  /*307b0*/  HMMA.16816.F32 R20, R8.reuse, R4, R20 ;  /* 0x000000040814723c */ /* 0x050ff60000001814 */
        /* <DEDUP_REMOVED lines=8> */
[----:B0-----:R-:W3:Y:S01]  /*30840*/  LDL.LU R4, [R1+0x110] ;  /* 0x0001100001047983 */ /* 0x001ee20000300800 */
[----:B------:R-:W3:Y:S02]  /*30850*/  LDL.LU R5, [R1+0x114] ;  /* 0x0001140001057983 */ /* 0x000ee40000300800 */
[----:B------:R-:W3:Y:S02]  /*30860*/  LDL.LU R6, [R1+0x118] ;  /* 0x0001180001067983 */ /* 0x000ee40000300800 */
[----:B------:R-:W3:Y:S02]  /*30870*/  LDL.LU R7, [R1+0x11c] ;  /* 0x00011c0001077983 */ /* 0x000ee40000300800 */
[C---:B---3--:R-:W-:Y:S08]  /*30880*/  HMMA.16816.F32 R4, R8.reuse, R24, R4 ;  /* 0x000000180804723c */ /* 0x048ff00000001804 */
[----:B----4-:R-:W-:Y:S11]  /*30890*/  HMMA.16816.F32 R8, R8, R12, R20 ;  /* 0x0000000c0808723c */ /* 0x010ff60000001814 */
[----:B------:R-:W-:Y:S04]  /*308a0*/  @!UPT UIADD3 URZ, URZ, URZ, URZ ;  /* 0x0000003f3f3ff290 */ /* 0x000fe8000fffe03f */
[----:B------:R0:W-:Y:S01]  /*308b0*/  STL.64 [R1+0x110], R4 ;  /* 0x0001100401007387 */ /* 0x0001e20000100a00 */
[----:B------:R-:W-:Y:S02]  /*308c0*/  STL.64 [R1+0x118], R6 ;  /* 0x0001180601007387 */ /* 0x000fe40000100a00 */
[----:B------:R-:W-:Y:S02]  /*308d0*/  STL [R1+0x2b20], R15 ;  /* 0x002b200f01007387 */ /* 0x000fe40000100800 */
[----:B------:R-:W-:Y:S03]  /*308e0*/  STL.64 [R1+0x2b18], R12 ;  /* 0x002b180c01007387 */ /* 0x000fe60000100a00 */
[----:B------:R1:W-:Y:S01]  /*308f0*/  STL.64 [R1+0xb0], R8 ;  /* 0x0000b00801007387 */ /* 0x0003e20000100a00 */
[----:B------:R3:W-:Y:S02]  /*30900*/  STL.64 [R1+0xb8], R10 ;  /* 0x0000b80a01007387 */ /* 0x0007e40000100a00 */
[----:B0-----:R-:W-:-:S02]  /*30910*/  IMAD.MOV.U32 R5, RZ, RZ, R24 ;  /* 0x000000ffff057224 */ /* 0x001fc400078e0018 */
[----:B------:R-:W-:Y:S01]  /*30920*/  IMAD.MOV.U32 R4, RZ, RZ, R25 ;  /* 0x000000ffff047224 */ /* 0x000fe200078e0019 */
[----:B------:R-:W4:Y:S01]  /*30930*/  LDL.LU R24, [R1+0x2d0] ;  /* 0x0002d00001187983 */ /* 0x000f220000300800 */
[----:B------:R-:W4:Y:S02]  /*30940*/  LDL.LU R25, [R1+0x2d4] ;  /* 0x0002d40001197983 */ /* 0x000f240000300800 */
[----:B------:R-:W2:Y:S02]  /*30950*/  LDL.LU R26, [R1+0x2d8] ;  /* 0x0002d800011a7983 */ /* 0x000ea40000300800 */
[----:B------:R-:W2:Y:S01]  /*30960*/  LDL.LU R27, [R1+0x2dc] ;  /* 0x0002dc00011b7983 */ /* 0x000ea20000300800 */
[----:B-1----:R-:W2:Y:S01]  /*30970*/  LDL.LU R8, [R1+0x2f0] ;  /* 0x0002f00001087983 */ /* 0x002ea20000300800 */
[----:B------:R-:W2:Y:S02]  /*30980*/  LDL.LU R9, [R1+0x2f4] ;  /* 0x0002f40001097983 */ /* 0x000ea40000300800 */
[----:B---3--:R-:W3:Y:S02]  /*30990*/  LDL.LU R10, [R1+0x2f8] ;  /* 0x0002f800010a7983 */ /* 0x008ee40000300800 */
[----:B------:R-:W3:Y:S02]  /*309a0*/  LDL.LU R11, [R1+0x2fc] ;  /* 0x0002fc00010b7983 */ /* 0x000ee40000300800 */
[----:B---3--:R-:W-:Y:S01]  /*309b0*/  STL.64 [R1+0x2ad0], R10 ;  /* 0x002ad00a01007387 */ /* 0x008fe20000100a00 */
[----:B--2---:R0:W-:Y:S03]  /*309c0*/  STL.64 [R1+0x2ac8], R8 ;  /* 0x002ac80801007387 */ /* 0x0041e60000100a00 */
[----:B0-----:R-:W2:Y:S01]  /*309d0*/  LDL.LU R8, [R1+0x300] ;  /* 0x0003000001087983 */ /* 0x001ea20000300800 */
[----:B------:R-:W2:Y:S02]  /*309e0*/  LDL.LU R9, [R1+0x304] ;  /* 0x0003040001097983 */ /* 0x000ea40000300800 */
[----:B------:R-:W3:Y:S02]  /*309f0*/  LDL.LU R10, [R1+0x308] ;  /* 0x00030800010a7983 */ /* 0x000ee40000300800 */
[----:B------:R-:W3:Y:S01]  /*30a00*/  LDL.LU R11, [R1+0x30c] ;  /* 0x00030c00010b7983 */ /* 0x000ee20000300800 */
[----:B------:R-:W2:Y:S01]  /*30a10*/  LDL.LU R20, [R1+0x330] ;  /* 0x0003300001147983 */ /* 0x000ea20000300800 */
[----:B------:R-:W2:Y:S02]  /*30a20*/  LDL.LU R21, [R1+0x334] ;  /* 0x0003340001157983 */ /* 0x000ea40000300800 */
[----:B------:R-:W2:Y:S02]  /*30a30*/  LDL.LU R22, [R1+0x338] ;  /* 0x0003380001167983 */ /* 0x000ea40000300800 */
[----:B------:R-:W2:Y:S02]  /*30a40*/  LDL.LU R23, [R1+0x33c] ;  /* 0x00033c0001177983 */ /* 0x000ea40000300800 */
[----:B------:R-:W-:-:S02]  /*30a50*/  IMAD.MOV.U32 R12, RZ, RZ, R5 ;  /* 0x000000ffff0c7224 */ /* 0x000fc400078e0005 */
[----:B------:R-:W-:Y:S01]  /*30a60*/  IMAD.MOV.U32 R13, RZ, RZ, R4 ;  /* 0x000000ffff0d7224 */ /* 0x000fe200078e0004 */
[----:B--2---:R-:W-:Y:S01]  /*30a70*/  STL.64 [R1+0x2b30], R22 ;  /* 0x002b301601007387 */ /* 0x004fe20000100a00 */
[----:B------:R0:W-:Y:S03]  /*30a80*/  STL.64 [R1+0x2b28], R20 ;  /* 0x002b281401007387 */ /* 0x0001e60000100a00 */
[----:B------:R1:W-:Y:S01]  /*30a90*/  STL.64 [R1+0x2b38], R12 ;  /* 0x002b380c01007387 */ /* 0x0003e20000100a00 */
[----:B0-----:R-:W2:Y:S01]  /*30aa0*/  LDL.LU R20, [R1+0x350] ;  /* 0x0003500001147983 */ /* 0x001ea20000300800 */
[----:B------:R-:W2:Y:S02]  /*30ab0*/  LDL.LU R21, [R1+0x354] ;  /* 0x0003540001157983 */ /* 0x000ea40000300800 */
[----:B------:R-:W2:Y:S02]  /*30ac0*/  LDL.LU R22, [R1+0x358] ;  /* 0x0003580001167983 */ /* 0x000ea40000300800 */
[----:B------:R-:W2:Y:S02]  /*30ad0*/  LDL.LU R23, [R1+0x35c] ;  /* 0x00035c0001177983 */ /* 0x000ea40000300800 */
[----:B--2---:R-:W-:Y:S01]  /*30ae0*/  STL.64 [R1+0x2b58], R22 ;  /* 0x002b581601007387 */ /* 0x004fe20000100a00 */
[----:B------:R0:W-:Y:S02]  /*30af0*/  STL.64 [R1+0x2b50], R20 ;  /* 0x002b501401007387 */ /* 0x0001e40000100a00 */
[----:B-1----:R-:W2:Y:S02]  /*30b00*/  LDL.LU R12, [R1+0x340] ;  /* 0x00034000010c7983 */ /* 0x002ea40000300800 */
[----:B------:R-:W2:Y:S01]  /*30b10*/  LDL.LU R13, [R1+0x344] ;  /* 0x00034400010d7983 */ /* 0x000ea20000300800 */
[----:B------:R-:W2:Y:S01]  /*30b20*/  LDL.LU R14, [R1+0x348] ;  /* 0x00034800010e7983 */ /* 0x000ea20000300800 */
[----:B------:R-:W2:Y:S02]  /*30b30*/  LDL.LU R15, [R1+0x34c] ;  /* 0x00034c00010f7983 */ /* 0x000ea40000300800 */
[----:B------:R-:W-:-:S02]  /*30b40*/  IMAD.MOV.U32 R4, RZ, RZ, R19 ;  /* 0x000000ffff047224 */ /* 0x000fc400078e0013 */
[----:B------:R-:W-:Y:S01]  /*30b50*/  IMAD.MOV.U32 R5, RZ, RZ, R2 ;  /* 0x000000ffff057224 */ /* 0x000fe200078e0002 */
[----:B--2---:R-:W-:Y:S01]  /*30b60*/  STL.64 [R1+0x2b68], R14 ;  /* 0x002b680e01007387 */ /* 0x004fe20000100a00 */
[----:B------:R-:W-:Y:S02]  /*30b70*/  STL.64 [R1+0x2b60], R12 ;  /* 0x002b600c01007387 */ /* 0x000fe40000100a00 */
[----:B------:R-:W2:Y:S02]  /*30b80*/  LDL.LU R19, [R1+0x2be4] ;  /* 0x002be40001137983 */ /* 0x000ea40000300800 */
[----:B------:R-:W2:Y:S01]  /*30b90*/  LDL.LU R2, [R1+0x2be0] ;  /* 0x002be00001027983 */ /* 0x000ea20000300800 */
[----:B------:R-:W-:Y:S01]  /*30ba0*/  STL.64 [R1+0x2b70], R4 ;  /* 0x002b700401007387 */ /* 0x000fe20000100a00 */
[----:B0-----:R-:W2:Y:S02]  /*30bb0*/  LDL.LU R20, [R1+0x220] ;  /* 0x0002200001147983 */ /* 0x001ea40000300800 */
        /* <DEDUP_REMOVED lines=15> */
[----:B------:R-:W-:-:S02]  /*30cb0*/  IMAD.MOV.U32 R12, RZ, RZ, R3 ;  /* 0x000000ffff0c7224 */ /* 0x000fc400078e0003 */
[----:B------:R-:W-:Y:S01]  /*30cc0*/  IMAD.MOV.U32 R13, RZ, RZ, R0 ;  /* 0x000000ffff0d7224 */ /* 0x000fe200078e0000 */
[----:B--2---:R-:W-:Y:S01]  /*30cd0*/  STL.64 [R1+0x2bb0], R22 ;  /* 0x002bb01601007387 */ /* 0x004fe20000100a00 */
[----:B------:R0:W-:Y:S02]  /*30ce0*/  STL.64 [R1+0x2ba8], R20 ;  /* 0x002ba81401007387 */ /* 0x0001e40000100a00 */
[----:B0-----:R-:W-:Y:S02]  /*30cf0*/  IMAD.MOV.U32 R20, RZ, RZ, R28 ;  /* 0x000000ffff147224 */ /* 0x001fe400078e001c */
[----:B------:R-:W-:Y:S01]  /*30d00*/  IMAD.MOV.U32 R21, RZ, RZ, R29 ;  /* 0x000000ffff157224 */ /* 0x000fe200078e001d */
[----:B------:R-:W2:Y:S01]  /*30d10*/  LDL.LU R28, [R1+0x2bdc] ;  /* 0x002bdc00011c7983 */ /* 0x000ea20000300800 */
[----:B------:R-:W2:Y:S02]  /*30d20*/  LDL.LU R29, [R1+0x2bd8] ;  /* 0x002bd800011d7983 */ /* 0x000ea40000300800 */
[----:B------:R-:W2:Y:S02]  /*30d30*/  LDL.LU R3, [R1+0x2bd4] ;  /* 0x002bd40001037983 */ /* 0x000ea40000300800 */
[----:B------:R-:W2:Y:S01]  /*30d40*/  LDL.LU R0, [R1+0x2bd0] ;  /* 0x002bd00001007983 */ /* 0x000ea20000300800 */
[----:B------:R0:W-:Y:S04]  /*30d50*/  STL.64 [R1+0x2bb8], R12 ;  /* 0x002bb80c01007387 */ /* 0x0001e80000100a00 */
        /* <DEDUP_REMOVED lines=8> */
[----:B---3--:R-:W-:Y:S01]  /*30de0*/  STL.64 [R1+0x2ae0], R10 ;  /* 0x002ae00a01007387 */ /* 0x008fe20000100a00 */
[----:B------:R0:W-:Y:S03]  /*30df0*/  STL.64 [R1+0x2ad8], R8 ;  /* 0x002ad80801007387 */ /* 0x0001e60000100a00 */
[----:B0-----:R-:W3:Y:S01]  /*30e00*/  LDL.LU.64 R8, [R1+0x20] ;  /* 0x0000200001087983 */ /* 0x001ee20000300a00 */
[----:B------:R-:W3:Y:S02]  /*30e10*/  LDL.64 R10, [R1+0x28] ;  /* 0x00002800010a7983 */ /* 0x000ee40000100a00 */
[----:B------:R0:W-:Y:S02]  /*30e20*/  STL.64 [R1+0x2aa8], R26 ;  /* 0x002aa81a01007387 */ /* 0x0001e40000100a00 */
[----:B----4-:R1:W-:Y:S02]  /*30e30*/  STL.64 [R1+0x2aa0], R24 ;  /* 0x002aa01801007387 */ /* 0x0103e40000100a00 */
[----:B0-----:R-:W-:-:S02]  /*30e40*/  IMAD.MOV.U32 R27, RZ, RZ, R2 ;  /* 0x000000ffff1b7224 */ /* 0x001fc400078e0002 */
[----:B--2---:R-:W-:Y:S02]  /*30e50*/  IMAD.MOV.U32 R26, RZ, RZ, R28 ;  /* 0x000000ffff1a7224 */ /* 0x004fe400078e001c */
[----:B-1----:R-:W-:Y:S02]  /*30e60*/  IMAD.MOV.U32 R25, RZ, RZ, R29 ;  /* 0x000000ffff197224 */ /* 0x002fe400078e001d */
[----:B------:R-:W-:Y:S02]  /*30e70*/  IMAD.MOV.U32 R24, RZ, RZ, R3 ;  /* 0x000000ffff187224 */ /* 0x000fe400078e0003 */
[----:B------:R-:W2:Y:S01]  /*30e80*/  LDL.LU R3, [R1+0x2bcc] ;  /* 0x002bcc0001037983 */ /* 0x000ea20000300800 */
[----:B------:R-:W4:Y:S02]  /*30e90*/  LDL.LU R29, [R1+0x2bc8] ;  /* 0x002bc800011d7983 */ /* 0x000f240000300800 */
[----:B------:R-:W2:Y:S02]  /*30ea0*/  LDL.LU R28, [R1+0x2bc4] ;  /* 0x002bc400011c7983 */ /* 0x000ea40000300800 */
[----:B------:R-:W2:Y:S01]  /*30eb0*/  LDL.LU R2, [R1+0x2bc0] ;  /* 0x002bc00001027983 */ /* 0x000ea20000300800 */
[C---:B------:R-:W-:Y:S01]  /*30ec0*/  HMMA.16816.F32 R20, R16.reuse, R20, R12 ;  /* 0x000000141014723c */ /* 0x040fe2000000180c */
[----:B------:R-:W-:Y:S01]  /*30ed0*/  STL.64 [R1+0x2ab8], R26 ;  /* 0x002ab81a01007387 */ /* 0x000fe20000100a00 */
[----:B------:R0:W-:Y:S03]  /*30ee0*/  STL.64 [R1+0x2ab0], R24 ;  /* 0x002ab01801007387 */ /* 0x0001e60000100a00 */
[----:B0-----:R-:W2:Y:S01]  /*30ef0*/  LDL.LU.64 R24, [R1+0x10] ;  /* 0x0000100001187983 */ /* 0x001ea20000300a00 */
[----:B------:R-:W2:Y:S02]  /*30f00*/  LDL.64 R26, [R1+0x18] ;  /* 0x00001800011a7983 */ /* 0x000ea40000100a00 */
[----:B------:R-:W2:Y:S11]  /*30f10*/  LDL.LU.64 R12, [R1+0x2bb8] ;  /* 0x002bb800010c7983 */ /* 0x000eb60000300a00 */
[----:B------:R-:W-:Y:S04]  /*30f20*/  @!UPT UIADD3 URZ, URZ, URZ, URZ ;  /* 0x0000003f3f3ff290 */ /* 0x000fe8000fffe03f */
[----:B------:R-:W-:Y:S01]  /*30f30*/  STL.64 [R1+0xa0], R20 ;  /* 0x0000a01401007387 */ /* 0x000fe20000100a00 */
[----:B------:R0:W-:Y:S03]  /*30f40*/  STL.64 [R1+0xa8], R22 ;  /* 0x0000a81601007387 */ /* 0x0001e60000100a00 */
[----:B0-----:R-:W3:Y:S01]  /*30f50*/  LDL.LU.64 R22, [R1+0x2bb0] ;  /* 0x002bb00001167983 */ /* 0x001ee20000300a00 */
[----:B------:R-:W3:Y:S02]  /*30f60*/  LDL.LU.64 R20, [R1+0x2ba8] ;  /* 0x002ba80001147983 */ /* 0x000ee40000300a00 */
[C---:B---3--:R-:W-:Y:S11]  /*30f70*/  HMMA.16816.F32 R20, R16.reuse, R8, R20 ;  /* 0x000000081014723c */ /* 0x048ff60000001814 */
[----:B------:R-:W-:Y:S11]  /*30f80*/  @!UPT UIADD3 URZ, URZ, URZ, URZ ;  /* 0x0000003f3f3ff290 */ /* 0x000ff6000fffe03f */
[----:B------:R-:W-:Y:S01]  /*30f90*/  @!UPT UIADD3 URZ, URZ, URZ, URZ ;  /* 0x0000003f3f3ff290 */ /* 0x000fe2000fffe03f */
[----:B------:R-:W-:Y:S01]  /*30fa0*/  STL.64 [R1+0x90], R20 ;  /* 0x0000901401007387 */ /* 0x000fe20000100a00 */
[----:B------:R0:W-:Y:S03]  /*30fb0*/  STL.64 [R1+0x98], R22 ;  /* 0x0000981601007387 */ /* 0x0001e60000100a00 */
[----:B0-----:R-:W2:Y:S01]  /*30fc0*/  LDL.LU.64 R22, [R1+0x2ba0] ;  /* 0x002ba00001167983 */ /* 0x001ea20000300a00 */
[----:B------:R-:W2:Y:S02]  /*30fd0*/  LDL.LU.64 R20, [R1+0x2b98] ;  /* 0x002b980001147983 */ /* 0x000ea40000300a00 */
[----:B------:R0:W-:Y:S02]  /*30fe0*/  STL.64 [R1+0x2af0], R10 ;  /* 0x002af00a01007387 */ /* 0x0001e40000100a00 */
[----:B0-----:R-:W3:Y:S01]  /*30ff0*/  LDL.64 R10, [R1+0x48] ;  /* 0x00004800010a7983 */ /* 0x001ee20000100a00 */
[----:B--2---:R-:W-:Y:S07]  /*31000*/  HMMA.16816.F32 R20, R16, R24, R20 ;  /* 0x000000181014723c */ /* 0x004fee0000001814 */
[----:B----4-:R-:W-:-:S02]  /*31010*/  IMAD.MOV.U32 R24, RZ, RZ, R29 ;  /* 0x000000ffff187224 */ /* 0x010fc400078e001d */
[----:B------:R-:W-:Y:S11]  /*31020*/  IMAD.MOV.U32 R25, RZ, RZ, R3 ;  /* 0x000000ffff197224 */ /* 0x000ff600078e0003 */
[----:B------:R-:W-:Y:S03]  /*31030*/  @!UPT UIADD3 URZ, URZ, URZ, URZ ;  /* 0x0000003f3f3ff290 */ /* 0x000fe6000fffe03f */
[----:B------:R-:W-:Y:S01]  /*31040*/  STL.64 [R1+0x80], R20 ;  /* 0x0000801401007387 */ /* 0x000fe20000100a00 */
[----:B------:R0:W-:Y:S03]  /*31050*/  STL.64 [R1+0x88], R22 ;  /* 0x0000881601007387 */ /* 0x0001e60000100a00 */
[----:B0-----:R-:W2:Y:S01]  /*31060*/  LDL.LU.64 R22, [R1+0x2b90] ;  /* 0x002b900001167983 */ /* 0x001ea20000300a00 */
[----:B------:R-:W2:Y:S02]  /*31070*/  LDL.LU.64 R20, [R1+0x2b88] ;  /* 0x002b880001147983 */ /* 0x000ea40000300a00 */
[----:B------:R0:W-:Y:S02]  /*31080*/  STL.64 [R1+0x2ae8], R26 ;  /* 0x002ae81a01007387 */ /* 0x0001e40000100a00 */
[----:B------:R-:W4:Y:S01]  /*31090*/  LDL.LU R29, [R1+0x2b84] ;  /* 0x002b8400011d7983 */ /* 0x000f220000300800 */
[----:B------:R-:W2:Y:S04]  /*310a0*/  LDL.LU R3, [R1+0x2b80] ;  /* 0x002b800001037983 */ /* 0x000ea80000300800 */
[----:B0-----:R-:W2:Y:S01]  /*310b0*/  LDL.LU R26, [R1+0x318] ;  /* 0x00031800011a7983 */ /* 0x001ea20000300800 */
[----:B------:R-:W-:-:S02]  /*310c0*/  IMAD.MOV.U32 R27, RZ, RZ, R0 ;  /* 0x000000ffff1b7224 */ /* 0x000fc400078e0000 */
[----:B------:R-:W3:Y:S01]  /*310d0*/  LDL.LU R0, [R1+0x2b7c] ;  /* 0x002b7c0001007983 */ /* 0x000ee20000300800 */
[C---:B------:R-:W-:Y:S02]  /*310e0*/  HMMA.16816.F32 R12, R16.reuse, R12, R4 ;  /* 0x0000000c100c723c */ /* 0x040fe40000001804 */
[----:B--2---:R-:W-:Y:S01]  /*310f0*/  STL.64 [R1+0x2b00], R26 ;  /* 0x002b001a01007387 */ /* 0x004fe20000100a00 */
[----:B------:R0:W-:Y:S02]  /*31100*/  STL.64 [R1+0x2af8], R24 ;  /* 0x002af81801007387 */ /* 0x0001e40000100a00 */
[----:B0-----:R-:W-:Y:S02]  /*31110*/  IMAD.MOV.U32 R24, RZ, RZ, R2 ;  /* 0x000000ffff187224 */ /* 0x001fe400078e0002 */
[----:B------:R-:W2:Y:S01]  /*31120*/  LDL.LU R2, [R1+0x2b78] ;  /* 0x002b780001027983 */ /* 0x000ea20000300800 */
[----:B------:R-:W2:Y:S11]  /*31130*/  LDL.LU.64 R4, [R1+0x2b70] ;  /* 0x002b700001047983 */ /* 0x000eb60000300a00 */
[----:B------:R-:W-:Y:S04]  /*31140*/  @!UPT UIADD3 URZ, URZ, URZ, URZ ;  /* 0x0000003f3f3ff290 */ /* 0x000fe8000fffe03f */
[----:B------:R-:W-:Y:S02]  /*31150*/  STL.64 [R1+0x70], R12 ;  /* 0x0000700c01007387 */ /* 0x000fe40000100a00 */
[----:B------:R0:W-:Y:S02]  /*31160*/  STL.64 [R1+0x78], R14 ;  /* 0x0000780e01007387 */ /* 0x0001e40000100a00 */
[----:B0-----:R-:W3:Y:S01]  /*31170*/  LDL.LU.64 R14, [R1+0x2b68] ;  /* 0x002b6800010e7983 */ /* 0x001ee20000300a00 */
[----:B------:R-:W3:Y:S01]  /*31180*/  LDL.LU.64 R12, [R1+0x2b60] ;  /* 0x002b6000010c7983 */ /* 0x000ee20000300a00 */
[C---:B--2---:R-:W-:Y:S02]  /*31190*/  HMMA.16816.F32 R4, R16.reuse, R4, R20 ;  /* 0x000000041004723c */ /* 0x044fe40000001814 */
[----:B------:R-:W2:Y:S01]  /*311a0*/  LDL.LU.64 R22, [R1+0x2b58] ;  /* 0x002b580001167983 */ /* 0x000ea20000300a00 */
[----:B------:R-:W2:Y:S11]  /*311b0*/  LDL.LU.64 R20, [R1+0x2b50] ;  /* 0x002b500001147983 */ /* 0x000eb60000300a00 */
[----:B------:R-:W-:Y:S09]  /*311c0*/  @!UPT UIADD3 URZ, URZ, URZ, URZ ;  /* 0x0000003f3f3ff290 */ /* 0x000ff2000fffe03f */
[----:B------:R-:W-:Y:S01]  /*311d0*/  STL.64 [R1+0x220], R4 ;  /* 0x0002200401007387 */ /* 0x000fe20000100a00 */
[----:B------:R0:W-:Y:S03]  /*311e0*/  STL.64 [R1+0x228], R6 ;  /* 0x0002280601007387 */ /* 0x0001e60000100a00 */
[----:B0-----:R-:W2:Y:S01]  /*311f0*/  LDL.LU.64 R6, [R1+0x2b48] ;  /* 0x002b480001067983 */ /* 0x001ea20000300a00 */
[----:B------:R-:W3:Y:S02]  /*31200*/  LDL.LU.64 R4, [R1+0x2b40] ;  /* 0x002b400001047983 */ /* 0x000ee40000300a00 */
[C---:B---3--:R-:W-:Y:S11]  /*31210*/  HMMA.16816.F32 R12, R16.reuse, R4, R12 ;  /* 0x00000004100c723c */ /* 0x048ff6000000180c */
[----:B------:R-:W-:Y:S11]  /*31220*/  @!UPT UIADD3 URZ, URZ, URZ, URZ ;  /* 0x0000003f3f3ff290 */ /* 0x000ff6000fffe03f */
[----:B------:R-:W-:Y:S01]  /*31230*/  @!UPT UIADD3 URZ, URZ, URZ, URZ ;  /* 0x0000003f3f3ff290 */ /* 0x000fe2000fffe03f */
[----:B------:R0:W-:Y:S01]  /*31240*/  STL.64 [R1+0x340], R12 ;  /* 0x0003400c01007387 */ /* 0x0001e20000100a00 */
[----:B------:R-:W-:Y:S03]  /*31250*/  STL.64 [R1+0x348], R14 ;  /* 0x0003480e01007387 */ /* 0x000fe60000100a00 */
[----:B0-----:R-:W3:Y:S01]  /*31260*/  LDL.LU.64 R12, [R1+0x2b38] ;  /* 0x002b3800010c7983 */ /* 0x001ee20000300a00 */
[----:B--2---:R0:W-:Y:S03]  /*31270*/  STL.64 [R1+0x2ac0], R6 ;  /* 0x002ac00601007387 */ /* 0x0041e60000100a00 */
[----:B0-----:R-:W2:Y:S01]  /*31280*/  LDL.64 R6, [R1+0x8] ;  /* 0x0000080001067983 */ /* 0x001ea20000100a00 */
[----:B---3--:R-:W-:Y:S03]  /*31290*/  HMMA.16816.F32 R12, R16, R12, R20 ;  /* 0x0000000c100c723c */ /* 0x008fe60000001814 */
[----:B------:R-:W3:Y:S01]  /*312a0*/  LDL.LU.64 R22, [R1+0x2b30] ;  /* 0x002b300001167983 */ /* 0x000ee20000300a00 */
[----:B------:R-:W3:Y:S11]  /*312b0*/  LDL.LU.64 R20, [R1+0x2b28] ;  /* 0x002b280001147983 */ /* 0x000ef60000300a00 */
[----:B------:R-:W-:Y:S08]  /*312c0*/  @!UPT UIADD3 URZ, URZ, URZ, URZ ;  /* 0x0000003f3f3ff290 */ /* 0x000ff0000fffe03f */
[----:B------:R-:W-:Y:S01]  /*312d0*/  STL.64 [R1+0x350], R12 ;  /* 0x0003500c01007387 */ /* 0x000fe20000100a00 */
[----:B------:R0:W-:Y:S03]  /*312e0*/  STL [R1+0x35c], R15 ;  /* 0x00035c0f01007387 */ /* 0x0001e60000100800 */
[----:B0-----:R-:W2:Y:S01]  /*312f0*/  LDL.LU R15, [R1+0x2b20] ;  /* 0x002b2000010f7983 */ /* 0x001ea20000300800 */
[----:B------:R-:W3:Y:S02]  /*31300*/  LDL.LU.64 R12, [R1+0x2b18] ;  /* 0x002b1800010c7983 */ /* 0x000ee40000300a00 */
[----:B------:R-:W-:Y:S02]  /*31310*/  IMAD.MOV.U32 R26, RZ, RZ, R28 ;  /* 0x000000ffff1a7224 */ /* 0x000fe400078e001c */
[----:B------:R-:W-:-:S05]  /*31320*/  IMAD.MOV.U32 R28, RZ, RZ, R14 ;  /* 0x000000ffff1c7224 */ /* 0x000fca00078e000e */
[----:B------:R0:W-:Y:S01]  /*31330*/  STL [R1+0x27a8], R28 ;  /* 0x0027a81c01007387 */ /* 0x0001e20000100800 */
[----:B---3--:R-:W-:Y:S03]  /*31340*/  HMMA.16816.F32 R16, R16, R12, R20 ;  /* 0x0000000c1010723c */ /* 0x008fe60000001814 */
[----:B------:R-:W3:Y:S01]  /*31350*/  LDL.LU.64 R22, [R1+0x2b10] ;  /* 0x002b100001167983 */ /* 0x000ee20000300a00 */
[----:B------:R-:W3:Y:S02]  /*31360*/  LDL.LU.64 R20, [R1+0x2b08] ;  /* 0x002b080001147983 */ /* 0x000ee40000300a00 */
[----:B----4-:R-:W-:Y:S02]  /*31370*/  IMAD.MOV.U32 R25, RZ, RZ, R29 ;  /* 0x000000ffff197224 */ /* 0x010fe400078e001d */
[----:B------:R-:W-:Y:S02]  /*31380*/  IMAD.MOV.U32 R27, RZ, RZ, R3 ;  /* 0x000000ffff1b7224 */ /* 0x000fe400078e0003 */
[----:B------:R-:W-:-:S02]  /*31390*/  IMAD.MOV.U32 R14, RZ, RZ, R10 ;  /* 0x000000ffff0e7224 */ /* 0x000fc400078e000a */
[----:B0-----:R-:W-:-:S11]  /*313a0*/  IMAD.MOV.U32 R28, RZ, RZ, R11 ;  /* 0x000000ffff1c7224 */ /* 0x001fd600078e000b */
[----:B------:R-:W-:Y:S01]  /*313b0*/  STL.64 [R1+0x330], R16 ;  /* 0x0003301001007387 */ /* 0x000fe20000100a00 */
[----:B------:R-:W-:Y:S01]  /*313c0*/  STL.64 [R1+0x338], R18 ;  /* 0x0003381201007387 */ /* 0x000fe20000100a00 */
        /* <DEDUP_REMOVED lines=26> */
[----:B--2---:R-:W-:Y:S07]  /*31570*/  HMMA.16816.F32 R24, R20, R6, R8 ;  /* 0x000000061418723c */ /* 0x004fee0000001808 */
[----:B------:R-:W-:-:S02]  /*31580*/  IMAD.MOV.U32 R9, RZ, RZ, R6 ;  /* 0x000000ffff097224 */ /* 0x000fc400078e0006 */
[----:B------:R-:W-:Y:S02]  /*31590*/  IMAD.MOV.U32 R8, RZ, RZ, R7 ;  /* 0x000000ffff087224 */ /* 0x000fe400078e0007 */
[----:B------:R-:W2:Y:S11]  /*315a0*/  LDL.LU.64 R6, [R1+0x2ac0] ;  /* 0x002ac00001067983 */ /* 0x000eb60000300a00 */
[----:B------:R-:W-:Y:S01]  /*315b0*/  @!UPT UIADD3 URZ, URZ, URZ, URZ ;  /* 0x0000003f3f3ff290 */ /* 0x000fe2000fffe03f */
[----:B------:R0:W-:Y:S01]  /*315c0*/  STL [R1+0x2f0], R24 ;  /* 0x0002f01801007387 */ /* 0x0001e20000100800 */
[----:B------:R-:W-:Y:S02]  /*315d0*/  IMAD.MOV.U32 R5, RZ, RZ, R26 ;  /* 0x000000ffff057224 */ /* 0x000fe400078e001a */
[----:B------:R-:W-:Y:S02]  /*315e0*/  IMAD.MOV.U32 R4, RZ, RZ, R27 ;  /* 0x000000ffff047224 */ /* 0x000fe400078e001b */
[----:B------:R-:W-:Y:S01]  /*315f0*/  IMAD.MOV.U32 R29, RZ, RZ, R25 ;  /* 0x000000ffff1d7224 */ /* 0x000fe200078e0019 */
[----:B------:R-:W3:Y:S04]  /*31600*/  LDL.LU.64 R26, [R1+0x2ab8] ;  /* 0x002ab800011a7983 */ /* 0x000ee80000300a00 */
[----:B0-----:R-:W3:Y:S01]  /*31610*/  LDL.LU.64 R24, [R1+0x2ab0] ;  /* 0x002ab00001187983 */ /* 0x001ee20000300a00 */
[----:B------:R-:W-:-:S02]  /*31620*/  IMAD.MOV.U32 R18, RZ, RZ, R2 ;  /* 0x000000ffff127224 */ /* 0x000fc400078e0002 */
[----:B------:R-:W-:Y:S02]  /*31630*/  IMAD.MOV.U32 R19, RZ, RZ, R0 ;  /* 0x000000ffff137224 */ /* 0x000fe400078e0000 */
[----:B------:R-:W-:Y:S05]  /*31640*/  STL [R1+0x27ac], R29 ;  /* 0x0027ac1d01007387 */ /* 0x000fea0000100800 */
[C---:B---3--:R-:W-:Y:S11]  /*31650*/  HMMA.16816.F32 R24, R20.reuse, R18, R24 ;  /* 0x000000121418723c */ /* 0x048ff60000001818 */
[----:B------:R-:W-:Y:S11]  /*31660*/  @!UPT UIADD3 URZ, URZ, URZ, URZ ;  /* 0x0000003f3f3ff290 */ /* 0x000ff6000fffe03f */
[----:B------:R-:W-:Y:S01]  /*31670*/  @!UPT UIADD3 URZ, URZ, URZ, URZ ;  /* 0x0000003f3f3ff290 */ /* 0x000fe2000fffe03f */
[----:B------:R-:W-:Y:S01]  /*31680*/  STL.64 [R1+0x2e0], R24 ;  /* 0x0002e01801007387 */ /* 0x000fe20000100a00 */
[----:B------:R0:W-:Y:S03]  /*31690*/  STL.64 [R1+0x2e8], R26 ;  /* 0x0002e81a01007387 */ /* 0x0001e60000100a00 */
[----:B0-----:R-:W2:Y:S01]  /*316a0*/  LDL.LU.64 R26, [R1+0x2aa8] ;  /* 0x002aa800011a7983 */ /* 0x001ea20000300a00 */
[----:B------:R-:W2:Y:S02]  /*316b0*/  LDL.LU.64 R24, [R1+0x2aa0] ;  /* 0x002aa00001187983 */ /* 0x000ea40000300a00 */
[----:B------:R-:W-:Y:S01]  /*316c0*/  STL.64 [R1+0x2a58], R18 ;  /* 0x002a581201007387 */ /* 0x000fe20000100a00 */
[----:B--2---:R-:W-:Y:S11]  /*316d0*/  HMMA.16816.F32 R24, R20, R6, R24 ;  /* 0x000000061418723c */ /* 0x004ff60000001818 */
[----:B------:R-:W-:Y:S11]  /*316e0*/  @!UPT UIADD3 URZ, URZ, URZ, URZ ;  /* 0x0000003f3f3ff290 */ /* 0x000ff6000fffe03f */
[----:B------:R-:W-:Y:S01]  /*316f0*/  @!UPT UIADD3 URZ, URZ, URZ, URZ ;  /* 0x0000003f3f3ff290 */ /* 0x000fe2000fffe03f */
[----:B------:R0:W-:Y:S01]  /*31700*/  STL [R1+0x2d0], R24 ;  /* 0x0002d01801007387 */ /* 0x0001e20000100800 */
[----:B------:R-:W-:Y:S02]  /*31710*/  IMAD.MOV.U32 R3, RZ, RZ, R25 ;  /* 0x000000ffff037224 */ /* 0x000fe400078e0019 */
[----:B------:R-:W-:Y:S02]  /*31720*/  IMAD.MOV.U32 R2, RZ, RZ, R26 ;  /* 0x000000ffff027224 */ /* 0x000fe400078e001a */
[----:B------:R-:W-:Y:S01]  /*31730*/  IMAD.MOV.U32 R0, RZ, RZ, R27 ;  /* 0x000000ffff007224 */ /* 0x000fe200078e001b */
[----:B0-----:R-:W2:Y:S01]  /*31740*/  LDL.LU R24, [R1+0x210] ;  /* 0x0002100001187983 */ /* 0x001ea20000300800 */
[----:B------:R-:W2:Y:S02]  /*31750*/  LDL.LU R25, [R1+0x214] ;  /* 0x0002140001197983 */ /* 0x000ea40000300800 */
[----:B------:R-:W2:Y:S02]  /*31760*/  LDL.LU R26, [R1+0x218] ;  /* 0x00021800011a7983 */ /* 0x000ea40000300800 */
[----:B------:R-:W2:Y:S01]  /*31770*/  LDL.LU R27, [R1+0x21c] ;  /* 0x00021c00011b7983 */ /* 0x000ea20000300800 */
[----:B------:R0:W-:Y:S01]  /*31780*/  STL.64 [R1+0x2a50], R6 ;  /* 0x002a500601007387 */ /* 0x0001e20000100a00 */
[----:B------:R-:W-:Y:S02]  /*31790*/  STL.64 [R1+0x2a48], R4 ;  /* 0x002a480401007387 */ /* 0x000fe40000100a00 */
[----:B------:R-:W3:Y:S02]  /*317a0*/  LDL R11, [R1+0x5d4] ;  /* 0x0005d400010b7983 */ /* 0x000ee40000100800 */
[----:B------:R-:W-:Y:S01]  /*317b0*/  IMAD.MOV.U32 R10, RZ, RZ, R9 ;  /* 0x000000ffff0a7224 */ /* 0x000fe200078e0009 */
[----:B0-----:R-:W4:Y:S04]  /*317c0*/  LDL R6, [R1+0x58] ;  /* 0x0000580001067983 */ /* 0x001f280000100800 */
[----:B------:R-:W4:Y:S04]  /*317d0*/  LDL R7, [R1+0x5c] ;  /* 0x00005c0001077983 */ /* 0x000f280000100800 */
[----:B---3--:R0:W-:Y:S02]  /*317e0*/  STL [R1+0x29b0], R11 ;  /* 0x0029b00b01007387 */ /* 0x0081e40000100800 */
[----:B0-----:R-:W-:-:S05]  /*317f0*/  IMAD.MOV.U32 R11, RZ, RZ, R8 ;  /* 0x000000ffff0b7224 */ /* 0x001fca00078e0008 */
[----:B------:R0:W-:Y:S01]  /*31800*/  STL.64 [R1+0x2a60], R10 ;  /* 0x002a600a01007387 */ /* 0x0001e20000100a00 */
[----:B------:R-:W4:Y:S02]  /*31810*/  LDL.LU R8, [R1+0x2c0] ;  /* 0x0002c00001087983 */ /* 0x000f240000300800 */
[----:B------:R-:W4:Y:S01]  /*31820*/  LDL.LU R9, [R1+0x2c4] ;  /* 0x0002c40001097983 */ /* 0x000f220000300800 */
[----:B0-----:R-:W4:Y:S01]  /*31830*/  LDL.LU R10, [R1+0x2c8] ;  /* 0x0002c800010a7983 */ /* 0x001f220000300800 */
[----:B------:R-:W4:Y:S02]  /*31840*/  LDL.LU R11, [R1+0x2cc] ;  /* 0x0002cc00010b7983 */ /* 0x000f240000300800 */
[----:B------:R-:W-:Y:S02]  /*31850*/  STL [R1+0x2998], R0 ;  /* 0x0029980001007387 */ /* 0x000fe40000100800 */
[----:B------:R-:W-:Y:S01]  /*31860*/  STL [R1+0x2994], R2 ;  /* 0x0029940201007387 */ /* 0x000fe20000100800 */
[----:B------:R0:W-:Y:S04]  /*31870*/  STL [R1+0x2990], R3 ;  /* 0x0029900301007387 */ /* 0x0001e80000100800 */
[----:B0-----:R-:W3:Y:S01]  /*31880*/  LDL R3, [R1+0x13dc] ;  /* 0x0013dc0001037983 */ /* 0x001ee20000100800 */
[----:B----4-:R-:W-:Y:S03]  /*31890*/  HMMA.16816.F32 R4, R20, R6, R8 ;  /* 0x000000061404723c */ /* 0x010fe60000001808 */
[----:B------:R-:W4:Y:S11]  /*318a0*/  LDL.LU R8, [R1+0x1f0] ;  /* 0x0001f00001087983 */ /* 0x000f360000300800 */
[----:B------:R-:W-:Y:S09]  /*318b0*/  @!UPT UIADD3 URZ, URZ, URZ, URZ ;  /* 0x0000003f3f3ff290 */ /* 0x000ff2000fffe03f */
[----:B------:R-:W-:Y:S01]  /*318c0*/  STL.64 [R1+0x2c0], R4 ;  /* 0x0002c00401007387 */ /* 0x000fe20000100a00 */
[----:B------:R-:W-:Y:S02]  /*318d0*/  STL.64 [R1+0x2c8], R6 ;  /* 0x0002c80601007387 */ /* 0x000fe40000100a00 */
[----:B------:R-:W4:Y:S02]  /*318e0*/  LDL.LU R9, [R1+0x1f4] ;  /* 0x0001f40001097983 */ /* 0x000f240000300800 */
[----:B------:R-:W2:Y:S01]  /*318f0*/  LDL.LU R10, [R1+0x1f8] ;  /* 0x0001f800010a7983 */ /* 0x000ea20000300800 */
[----:B------:R-:W2:Y:S04]  /*31900*/  LDL.LU R11, [R1+0x1fc] ;  /* 0x0001fc00010b7983 */ /* 0x000ea80000300800 */
[----:B--2---:R0:W-:Y:S01]  /*31910*/  STL.64 [R1+0x2a70], R10 ;  /* 0x002a700a01007387 */ /* 0x0041e20000100a00 */
[----:B----4-:R-:W-:Y:S02]  /*31920*/  STL.64 [R1+0x2a68], R8 ;  /* 0x002a680801007387 */ /* 0x010fe40000100a00 */
[----:B0-----:R-:W-:-:S02]  /*31930*/  IMAD.MOV.U32 R10, RZ, RZ, R14 ;  /* 0x000000ffff0a7224 */ /* 0x001fc400078e000e */
[----:B------:R-:W2:Y:S01]  /*31940*/  LDL.LU R14, [R1+0x2a98] ;  /* 0x002a9800010e7983 */ /* 0x000ea20000300800 */
[----:B------:R-:W4:Y:S02]  /*31950*/  LDL.LU R4, [R1+0x1e0] ;  /* 0x0001e00001047983 */ /* 0x000f240000300800 */
[----:B------:R-:W4:Y:S02]  /*31960*/  LDL.LU R5, [R1+0x1e4] ;  /* 0x0001e40001057983 */ /* 0x000f240000300800 */
[----:B------:R-:W3:Y:S01]  /*31970*/  LDL.LU R6, [R1+0x1e8] ;  /* 0x0001e80001067983 */ /* 0x000ee20000300800 */
[----:B------:R-:W3:Y:S01]  /*31980*/  LDL.LU R7, [R1+0x1ec] ;  /* 0x0001ec0001077983 */ /* 0x000ee20000300800 */
[----:B--2---:R-:W-:Y:S03]  /*31990*/  HMMA.16816.F32 R20, R20, R14, R24 ;  /* 0x0000000e1414723c */ /* 0x004fe60000001818 */
[----:B---3--:R-:W-:Y:S01]  /*319a0*/  STL.64 [R1+0x2a80], R6 ;  /* 0x002a800601007387 */ /* 0x008fe20000100a00 */
[----:B----4-:R0:W-:Y:S03]  /*319b0*/  STL.64 [R1+0x2a78], R4 ;  /* 0x002a780401007387 */ /* 0x0101e60000100a00 */
[----:B0-----:R-:W2:Y:S01]  /*319c0*/  LDL.LU R4, [R1+0x200] ;  /* 0x0002000001047983 */ /* 0x001ea20000300800 */
[----:B------:R-:W2:Y:S02]  /*319d0*/  LDL.LU R5, [R1+0x204] ;  /* 0x0002040001057983 */ /* 0x000ea40000300800 */
[----:B------:R-:W2:Y:S02]  /*319e0*/  LDL.LU R6, [R1+0x208] ;  /* 0x0002080001067983 */ /* 0x000ea40000300800 */
[----:B------:R-:W2:Y:S01]  /*319f0*/  LDL.LU R7, [R1+0x20c] ;  /* 0x00020c0001077983 */ /* 0x000ea20000300800 */
[----:B------:R-:W2:Y:S01]  /*31a00*/  LDL.LU.64 R26, [R1+0x2a90] ;  /* 0x002a9000011a7983 */ /* 0x000ea20000300a00 */
[----:B------:R-:W2:Y:S02]  /*31a10*/  LDL.LU.64 R24, [R1+0x2a88] ;  /* 0x002a880001187983 */ /* 0x000ea40000300a00 */
[----:B------:R-:W-:Y:S07]  /*31a20*/  STL.64 [R1+0x2a28], R14 ;  /* 0x002a280e01007387 */ /* 0x000fee0000100a00 */
[----:B------:R0:W-:Y:S01]  /*31a30*/  STL.64 [R1+0x210], R20 ;  /* 0x0002101401007387 */ /* 0x0001e20000100a00 */
[----:B------:R1:W-:Y:S04]  /*31a40*/  STL.64 [R1+0x218], R22 ;  /* 0x0002181601007387 */ /* 0x0003e80000100a00 */
[----:B0-----:R-:W3:Y:S01]  /*31a50*/  LDL.LU R20, [R1+0x230] ;  /* 0x0002300001147983 */ /* 0x001ee20000300800 */
[----:B------:R-:W3:Y:S02]  /*31a60*/  LDL.LU R21, [R1+0x234] ;  /* 0x0002340001157983 */ /* 0x000ee40000300800 */
[----:B-1----:R-:W4:Y:S02]  /*31a70*/  LDL.LU R22, [R1+0x238] ;  /* 0x0002380001167983 */ /* 0x002f240000300800 */
[----:B------:R-:W4:Y:S02]  /*31a80*/  LDL.LU R23, [R1+0x23c] ;  /* 0x00023c0001177983 */ /* 0x000f240000300800 */
[----:B----4-:R-:W-:Y:S01]  /*31a90*/  STL.64 [R1+0x29a8], R22 ;  /* 0x0029a81601007387 */ /* 0x010fe20000100a00 */
[----:B---3--:R0:W-:Y:S03]  /*31aa0*/  STL.64 [R1+0x29a0], R20 ;  /* 0x0029a01401007387 */ /* 0x0081e60000100a00 */
[----:B0-----:R-:W3:Y:S01]  /*31ab0*/  LDL.LU R20, [R1+0x180] ;  /* 0x0001800001147983 */ /* 0x001ee20000300800 */
[----:B------:R-:W3:Y:S02]  /*31ac0*/  LDL.LU R21, [R1+0x184] ;  /* 0x0001840001157983 */ /* 0x000ee40000300800 */
[----:B------:R-:W4:Y:S02]  /*31ad0*/  LDL.LU R22, [R1+0x188] ;  /* 0x0001880001167983 */ /* 0x000f240000300800 */
[----:B------:R-:W4:Y:S02]  /*31ae0*/  LDL.LU R23, [R1+0x18c] ;  /* 0x00018c0001177983 */ /* 0x000f240000300800 */
[----:B------:R-:W-:-:S07]  /*31af0*/  IMAD.MOV.U32 R11, RZ, RZ, R28 ;  /* 0x000000ffff0b7224 */ /* 0x000fce00078e001c */
[----:B--2---:R-:W-:Y:S01]  /*31b00*/  HMMA.16816.F32 R8, R24, R10, R4 ;  /* 0x0000000a1808723c */ /* 0x004fe20000001804 */
[----:B----4-:R-:W-:Y:S01]  /*31b10*/  STL.64 [R1+0x29c0], R22 ;  /* 0x0029c01601007387 */ /* 0x010fe20000100a00 */
[----:B---3--:R0:W-:Y:S03]  /*31b20*/  STL.64 [R1+0x29b8], R20 ;  /* 0x0029b81401007387 */ /* 0x0081e60000100a00 */
[----:B0-----:R-:W2:Y:S01]  /*31b30*/  LDL.LU R20, [R1+0xc0] ;  /* 0x0000c00001147983 */ /* 0x001ea20000300800 */
[----:B------:R-:W2:Y:S02]  /*31b40*/  LDL.LU R21, [R1+0xc4] ;  /* 0x0000c40001157983 */ /* 0x000ea40000300800 */
[----:B------:R-:W3:Y:S02]  /*31b50*/  LDL.LU R22, [R1+0xc8] ;  /* 0x0000c80001167983 */ /* 0x000ee40000300800 */
[----:B------:R-:W3:Y:S02]  /*31b60*/  LDL.LU R23, [R1+0xcc] ;  /* 0x0000cc0001177983 */ /* 0x000ee40000300800 */
[----:B------:R-:W-:-:S02]  /*31b70*/  IMAD.MOV.U32 R15, RZ, RZ, R16 ;  /* 0x000000ffff0f7224 */ /* 0x000fc400078e0010 */
[----:B------:R-:W-:Y:S01]  /*31b80*/  IMAD.MOV.U32 R14, RZ, RZ, R17 ;  /* 0x000000ffff0e7224 */ /* 0x000fe200078e0011 */
[----:B------:R-:W4:Y:S01]  /*31b90*/  LDL.LU R16, [R1+0x1d0] ;  /* 0x0001d00001107983 */ /* 0x000f220000300800 */
[----:B------:R-:W4:Y:S02]  /*31ba0*/  LDL.LU R17, [R1+0x1d4] ;  /* 0x0001d40001117983 */ /* 0x000f240000300800 */
[----:B------:R-:W4:Y:S02]  /*31bb0*/  LDL.LU R18, [R1+0x1d8] ;  /* 0x0001d80001127983 */ /* 0x000f240000300800 */
[----:B------:R-:W4:Y:S01]  /*31bc0*/  LDL.LU R19, [R1+0x1dc] ;  /* 0x0001dc0001137983 */ /* 0x000f220000300800 */
[----:B---3--:R-:W-:Y:S01]  /*31bd0*/  STL.64 [R1+0x29d0], R22 ;  /* 0x0029d01601007387 */ /* 0x008fe20000100a00 */
[----:B--2---:R-:W-:Y:S02]  /*31be0*/  STL.64 [R1+0x29c8], R20 ;  /* 0x0029c81401007387 */ /* 0x004fe40000100a00 */
[----:B------:R-:W2:Y:S02]  /*31bf0*/  LDL.LU.64 R6, [R1+0x2a80] ;  /* 0x002a800001067983 */ /* 0x000ea40000300a00 */
[----:B------:R-:W2:Y:S01]  /*31c00*/  LDL.LU.64 R4, [R1+0x2a78] ;  /* 0x002a780001047983 */ /* 0x000ea20000300a00 */
[----:B------:R-:W-:Y:S01]  /*31c10*/  STL.64 [R1+0x200], R8 ;  /* 0x0002000801007387 */ /* 0x000fe20000100a00 */
[----:B------:R0:W-:Y:S03]  /*31c20*/  STL.64 [R1+0x208], R10 ;  /* 0x0002080a01007387 */ /* 0x0001e60000100a00 */
[----:B0-----:R-:W3:Y:S01]  /*31c30*/  LDL.LU.64 R10, [R1+0x2a70] ;  /* 0x002a7000010a7983 */ /* 0x001ee20000300a00 */
[----:B------:R-:W3:Y:S02]  /*31c40*/  LDL.LU.64 R8, [R1+0x2a68] ;  /* 0x002a680001087983 */ /* 0x000ee40000300a00 */
[----:B------:R-:W-:-:S02]  /*31c50*/  IMAD.MOV.U32 R22, RZ, RZ, R13 ;  /* 0x000000ffff167224 */ /* 0x000fc400078e000d */
[----:B------:R-:W-:Y:S02]  /*31c60*/  IMAD.MOV.U32 R23, RZ, RZ, R12 ;  /* 0x000000ffff177224 */ /* 0x000fe400078e000c */
[C---:B---3--:R-:W-:Y:S01]  /*31c70*/  HMMA.16816.F32 R12, R24.reuse, R14, R8 ;  /* 0x0000000e180c723c */ /* 0x048fe20000001808 */
[----:B------:R-:W4:Y:S11]  /*31c80*/  LDL.LU.64 R10, [R1+0x2a60] ;  /* 0x002a6000010a7983 */ /* 0x000f360000300a00 */
[----:B------:R-:W-:Y:S11]  /*31c90*/  @!UPT UIADD3 URZ, URZ, URZ, URZ ;  /* 0x0000003f3f3ff290 */ /* 0x000ff6000fffe03f */
[----:B------:R-:W-:Y:S01]  /*31ca0*/  STL.64 [R1+0x1f0], R12 ;  /* 0x0001f00c01007387 */ /* 0x000fe20000100a00 */
[----:B------:R0:W-:Y:S03]  /*31cb0*/  STL.64 [R1+0x1f8], R14 ;  /* 0x0001f80e01007387 */ /* 0x0001e60000100a00 */
[----:B0-----:R-:W3:Y:S01]  /*31cc0*/  LDL.64 R14, [R1+0x58] ;  /* 0x00005800010e7983 */ /* 0x001ee20000100a00 */
[C---:B--2---:R-:W-:Y:S03]  /*31cd0*/  HMMA.16816.F32 R4, R24.reuse, R22, R4 ;  /* 0x000000161804723c */ /* 0x044fe60000001804 */
[----:B---3--:R0:W-:Y:S01]  /*31ce0*/  STL.64 [R1+0x2a40], R14 ;  /* 0x002a400e01007387 */ /* 0x0081e20000100a00 */
[----:B------:R-:W2:Y:S11]  /*31cf0*/  LDL.LU R12, [R1+0x1b0] ;  /* 0x0001b000010c7983 */ /* 0x000eb60000300800 */
[----:B------:R-:W-:Y:S08]  /*31d00*/  @!UPT UIADD3 URZ, URZ, URZ, URZ ;  /* 0x0000003f3f3ff290 */ /* 0x000ff0000fffe03f */
[----:B------:R1:W-:Y:S02]  /*31d10*/  STL.64 [R1+0x1e0], R4 ;  /* 0x0001e00401007387 */ /* 0x0003e40000100a00 */
[----:B------:R3:W-:Y:S01]  /*31d20*/  STL.64 [R1+0x1e8], R6 ;  /* 0x0001e80601007387 */ /* 0x0007e20000100a00 */
[----:B------:R-:W2:Y:S04]  /*31d30*/  LDL.LU R13, [R1+0x1b4] ;  /* 0x0001b400010d7983 */ /* 0x000ea80000300800 */
[----:B0-----:R-:W2:Y:S01]  /*31d40*/  LDL.LU R14, [R1+0x1b8] ;  /* 0x0001b800010e7983 */ /* 0x001ea20000300800 */
[----:B------:R-:W2:Y:S02]  /*31d50*/  LDL.LU R15, [R1+0x1bc] ;  /* 0x0001bc00010f7983 */ /* 0x000ea40000300800 */
[----:B-1----:R-:W2:Y:S02]  /*31d60*/  LDL.LU R4, [R1+0x1c0] ;  /* 0x0001c00001047983 */ /* 0x002ea40000300800 */
[----:B------:R-:W2:Y:S01]  /*31d70*/  LDL.LU R5, [R1+0x1c4] ;  /* 0x0001c40001057983 */ /* 0x000ea20000300800 */
[----:B---3--:R-:W2:Y:S01]  /*31d80*/  LDL.LU R6, [R1+0x1c8] ;  /* 0x0001c80001067983 */ /* 0x008ea20000300800 */
[----:B------:R-:W2:Y:S02]  /*31d90*/  LDL.LU R7, [R1+0x1cc] ;  /* 0x0001cc0001077983 */ /* 0x000ea40000300800 */
[----:B------:R0:W-:Y:S02]  /*31da0*/  STL.64 [R1+0x29e0], R22 ;  /* 0x0029e01601007387 */ /* 0x0001e40000100a00 */
[----:B0-----:R-:W3:Y:S04]  /*31db0*/  LDL.64 R22, [R1+0x28] ;  /* 0x0000280001167983 */ /* 0x001ee80000100a00 */
[----:B---3--:R0:W-:Y:S04]  /*31dc0*/  STL.64 [R1+0x29f8], R22 ;  /* 0x0029f81601007387 */ /* 0x0081e80000100a00 */
[----:B0-----:R-:W3:Y:S01]  /*31dd0*/  LDL.64 R22, [R1+0x48] ;  /* 0x0000480001167983 */ /* 0x001ee20000100a00 */
[C---:B----4-:R-:W-:Y:S03]  /*31de0*/  HMMA.16816.F32 R16, R24.reuse, R10, R16 ;  /* 0x0000000a1810723c */ /* 0x050fe60000001810 */
[----:B---3--:R0:W-:Y:S01]  /*31df0*/  STL.64 [R1+0x2a20], R22 ;  /* 0x002a201601007387 */ /* 0x0081e20000100a00 */
[----:B------:R-:W3:Y:S02]  /*31e00*/  LDL.LU R20, [R1+0x100] ;  /* 0x0001000001147983 */ /* 0x000ee40000300800 */
[----:B------:R-:W3:Y:S01]  /*31e10*/  LDL.LU R21, [R1+0x104] ;  /* 0x0001040001157983 */ /* 0x000ee20000300800 */
[----:B0-----:R-:W4:Y:S01]  /*31e20*/  LDL.LU R22, [R1+0x108] ;  /* 0x0001080001167983 */ /* 0x001f220000300800 */
[----:B------:R-:W4:Y:S03]  /*31e30*/  LDL.LU R23, [R1+0x10c] ;  /* 0x00010c0001177983 */ /* 0x000f260000300800 */
[----:B----4-:R-:W-:Y:S01]  /*31e40*/  STL.64 [R1+0x2a38], R22 ;  /* 0x002a381601007387 */ /* 0x010fe20000100a00 */
[----:B---3--:R0:W-:Y:S03]  /*31e50*/  STL.64 [R1+0x2a30], R20 ;  /* 0x002a301401007387 */ /* 0x0081e60000100a00 */
[----:B0-----:R-:W3:Y:S01]  /*31e60*/  LDL.LU R20, [R1+0x1a0] ;  /* 0x0001a00001147983 */ /* 0x001ee20000300800 */
[----:B------:R-:W3:Y:S02]  /*31e70*/  LDL.LU R21, [R1+0x1a4] ;  /* 0x0001a40001157983 */ /* 0x000ee40000300800 */
[----:B------:R-:W3:Y:S02]  /*31e80*/  LDL.LU R22, [R1+0x1a8] ;  /* 0x0001a80001167983 */ /* 0x000ee40000300800 */
[----:B------:R-:W3:Y:S03]  /*31e90*/  LDL.LU R23, [R1+0x1ac] ;  /* 0x0001ac0001177983 */ /* 0x000ee60000300800 */
[----:B------:R-:W-:Y:S01]  /*31ea0*/  STL.64 [R1+0x1d0], R16 ;  /* 0x0001d01001007387 */ /* 0x000fe20000100a00 */
[----:B------:R0:W-:Y:S03]  /*31eb0*/  STL.64 [R1+0x1d8], R18 ;  /* 0x0001d81201007387 */ /* 0x0001e60000100a00 */
[----:B0-----:R-:W2:Y:S01]  /*31ec0*/  LDL.LU.64 R18, [R1+0x2a58] ;  /* 0x002a580001127983 */ /* 0x001ea20000300a00 */
[----:B------:R0:W-:Y:S02]  /*31ed0*/  STL.64 [R1+0x29d8], R10 ;  /* 0x0029d80a01007387 */ /* 0x0001e40000100a00 */
[----:B------:R-:W4:Y:S02]  /*31ee0*/  LDL.LU R8, [R1+0xd0] ;  /* 0x0000d00001087983 */ /* 0x000f240000300800 */
[----:B------:R-:W4:Y:S01]  /*31ef0*/  LDL.LU R9, [R1+0xd4] ;  /* 0x0000d40001097983 */ /* 0x000f220000300800 */
[----:B0-----:R-:W2:Y:S01]  /*31f00*/  LDL.LU R10, [R1+0xd8] ;  /* 0x0000d800010a7983 */ /* 0x001ea20000300800 */
[----:B------:R-:W2:Y:S03]  /*31f10*/  LDL.LU R11, [R1+0xdc] ;  /* 0x0000dc00010b7983 */ /* 0x000ea60000300800 */
[----:B--2---:R-:W-:Y:S01]  /*31f20*/  STL.64 [R1+0x29f0], R10 ;  /* 0x0029f00a01007387 */ /* 0x004fe20000100a00 */
[----:B----4-:R0:W-:Y:S03]  /*31f30*/  STL.64 [R1+0x29e8], R8 ;  /* 0x0029e80801007387 */ /* 0x0101e60000100a00 */
[----:B0-----:R-:W2:Y:S01]  /*31f40*/  LDL.LU R8, [R1+0xe0] ;  /* 0x0000e00001087983 */ /* 0x001ea20000300800 */
[----:B------:R-:W2:Y:S02]  /*31f50*/  LDL.LU R9, [R1+0xe4] ;  /* 0x0000e40001097983 */ /* 0x000ea40000300800 */
[----:B------:R-:W4:Y:S02]  /*31f60*/  LDL.LU R10, [R1+0xe8] ;  /* 0x0000e800010a7983 */ /* 0x000f240000300800 */
[----:B------:R-:W4:Y:S01]  /*31f70*/  LDL.LU R11, [R1+0xec] ;  /* 0x0000ec00010b7983 */ /* 0x000f220000300800 */
[C---:B------:R-:W-:Y:S01]  /*31f80*/  HMMA.16816.F32 R4, R24.reuse, R18, R4 ;  /* 0x000000121804723c */ /* 0x040fe20000001804 */
[----:B----4-:R-:W-:Y:S01]  /*31f90*/  STL.64 [R1+0x2a08], R10 ;  /* 0x002a080a01007387 */ /* 0x010fe20000100a00 */
[----:B--2---:R0:W-:Y:S03]  /*31fa0*/  STL.64 [R1+0x2a00], R8 ;  /* 0x002a000801007387 */ /* 0x0041e60000100a00 */
[----:B0-----:R-:W2:Y:S01]  /*31fb0*/  LDL.LU R8, [R1+0xf0] ;  /* 0x0000f00001087983 */ /* 0x001ea20000300800 */
[----:B------:R-:W2:Y:S02]  /*31fc0*/  LDL.LU R9, [R1+0xf4] ;  /* 0x0000f40001097983 */ /* 0x000ea40000300800 */
[----:B------:R-:W2:Y:S02]  /*31fd0*/  LDL.LU R10, [R1+0xf8] ;  /* 0x0000f800010a7983 */ /* 0x000ea40000300800 */
[----:B------:R-:W2:Y:S11]  /*31fe0*/  LDL.LU R11, [R1+0xfc] ;  /* 0x0000fc00010b7983 */ /* 0x000eb60000300800 */
[----:B------:R-:W-:Y:S02]  /*31ff0*/  @!UPT UIADD3 URZ, URZ, URZ, URZ ;  /* 0x0000003f3f3ff290 */ /* 0x000fe4000fffe03f */
[----:B------:R-:W-:Y:S01]  /*32000*/  STL.64 [R1+0x1c0], R4 ;  /* 0x0001c00401007387 */ /* 0x000fe20000100a00 */
[----:B------:R0:W-:Y:S03]  /*32010*/  STL.64 [R1+0x1c8], R6 ;  /* 0x0001c80601007387 */ /* 0x0001e60000100a00 */
[----:B0-----:R-:W4:Y:S01]  /*32020*/  LDL.LU.64 R6, [R1+0x2a50] ;  /* 0x002a500001067983 */ /* 0x001f220000300a00 */
[----:B------:R-:W2:Y:S01]  /*32030*/  LDL.LU.64 R4, [R1+0x2a48] ;  /* 0x002a480001047983 */ /* 0x000ea20000300a00 */
        /* <DEDUP_REMOVED lines=20> */
[----:B------:R-:W-:Y:S01]  /*32180*/  STL.64 [R1+0x100], R24 ;  /* 0x0001001801007387 */ /* 0x000fe20000100a00 */
[----:B------:R-:W-:Y:S01]  /*32190*/  STL.64 [R1+0x108], R26 ;  /* 0x0001081a01007387 */ /* 0x000fe20000100a00 */
[C---:B--2---:R-:W-:Y:S01]  /*321a0*/  HMMA.16816.F32 R8, R12.reuse, R22, R8 ;  /* 0x000000160c08723c */ /* 0x044fe20000001808 */
        /* <DEDUP_REMOVED lines=9> */
[----:B------:R-:W-:Y:S01]  /*32240*/  IMAD.MOV.U32 R27, RZ, RZ, R0 ;  /* 0x000000ffff1b7224 */ /* 0x000fe200078e0000 */
        /* <DEDUP_REMOVED lines=13> */
[----:B------:R0:W-:Y:S03]  /*32320*/  STL.64 [R1+0xd8], R22 ;  /* 0x0000d81601007387 */ /* 0x0001e60000100a00 */
[----:B0-----:R-:W2:Y:S01]  /*32330*/  LDL.LU.64 R22, [R1+0x29d0] ;  /* 0x0029d00001167983 */ /* 0x001ea20000300a00 */
[----:B------:R-:W2:Y:S02]  /*32340*/  LDL.LU.64 R20, [R1+0x29c8] ;  /* 0x0029c80001147983 */ /* 0x000ea40000300a00 */
[C---:B--2---:R-:W-:Y:S01]  /*32350*/  HMMA.16816.F32 R8, R12.reuse, R10, R20 ;  /* 0x0000000a0c08723c */ /* 0x044fe20000001814 */
[----:B------:R-:W2:Y:S01]  /*32360*/  LDL.LU.64 R22, [R1+0x29c0] ;  /* 0x0029c00001167983 */ /* 0x000ea20000300a00 */
[----:B------:R-:W2:Y:S11]  /*32370*/  LDL.LU.64 R20, [R1+0x29b8] ;  /* 0x0029b80001147983 */ /* 0x000eb60000300a00 */
[----:B------:R-:W-:Y:S10]  /*32380*/  @!UPT UIADD3 URZ, URZ, URZ, URZ ;  /* 0x0000003f3f3ff290 */ /* 0x000ff4000fffe03f */
[----:B------:R-:W-:Y:S01]  /*32390*/  STL.64 [R1+0xc0], R8 ;  /* 0x0000c00801007387 */ /* 0x000fe20000100a00 */
[----:B------:R0:W-:Y:S03]  /*323a0*/  STL.64 [R1+0xc8], R10 ;  /* 0x0000c80a01007387 */ /* 0x0001e60000100a00 */
[----:B0-----:R-:W3:Y:S01]  /*323b0*/  LDL.LU R11, [R1+0x29b0] ;  /* 0x0029b000010b7983 */ /* 0x001ee20000300800 */
[C---:B--2---:R-:W-:Y:S03]  /*323c0*/  HMMA.16816.F32 R16, R12.reuse, R18, R20 ;  /* 0x000000120c10723c */ /* 0x044fe60000001814 */
[----:B------:R-:W2:Y:S01]  /*323d0*/  LDL.LU.64 R22, [R1+0x29a8] ;  /* 0x0029a80001167983 */ /* 0x000ea20000300a00 */
[----:B------:R-:W2:Y:S11]  /*323e0*/  LDL.LU.64 R20, [R1+0x29a0] ;  /* 0x0029a00001147983 */ /* 0x000eb60000300a00 */
[----:B------:R-:W-:Y:S08]  /*323f0*/  @!UPT UIADD3 URZ, URZ, URZ, URZ ;  /* 0x0000003f3f3ff290 */ /* 0x000ff0000fffe03f */
[----:B------:R-:W-:Y:S01]  /*32400*/  STL.64 [R1+0x180], R16 ;  /* 0x0001801001007387 */ /* 0x000fe20000100a00 */
[----:B------:R-:W-:Y:S02]  /*32410*/  STL.64 [R1+0x188], R18 ;  /* 0x0001881201007387 */ /* 0x000fe40000100a00 */
[----:B------:R-:W0:Y:S01]  /*32420*/  LDSM.16.MT88.4 R16, [R3+0x6000] ;  /* 0x006000000310783b */ /* 0x000e220000004200 */
[----:B---3--:R-:W-:Y:S04]  /*32430*/  LDSM.16.MT88.4 R8, [R11+0x6180] ;  /* 0x006180000b08783b */ /* 0x008fe80000004200 */
[----:B0-----:R-:W-:Y:S01]  /*32440*/  STL.64 [R1+0x2918], R18 ;  /* 0x0029181201007387 */ /* 0x001fe20000100a00 */
[----:B------:R0:W-:Y:S03]  /*32450*/  STL.64 [R1+0x2910], R16 ;  /* 0x0029101001007387 */ /* 0x0001e60000100a00 */
[----:B0-----:R-:W3:Y:S01]  /*32460*/  LDL.LU R16, [R1+0x370] ;  /* 0x0003700001107983 */ /* 0x001ee20000300800 */
[----:B------:R-:W3:Y:S02]  /*32470*/  LDL.LU R17, [R1+0x374] ;  /* 0x0003740001117983 */ /* 0x000ee40000300800 */
[----:B------:R-:W3:Y:S02]  /*32480*/  LDL.LU R18, [R1+0x378] ;  /* 0x0003780001127983 */ /* 0x000ee40000300800 */
[----:B------:R-:W3:Y:S01]  /*32490*/  LDL.LU R19, [R1+0x37c] ;  /* 0x00037c0001137983 */ /* 0x000ee20000300800 */
[----:B------:R-:W-:Y:S01]  /*324a0*/  STL.64 [R1+0x2938], R6 ;  /* 0x0029380601007387 */ /* 0x000fe20000100a00 */
[----:B------:R0:W-:Y:S01]  /*324b0*/  STL.64 [R1+0x2930], R4 ;  /* 0x0029300401007387 */ /* 0x0001e20000100a00 */
[C---:B--2---:R-:W-:Y:S11]  /*324c0*/  HMMA.16816.F32 R20, R12.reuse, R6, R20 ;  /* 0x000000060c14723c */ /* 0x044ff60000001814 */
[----:B------:R-:W-:Y:S11]  /*324d0*/  @!UPT UIADD3 URZ, URZ, URZ, URZ ;  /* 0x0000003f3f3ff290 */ /* 0x000ff6000fffe03f */
[----:B------:R-:W-:Y:S01]  /*324e0*/  @!UPT UIADD3 URZ, URZ, URZ, URZ ;  /* 0x0000003f3f3ff290 */ /* 0x000fe2000fffe03f */
[----:B------:R-:W-:Y:S01]  /*324f0*/  STL.64 [R1+0x230], R20 ;  /* 0x0002301401007387 */ /* 0x000fe20000100a00 */
[----:B------:R-:W-:Y:S02]  /*32500*/  STL.64 [R1+0x238], R22 ;  /* 0x0002381601007387 */ /* 0x000fe40000100a00 */
[----:B0-----:R-:W2:Y:S02]  /*32510*/  LDL.LU R4, [R1+0x380] ;  /* 0x0003800001047983 */ /* 0x001ea40000300800 */
[----:B------:R-:W2:Y:S01]  /*32520*/  LDL.LU R5, [R1+0x384] ;  /* 0x0003840001057983 */ /* 0x000ea20000300800 */
[----:B------:R-:W2:Y:S01]  /*32530*/  LDL.LU R6, [R1+0x388] ;  /* 0x0003880001067983 */ /* 0x000ea20000300800 */
[----:B------:R-:W2:Y:S03]  /*32540*/  LDL.LU R7, [R1+0x38c] ;  /* 0x00038c0001077983 */ /* 0x000ea60000300800 */
[----:B------:R-:W0:Y:S04]  /*32550*/  LDSM.16.MT88.4 R20, [R3+0x6080] ;  /* 0x006080000314783b */ /* 0x000e280000004200 */
[----:B0-----:R0:W-:Y:S01]  /*32560*/  STL.64 [R1+0x2870], R22 ;  /* 0x0028701601007387 */ /* 0x0011e20000100a00 */
[----:B------:R-:W-:Y:S03]  /*32570*/  STL.64 [R1+0x2868], R20 ;  /* 0x0028681401007387 */ /* 0x000fe60000100a00 */
[----:B0-----:R-:W3:Y:S01]  /*32580*/  LDL.LU.64 R22, [R1+0x68] ;  /* 0x0000680001167983 */ /* 0x001ee20000300a00 */
[C---:B--2---:R-:W-:Y:S03]  /*32590*/  HMMA.16816.F32 R4, R12.reuse, R26, R4 ;  /* 0x0000001a0c04723c */ /* 0x044fe60000001804 */
[----:B------:R-:W0:Y:S04]  /*325a0*/  LDSM.16.MT88.4 R24, [R3+0x6100] ;  /* 0x006100000318783b */ /* 0x000e280000004200 */
[----:B0-----:R-:W-:Y:S11]  /*325b0*/  STL.64 [R1+0x2810], R26 ;  /* 0x0028101a01007387 */ /* 0x001ff60000100a00 */
[----:B------:R-:W-:Y:S05]  /*325c0*/  @!UPT UIADD3 URZ, URZ, URZ, URZ ;  /* 0x0000003f3f3ff290 */ /* 0x000fea000fffe03f */
[----:B------:R-:W-:Y:S02]  /*325d0*/  STL.64 [R1+0x580], R4 ;  /* 0x0005800401007387 */ /* 0x000fe40000100a00 */
[----:B------:R3:W-:Y:S02]  /*325e0*/  STL.64 [R1+0x588], R6 ;  /* 0x0005880601007387 */ /* 0x0007e40000100a00 */
[----:B---3--:R-:W-:Y:S01]  /*325f0*/  HMMA.16816.F32 R4, R12, R22, R16 ;  /* 0x000000160c04723c */ /* 0x008fe20000001810 */
[----:B------:R-:W-:Y:S02]  /*32600*/  IMAD.MOV.U32 R26, RZ, RZ, R0 ;  /* 0x000000ffff1a7224 */ /* 0x000fe400078e0000 */
[----:B------:R-:W-:Y:S01]  /*32610*/  IMAD.MOV.U32 R27, RZ, RZ, R2 ;  /* 0x000000ffff1b7224 */ /* 0x000fe200078e0002 */
[----:B------:R-:W-:Y:S01]  /*32620*/  STL.64 [R1+0x2808], R24 ;  /* 0x0028081801007387 */ /* 0x000fe20000100a00 */
[----:B------:R-:W2:Y:S02]  /*32630*/  LDL.LU R0, [R1+0x2998] ;  /* 0x0029980001007983 */ /* 0x000ea40000300800 */
[----:B------:R-:W3:Y:S01]  /*32640*/  LDL.LU R2, [R1+0x2994] ;  /* 0x0029940001027983 */ /* 0x000ee20000300800 */
[----:B------:R0:W1:Y:S04]  /*32650*/  LDSM.16.MT88.4 R12, [R3+0x6180] ;  /* 0x00618000030c783b */ /* 0x0000680000004200 */
[----:B------:R-:W-:Y:S01]  /*32660*/  STL.64 [R1+0x2978], R26 ;  /* 0x0029781a01007387 */ /* 0x000fe20000100a00 */
[----:B------:R4:W-:Y:S10]  /*32670*/  STL.64 [R1+0x2960], R22 ;  /* 0x0029601601007387 */ /* 0x0009f40000100a00 */
[----:B------:R-:W-:Y:S01]  /*32680*/  STL.64 [R1+0x570], R4 ;  /* 0x0005700401007387 */ /* 0x000fe20000100a00 */
[----:B------:R-:W-:Y:S02]  /*32690*/  STL.64 [R1+0x578], R6 ;  /* 0x0005780601007387 */ /* 0x000fe40000100a00 */
[----:B0-----:R-:W2:Y:S02]  /*326a0*/  LDL.LU R3, [R1+0x2990] ;  /* 0x0029900001037983 */ /* 0x001ea40000300800 */
[----:B------:R-:W2:Y:S01]  /*326b0*/  LDL.LU R16, [R1+0x400] ;  /* 0x0004000001107983 */ /* 0x000ea20000300800 */
[----:B------:R-:W2:Y:S01]  /*326c0*/  LDL.LU R17, [R1+0x404] ;  /* 0x0004040001117983 */ /* 0x000ea20000300800 */
[----:B------:R-:W2:Y:S02]  /*326d0*/  LDL.LU R18, [R1+0x408] ;  /* 0x0004080001127983 */ /* 0x000ea40000300800 */
[----:B------:R-:W2:Y:S02]  /*326e0*/  LDL.LU R19, [R1+0x40c] ;  /* 0x00040c0001137983 */ /* 0x000ea40000300800 */
[----:B------:R-:W2:Y:S01]  /*326f0*/  LDL.LU R20, [R1+0x440] ;  /* 0x0004400001147983 */ /* 0x000ea20000300800 */
[----:B------:R-:W2:Y:S01]  /*32700*/  LDL.LU R21, [R1+0x444] ;  /* 0x0004440001157983 */ /* 0x000ea20000300800 */
[----:B----4-:R-:W4:Y:S02]  /*32710*/  LDL.LU R22, [R1+0x448] ;  /* 0x0004480001167983 */ /* 0x010f240000300800 */
[----:B------:R-:W4:Y:S02]  /*32720*/  LDL.LU R23, [R1+0x44c] ;  /* 0x00044c0001177983 */ /* 0x000f240000300800 */
        /* <DEDUP_REMOVED lines=12> */
[----:B------:R-:W4:Y:S04]  /*327f0*/  LDL.64 R6, [R1+0x38] ;  /* 0x0000380001067983 */ /* 0x000f280000100a00 */
[----:B----4-:R0:W-:Y:S04]  /*32800*/  STL.64 [R1+0x2950], R6 ;  /* 0x0029500601007387 */ /* 0x0101e80000100a00 */
[----:B0-----:R-:W4:Y:S04]  /*32810*/  LDL.LU.64 R6, [R1+0x8] ;  /* 0x0000080001067983 */ /* 0x001f280000300a00 */
[----:B----4-:R0:W-:Y:S04]  /*32820*/  STL.64 [R1+0x2958], R6 ;  /* 0x0029580601007387 */ /* 0x0101e80000100a00 */
[----:B0-----:R-:W4:Y:S01]  /*32830*/  LDL.64 R6, [R1+0x18] ;  /* 0x0000180001067983 */ /* 0x001f220000100a00 */
[----:B------:R-:W-:Y:S02]  /*32840*/  STL.64 [R1+0x2928], R18 ;  /* 0x0029281201007387 */ /* 0x000fe40000100a00 */
[----:B------:R0:W-:Y:S02]  /*32850*/  STL.64 [R1+0x2920], R16 ;  /* 0x0029201001007387 */ /* 0x0001e40000100a00 */
        /* <DEDUP_REMOVED lines=16> */
[----:B------:R-:W-:-:S02]  /*32960*/  IMAD.MOV.U32 R26, RZ, RZ, R29 ;  /* 0x000000ffff1a7224 */ /* 0x000fc400078e001d */
[----:B------:R-:W-:-:S07]  /*32970*/  IMAD.MOV.U32 R27, RZ, RZ, R28 ;  /* 0x000000ffff1b7224 */ /* 0x000fce00078e001c */
[C---:B------:R-:W-:Y:S01]  /*32980*/  HMMA.16816.F32 R24, R8.reuse, R26, R20 ;  /* 0x0000001a0818723c */ /* 0x040fe20000001814 */
[----:B--2---:R-:W-:Y:S01]  /*32990*/  STL.64 [R1+0x2880], R14 ;  /* 0x0028800e01007387 */ /* 0x004fe20000100a00 */
[----:B------:R0:W-:Y:S03]  /*329a0*/  STL.64 [R1+0x2878], R12 ;  /* 0x0028780c01007387 */ /* 0x0001e60000100a00 */
[----:B0-----:R-:W2:Y:S01]  /*329b0*/  LDL.LU R12, [R1+0x2b0] ;  /* 0x0002b000010c7983 */ /* 0x001ea20000300800 */
[----:B------:R-:W2:Y:S02]  /*329c0*/  LDL.LU R13, [R1+0x2b4] ;  /* 0x0002b400010d7983 */ /* 0x000ea40000300800 */
[----:B------:R-:W2:Y:S02]  /*329d0*/  LDL.LU R14, [R1+0x2b8] ;  /* 0x0002b800010e7983 */ /* 0x000ea40000300800 */
[----:B------:R-:W2:Y:S02]  /*329e0*/  LDL.LU R15, [R1+0x2bc] ;  /* 0x0002bc00010f7983 */ /* 0x000ea40000300800 */
[----:B--2---:R0:W-:Y:S01]  /*329f0*/  STL.64 [R1+0x2890], R14 ;  /* 0x0028900e01007387 */ /* 0x0041e20000100a00 */
[----:B------:R-:W-:Y:S03]  /*32a00*/  STL.64 [R1+0x2888], R12 ;  /* 0x0028880c01007387 */ /* 0x000fe60000100a00 */
[----:B0-----:R-:W2:Y:S01]  /*32a10*/  LDL.64 R14, [R1+0x58] ;  /* 0x00005800010e7983 */ /* 0x001ea20000100a00 */
[----:B------:R-:W2:Y:S02]  /*32a20*/  LDL.LU.64 R22, [R1+0x2988] ;  /* 0x0029880001167983 */ /* 0x000ea40000300a00 */
[----:B------:R-:W2:Y:S04]  /*32a30*/  LDL.LU.64 R20, [R1+0x2980] ;  /* 0x0029800001147983 */ /* 0x000ea80000300a00 */
[----:B------:R-:W-:Y:S01]  /*32a40*/  STL.64 [R1+0x560], R24 ;  /* 0x0005601801007387 */ /* 0x000fe20000100a00 */
[----:B------:R0:W-:Y:S04]  /*32a50*/  STL.64 [R1+0x568], R26 ;  /* 0x0005681a01007387 */ /* 0x0001e80000100a00 */
[----:B0-----:R-:W2:Y:S02]  /*32a60*/  LDL.LU.64 R26, [R1+0x2978] ;  /* 0x00297800011a7983 */ /* 0x001ea40000300a00 */
        /* <DEDUP_REMOVED lines=8> */
[----:B------:R-:W2:Y:S01]  /*32af0*/  LDL.LU R24, [R1+0x430] ;  /* 0x0004300001187983 */ /* 0x000ea20000300800 */
[----:B------:R-:W2:Y:S04]  /*32b00*/  LDL.LU R25, [R1+0x434] ;  /* 0x0004340001197983 */ /* 0x000ea80000300800 */
[----:B0-----:R-:W2:Y:S01]  /*32b10*/  LDL.LU R26, [R1+0x438] ;  /* 0x00043800011a7983 */ /* 0x001ea20000300800 */
[----:B------:R-:W2:Y:S01]  /*32b20*/  LDL.LU R27, [R1+0x43c] ;  /* 0x00043c00011b7983 */ /* 0x000ea20000300800 */
[C---:B----4-:R-:W-:Y:S11]  /*32b30*/  HMMA.16816.F32 R20, R8.reuse, R6, R20 ;  /* 0x000000060814723c */ /* 0x050ff60000001814 */
[----:B------:R-:W-:Y:S11]  /*32b40*/  @!UPT UIADD3 URZ, URZ, URZ, URZ ;  /* 0x0000003f3f3ff290 */ /* 0x000ff6000fffe03f */
[----:B------:R-:W-:Y:S01]  /*32b50*/  @!UPT UIADD3 URZ, URZ, URZ, URZ ;  /* 0x0000003f3f3ff290 */ /* 0x000fe2000fffe03f */
[----:B------:R0:W-:Y:S01]  /*32b60*/  STL.64 [R1+0x540], R20 ;  /* 0x0005401401007387 */ /* 0x0001e20000100a00 */
[----:B------:R1:W-:Y:S02]  /*32b70*/  STL.64 [R1+0x548], R22 ;  /* 0x0005481601007387 */ /* 0x0003e40000100a00 */
[----:B0-----:R-:W-:Y:S01]  /*32b80*/  IMAD.MOV.U32 R21, RZ, RZ, R6 ;  /* 0x000000ffff157224 */ /* 0x001fe200078e0006 */
[----:B-1----:R-:W4:Y:S01]  /*32b90*/  LDL.LU.64 R22, [R1+0x2960] ;  /* 0x0029600001167983 */ /* 0x002f220000300a00 */
[----:B------:R-:W-:Y:S02]  /*32ba0*/  IMAD.MOV.U32 R20, RZ, RZ, R7 ;  /* 0x000000ffff147224 */ /* 0x000fe400078e0007 */
[----:B------:R-:W2:Y:S02]  /*32bb0*/  LDL.LU.64 R6, [R1+0x2958] ;  /* 0x0029580001067983 */ /* 0x000ea40000300a00 */
[C---:B--2---:R-:W-:Y:S11]  /*32bc0*/  HMMA.16816.F32 R24, R8.reuse, R6, R24 ;  /* 0x000000060818723c */ /* 0x044ff60000001818 */
        /* <DEDUP_REMOVED lines=16> */
[----:B------:R-:W3:Y:S01]  /*32cd0*/  LDL.LU.64 R4, [R1+0x2930] ;  /* 0x0029300001047983 */ /* 0x000ee20000300a00 */
[----:B--2---:R-:W-:Y:S11]  /*32ce0*/  HMMA.16816.F32 R16, R8, R6, R16 ;  /* 0x000000060810723c */ /* 0x004ff60000001810 */
[----:B------:R-:W-:Y:S11]  /*32cf0*/  @!UPT UIADD3 URZ, URZ, URZ, URZ ;  /* 0x0000003f3f3ff290 */ /* 0x000ff6000fffe03f */
[----:B------:R-:W-:Y:S01]  /*32d00*/  @!UPT UIADD3 URZ, URZ, URZ, URZ ;  /* 0x0000003f3f3ff290 */ /* 0x000fe2000fffe03f */
[----:B------:R-:W-:Y:S01]  /*32d10*/  STL.64 [R1+0x510], R16 ;  /* 0x0005101001007387 */ /* 0x000fe20000100a00 */
[----:B------:R0:W-:Y:S03]  /*32d20*/  STL.64 [R1+0x518], R18 ;  /* 0x0005181201007387 */ /* 0x0001e60000100a00 */
[----:B0-----:R-:W2:Y:S01]  /*32d30*/  LDL.LU.64 R18, [R1+0x2928] ;  /* 0x0029280001127983 */ /* 0x001ea20000300a00 */
[----:B------:R-:W2:Y:S02]  /*32d40*/  LDL.LU.64 R16, [R1+0x2920] ;  /* 0x0029200001107983 */ /* 0x000ea40000300a00 */
[----:B------:R0:W-:Y:S02]  /*32d50*/  STL.64 [R1+0x28b0], R6 ;  /* 0x0028b00601007387 */ /* 0x0001e40000100a00 */
[----:B---3--:R-:W-:Y:S02]  /*32d60*/  STL.64 [R1+0x28a8], R4 ;  /* 0x0028a80401007387 */ /* 0x008fe40000100a00 */
[----:B0-----:R-:W-:-:S02]  /*32d70*/  IMAD.MOV.U32 R6, RZ, RZ, R13 ;  /* 0x000000ffff067224 */ /* 0x001fc400078e000d */
[----:B------:R-:W-:-:S05]  /*32d80*/  IMAD.MOV.U32 R7, RZ, RZ, R12 ;  /* 0x000000ffff077224 */ /* 0x000fca00078e000c */
[----:B------:R2:W-:Y:S02]  /*32d90*/  STL.64 [R1+0x2908], R6 ;  /* 0x0029080601007387 */ /* 0x0005e40000100a00 */
[C---:B--2---:R-:W-:Y:S02]  /*32da0*/  HMMA.16816.F32 R4, R8.reuse, R14, R16 ;  /* 0x0000000e0804723c */ /* 0x044fe40000001810 */
[----:B------:R-:W4:Y:S11]  /*32db0*/  LDL.LU R16, [R1+0x360] ;  /* 0x0003600001107983 */ /* 0x000f360000300800 */
[----:B------:R-:W-:Y:S10]  /*32dc0*/  @!UPT UIADD3 URZ, URZ, URZ, URZ ;  /* 0x0000003f3f3ff290 */ /* 0x000ff4000fffe03f */
[----:B------:R-:W-:Y:S01]  /*32dd0*/  STL.64 [R1+0x500], R4 ;  /* 0x0005000401007387 */ /* 0x000fe20000100a00 */
[----:B------:R-:W-:Y:S02]  /*32de0*/  STL.64 [R1+0x508], R6 ;  /* 0x0005080601007387 */ /* 0x000fe40000100a00 */
[----:B------:R-:W4:Y:S02]  /*32df0*/  LDL.LU R17, [R1+0x364] ;  /* 0x0003640001117983 */ /* 0x000f240000300800 */
[----:B------:R-:W4:Y:S01]  /*32e00*/  LDL.LU R18, [R1+0x368] ;  /* 0x0003680001127983 */ /* 0x000f220000300800 */
[----:B------:R-:W4:Y:S01]  /*32e10*/  LDL.LU R19, [R1+0x36c] ;  /* 0x00036c0001137983 */ /* 0x000f220000300800 */
[----:B------:R0:W-:Y:S02]  /*32e20*/  STL.64 [R1+0x28a0], R14 ;  /* 0x0028a00e01007387 */ /* 0x0001e40000100a00 */
[----:B------:R-:W2:Y:S02]  /*32e30*/  LDL.LU R12, [R1+0x3a0] ;  /* 0x0003a000010c7983 */ /* 0x000ea40000300800 */
[----:B------:R-:W2:Y:S01]  /*32e40*/  LDL.LU R13, [R1+0x3a4] ;  /* 0x0003a400010d7983 */ /* 0x000ea20000300800 */
[----:B0-----:R-:W3:Y:S01]  /*32e50*/  LDL.LU R14, [R1+0x3a8] ;  /* 0x0003a800010e7983 */ /* 0x001ee20000300800 */
[----:B------:R-:W3:Y:S02]  /*32e60*/  LDL.LU R15, [R1+0x3ac] ;  /* 0x0003ac00010f7983 */ /* 0x000ee40000300800 */
[----:B------:R-:W2:Y:S02]  /*32e70*/  LDL.LU R4, [R1+0x3f0] ;  /* 0x0003f00001047983 */ /* 0x000ea40000300800 */
[----:B------:R-:W4:Y:S01]  /*32e80*/  LDL.LU R5, [R1+0x3f4] ;  /* 0x0003f40001057983 */ /* 0x000f220000300800 */
[----:B------:R-:W4:Y:S01]  /*32e90*/  LDL.LU R6, [R1+0x3f8] ;  /* 0x0003f80001067983 */ /* 0x000f220000300800 */
[----:B------:R-:W4:Y:S02]  /*32ea0*/  LDL.LU R7, [R1+0x3fc] ;  /* 0x0003fc0001077983 */ /* 0x000f240000300800 */
[----:B------:R-:W4:Y:S01]  /*32eb0*/  LDL.64 R26, [R1+0x48] ;  /* 0x00004800011a7983 */ /* 0x000f220000100a00 */
        /* <DEDUP_REMOVED lines=12> */
[----:B----4-:R-:W-:Y:S01]  /*32f80*/  HMMA.16816.F32 R8, R8, R22, R16 ;  /* 0x000000160808723c */ /* 0x010fe20000001810 */
[----:B---3--:R0:W-:Y:S01]  /*32f90*/  STL.64 [R1+0x28e0], R14 ;  /* 0x0028e00e01007387 */ /* 0x0081e20000100a00 */
[----:B--2---:R1:W-:Y:S02]  /*32fa0*/  STL.64 [R1+0x28d8], R12 ;  /* 0x0028d80c01007387 */ /* 0x0043e40000100a00 */
[----:B0-----:R-:W-:-:S02]  /*32fb0*/  IMAD.MOV.U32 R14, RZ, RZ, R21 ;  /* 0x000000ffff0e7224 */ /* 0x001fc400078e0015 */
[----:B------:R-:W-:-:S05]  /*32fc0*/  IMAD.MOV.U32 R15, RZ, RZ, R20 ;  /* 0x000000ffff0f7224 */ /* 0x000fca00078e0014 */
[----:B------:R0:W-:Y:S01]  /*32fd0*/  STL.64 [R1+0x28f8], R14 ;  /* 0x0028f80e01007387 */ /* 0x0001e20000100a00 */
[----:B-1----:R-:W2:Y:S02]  /*32fe0*/  LDL.LU R12, [R1+0x3e0] ;  /* 0x0003e000010c7983 */ /* 0x002ea40000300800 */
[----:B------:R-:W2:Y:S01]  /*32ff0*/  LDL.LU R13, [R1+0x3e4] ;  /* 0x0003e400010d7983 */ /* 0x000ea20000300800 */
[----:B0-----:R-:W2:Y:S01]  /*33000*/  LDL.LU R14, [R1+0x3e8] ;  /* 0x0003e800010e7983 */ /* 0x001ea20000300800 */
[----:B------:R-:W2:Y:S02]  /*33010*/  LDL.LU R15, [R1+0x3ec] ;  /* 0x0003ec00010f7983 */ /* 0x000ea40000300800 */
[----:B------:R-:W3:Y:S02]  /*33020*/  LDL.LU.64 R18, [R1+0x2918] ;  /* 0x0029180001127983 */ /* 0x000ee40000300a00 */
[----:B------:R-:W3:Y:S01]  /*33030*/  LDL.LU.64 R16, [R1+0x2910] ;  /* 0x0029100001107983 */ /* 0x000ee20000300a00 */
[----:B------:R0:W-:Y:S01]  /*33040*/  STL.64 [R1+0x2898], R22 ;  /* 0x0028981601007387 */ /* 0x0001e20000100a00 */
[----:B------:R-:W4:Y:S02]  /*33050*/  LDL.LU R20, [R1+0x390] ;  /* 0x0003900001147983 */ /* 0x000f240000300800 */
[----:B------:R-:W-:Y:S02]  /*33060*/  STL.64 [R1+0x380], R8 ;  /* 0x0003800801007387 */ /* 0x000fe40000100a00 */
[----:B------:R-:W-:Y:S01]  /*33070*/  STL.64 [R1+0x388], R10 ;  /* 0x0003880a01007387 */ /* 0x000fe20000100a00 */
[----:B------:R-:W4:Y:S04]  /*33080*/  LDL.LU R21, [R1+0x394] ;  /* 0x0003940001157983 */ /* 0x000f280000300800 */
[----:B0-----:R-:W2:Y:S01]  /*33090*/  LDL.LU R22, [R1+0x398] ;  /* 0x0003980001167983 */ /* 0x001ea20000300800 */
[----:B------:R-:W2:Y:S01]  /*330a0*/  LDL.LU R23, [R1+0x39c] ;  /* 0x00039c0001177983 */ /* 0x000ea20000300800 */
[C---:B---3--:R-:W-:Y:S02]  /*330b0*/  HMMA.16816.F32 R4, R16.reuse, R26, R4 ;  /* 0x0000001a1004723c */ /* 0x048fe40000001804 */
[----:B--2---:R-:W-:Y:S01]  /*330c0*/  STL.64 [R1+0x28f0], R22 ;  /* 0x0028f01601007387 */ /* 0x004fe20000100a00 */
[----:B----4-:R0:W-:Y:S03]  /*330d0*/  STL.64 [R1+0x28e8], R20 ;  /* 0x0028e81401007387 */ /* 0x0101e60000100a00 */
[----:B0-----:R-:W2:Y:S01]  /*330e0*/  LDL.LU R20, [R1+0x3d0] ;  /* 0x0003d00001147983 */ /* 0x001ea20000300800 */
[----:B------:R-:W2:Y:S02]  /*330f0*/  LDL.LU R21, [R1+0x3d4] ;  /* 0x0003d40001157983 */ /* 0x000ea40000300800 */
[----:B------:R-:W2:Y:S02]  /*33100*/  LDL.LU R22, [R1+0x3d8] ;  /* 0x0003d80001167983 */ /* 0x000ea40000300800 */
[----:B------:R-:W2:Y:S11]  /*33110*/  LDL.LU R23, [R1+0x3dc] ;  /* 0x0003dc0001177983 */ /* 0x000eb60000300800 */
[----:B------:R-:W-:Y:S01]  /*33120*/  @!UPT UIADD3 URZ, URZ, URZ, URZ ;  /* 0x0000003f3f3ff290 */ /* 0x000fe2000fffe03f */
[----:B------:R0:W-:Y:S01]  /*33130*/  STL.64 [R1+0x4f0], R4 ;  /* 0x0004f00401007387 */ /* 0x0001e20000100a00 */
[----:B------:R1:W-:Y:S02]  /*33140*/  STL.64 [R1+0x4f8], R6 ;  /* 0x0004f80601007387 */ /* 0x0003e40000100a00 */
[----:B0-----:R-:W-:Y:S01]  /*33150*/  IMAD.MOV.U32 R5, RZ, RZ, R26 ;  /* 0x000000ffff057224 */ /* 0x001fe200078e001a */
[----:B-1----:R-:W3:Y:S01]  /*33160*/  LDL.LU.64 R6, [R1+0x2908] ;  /* 0x0029080001067983 */ /* 0x002ee20000300a00 */
[----:B------:R-:W-:Y:S02]  /*33170*/  IMAD.MOV.U32 R4, RZ, RZ, R27 ;  /* 0x000000ffff047224 */ /* 0x000fe400078e001b */
[----:B------:R-:W4:Y:S02]  /*33180*/  LDL.LU.64 R26, [R1+0x2900] ;  /* 0x00290000011a7983 */ /* 0x000f240000300a00 */
[C---:B----4-:R-:W-:Y:S11]  /*33190*/  HMMA.16816.F32 R12, R16.reuse, R26, R12 ;  /* 0x0000001a100c723c */ /* 0x050ff6000000180c */
[----:B------:R-:W-:Y:S11]  /*331a0*/  @!UPT UIADD3 URZ, URZ, URZ, URZ ;  /* 0x0000003f3f3ff290 */ /* 0x000ff6000fffe03f */
[----:B------:R-:W-:Y:S01]  /*331b0*/  @!UPT UIADD3 URZ, URZ, URZ, URZ ;  /* 0x0000003f3f3ff290 */ /* 0x000fe2000fffe03f */
[----:B------:R-:W-:Y:S01]  /*331c0*/  STL.64 [R1+0x4e0], R12 ;  /* 0x0004e00c01007387 */ /* 0x000fe20000100a00 */
[----:B------:R0:W-:Y:S03]  /*331d0*/  STL.64 [R1+0x4e8], R14 ;  /* 0x0004e80e01007387 */ /* 0x0001e60000100a00 */
[----:B0-----:R-:W2:Y:S02]  /*331e0*/  LDL.LU.64 R14, [R1+0x28f8] ;  /* 0x0028f800010e7983 */ /* 0x001ea40000300a00 */
[----:B--2---:R-:W-:Y:S02]  /*331f0*/  HMMA.16816.F32 R12, R16, R14, R20 ;  /* 0x0000000e100c723c */ /* 0x004fe40000001814 */
[----:B------:R-:W2:Y:S01]  /*33200*/  LDL.LU.64 R22, [R1+0x28f0] ;  /* 0x0028f00001167983 */ /* 0x000ea20000300a00 */
[----:B------:R-:W2:Y:S11]  /*33210*/  LDL.LU.64 R20, [R1+0x28e8] ;  /* 0x0028e80001147983 */ /* 0x000eb60000300a00 */
[----:B------:R-:W-:Y:S09]  /*33220*/  @!UPT UIADD3 URZ, URZ, URZ, URZ ;  /* 0x0000003f3f3ff290 */ /* 0x000ff2000fffe03f */
[----:B------:R-:W-:Y:S01]  /*33230*/  STL.64 [R1+0x4d0], R12 ;  /* 0x0004d00c01007387 */ /* 0x000fe20000100a00 */
[----:B------:R0:W-:Y:S03]  /*33240*/  STL.64 [R1+0x4d8], R14 ;  /* 0x0004d80e01007387 */ /* 0x0001e60000100a00 */
[----:B0-----:R-:W4:Y:S01]  /*33250*/  LDL.LU.64 R14, [R1+0x28e0] ;  /* 0x0028e000010e7983 */ /* 0x001f220000300a00 */
[----:B------:R-:W4:Y:S02]  /*33260*/  LDL.LU.64 R12, [R1+0x28d8] ;  /* 0x0028d800010c7983 */ /* 0x000f240000300a00 */
[----:B------:R-:W-:Y:S02]  /*33270*/  IMAD.MOV.U32 R10, RZ, RZ, R25 ;  /* 0x000000ffff0a7224 */ /* 0x000fe400078e0019 */
[----:B------:R-:W-:-:S07]  /*33280*/  IMAD.MOV.U32 R11, RZ, RZ, R24 ;  /* 0x000000ffff0b7224 */ /* 0x000fce00078e0018 */
[----:B----4-:R-:W-:Y:S11]  /*33290*/  HMMA.16816.F32 R12, R16, R10, R12 ;  /* 0x0000000a100c723c */ /* 0x010ff6000000180c */
[----:B------:R-:W-:Y:S11]  /*332a0*/  @!UPT UIADD3 URZ, URZ, URZ, URZ ;  /* 0x0000003f3f3ff290 */ /* 0x000ff6000fffe03f */
[----:B------:R-:W-:Y:S01]  /*332b0*/  @!UPT UIADD3 URZ, URZ, URZ, URZ ;  /* 0x0000003f3f3ff290 */ /* 0x000fe2000fffe03f */
[----:B------:R-:W-:Y:S01]  /*332c0*/  STL.64 [R1+0x4c0], R12 ;  /* 0x0004c00c01007387 */ /* 0x000fe20000100a00 */
[----:B------:R0:W-:Y:S03]  /*332d0*/  STL.64 [R1+0x4c8], R14 ;  /* 0x0004c80e01007387 */ /* 0x0001e60000100a00 */
[----:B0-----:R-:W3:Y:S01]  /*332e0*/  LDL.LU.64 R14, [R1+0x28d0] ;  /* 0x0028d000010e7983 */ /* 0x001ee20000300a00 */
[----:B------:R-:W3:Y:S02]  /*332f0*/  LDL.LU.64 R12, [R1+0x28c8] ;  /* 0x0028c800010c7983 */ /* 0x000ee40000300a00 */
[----:B------:R0:W-:Y:S02]  /*33300*/  STL.64 [R1+0x2860], R10 ;  /* 0x0028600a01007387 */ /* 0x0001e40000100a00 */
[----:B0-----:R-:W-:Y:S02]  /*33310*/  IMAD.MOV.U32 R10, RZ, RZ, R5 ;  /* 0x000000ffff0a7224 */ /* 0x001fe400078e0005 */
[----:B------:R-:W-:-:S02]  /*33320*/  IMAD.MOV.U32 R11, RZ, RZ, R4 ;  /* 0x000000ffff0b7224 */ /* 0x000fc400078e0004 */
[C---:B---3--:R-:W-:Y:S01]  /*33330*/  HMMA.16816.F32 R4, R16.reuse, R6, R12 ;  /* 0x000000061004723c */ /* 0x048fe2000000180c */
[----:B------:R-:W3:Y:S01]  /*33340*/  LDL.LU.64 R14, [R1+0x28c0] ;  /* 0x0028c000010e7983 */ /* 0x000ee20000300a00 */
[----:B------:R-:W3:Y:S11]  /*33350*/  LDL.LU.64 R12, [R1+0x28b8] ;  /* 0x0028b800010c7983 */ /* 0x000ef60000300a00 */
[----:B------:R-:W-:Y:S10]  /*33360*/  @!UPT UIADD3 URZ, URZ, URZ, URZ ;  /* 0x0000003f3f3ff290 */ /* 0x000ff4000fffe03f */
[----:B------:R-:W-:Y:S01]  /*33370*/  STL.64 [R1+0x4b0], R4 ;  /* 0x0004b00401007387 */ /* 0x000fe20000100a00 */
[----:B------:R0:W-:Y:S03]  /*33380*/  STL.64 [R1+0x4b8], R6 ;  /* 0x0004b80601007387 */ /* 0x0001e60000100a00 */
[----:B0-----:R-:W3:Y:S01]  /*33390*/  LDL.LU.64 R6, [R1+0x28b0] ;  /* 0x0028b00001067983 */ /* 0x001ee20000300a00 */
[----:B------:R-:W4:Y:S01]  /*333a0*/  LDL.LU.64 R4, [R1+0x28a8] ;  /* 0x0028a80001047983 */ /* 0x000f220000300a00 */
[C---:B---3--:R-:W-:Y:S11]  /*333b0*/  HMMA.16816.F32 R12, R16.reuse, R6, R12 ;  /* 0x00000006100c723c */ /* 0x048ff6000000180c */
[----:B------:R-:W-:Y:S11]  /*333c0*/  @!UPT UIADD3 URZ, URZ, URZ, URZ ;  /* 0x0000003f3f3ff290 */ /* 0x000ff6000fffe03f */
[----:B------:R-:W-:Y:S01]  /*333d0*/  @!UPT UIADD3 URZ, URZ, URZ, URZ ;  /* 0x0000003f3f3ff290 */ /* 0x000fe2000fffe03f */
[----:B------:R-:W-:Y:S01]  /*333e0*/  STL.64 [R1+0x4a0], R12 ;  /* 0x0004a00c01007387 */ /* 0x000fe20000100a00 */
[----:B------:R0:W-:Y:S03]  /*333f0*/  STL.64 [R1+0x4a8], R14 ;  /* 0x0004a80e01007387 */ /* 0x0001e60000100a00 */
[----:B0-----:R-:W2:Y:S01]  /*33400*/  LDL.LU.64 R14, [R1+0x28a0] ;  /* 0x0028a000010e7983 */ /* 0x001ea20000300a00 */
[----:B------:R-:W-:Y:S02]  /*33410*/  STL.64 [R1+0x2840], R6 ;  /* 0x0028400601007387 */ /* 0x000fe40000100a00 */
[----:B----4-:R0:W-:Y:S02]  /*33420*/  STL.64 [R1+0x2838], R4 ;  /* 0x0028380401007387 */ /* 0x0101e40000100a00 */
[----:B0-----:R-:W3:Y:S01]  /*33430*/  LDL.LU R4, [R1+0x2a0] ;  /* 0x0002a00001047983 */ /* 0x001ee20000300800 */
[----:B------:R-:W3:Y:S02]  /*33440*/  LDL.LU R5, [R1+0x2a4] ;  /* 0x0002a40001057983 */ /* 0x000ee40000300800 */
[----:B------:R-:W3:Y:S02]  /*33450*/  LDL.LU R6, [R1+0x2a8] ;  /* 0x0002a80001067983 */ /* 0x000ee40000300800 */
[----:B------:R-:W3:Y:S01]  /*33460*/  LDL.LU R7, [R1+0x2ac] ;  /* 0x0002ac0001077983 */ /* 0x000ee20000300800 */
        /* <DEDUP_REMOVED lines=10> */
[----:B------:R-:W2:Y:S01]  /*33510*/  LDL.LU.64 R14, [R1+0x2880] ;  /* 0x00288000010e7983 */ /* 0x000ea20000300a00 */
[----:B------:R-:W2:Y:S02]  /*33520*/  LDL.LU.64 R12, [R1+0x2878] ;  /* 0x00287800010c7983 */ /* 0x000ea40000300a00 */
[----:B------:R-:W-:-:S02]  /*33530*/  IMAD.MOV.U32 R9, RZ, RZ, R22 ;  /* 0x000000ffff097224 */ /* 0x000fc400078e0016 */
[----:B------:R-:W-:Y:S11]  /*33540*/  IMAD.MOV.U32 R8, RZ, RZ, R23 ;  /* 0x000000ffff087224 */ /* 0x000ff600078e0017 */
[----:B------:R-:W-:Y:S06]  /*33550*/  @!UPT UIADD3 URZ, URZ, URZ, URZ ;  /* 0x0000003f3f3ff290 */ /* 0x000fec000fffe03f */
[----:B------:R-:W-:Y:S01]  /*33560*/  STL.64 [R1+0x2b0], R16 ;  /* 0x0002b01001007387 */ /* 0x000fe20000100a00 */
[----:B------:R0:W-:Y:S02]  /*33570*/  STL.64 [R1+0x2b8], R18 ;  /* 0x0002b81201007387 */ /* 0x0001e40000100a00 */
[----:B------:R-:W3:Y:S02]  /*33580*/  LDL.LU.64 R22, [R1+0x2870] ;  /* 0x0028700001167983 */ /* 0x000ee40000300a00 */
[----:B------:R-:W3:Y:S02]  /*33590*/  LDL.LU.64 R20, [R1+0x2868] ;  /* 0x0028680001147983 */ /* 0x000ee40000300a00 */
[----:B0-----:R-:W-:Y:S02]  /*335a0*/  IMAD.MOV.U32 R18, RZ, RZ, R9 ;  /* 0x000000ffff127224 */ /* 0x001fe400078e0009 */
[----:B------:R-:W-:-:S05]  /*335b0*/  IMAD.MOV.U32 R19, RZ, RZ, R8 ;  /* 0x000000ffff137224 */ /* 0x000fca00078e0008 */
[----:B------:R-:W-:Y:S01]  /*335c0*/  STL.64 [R1+0x2818], R18 ;  /* 0x0028181201007387 */ /* 0x000fe20000100a00 */
[C---:B---3--:R-:W-:Y:S08]  /*335d0*/  HMMA.16816.F32 R8, R20.reuse, R10, R4 ;  /* 0x0000000a1408723c */ /* 0x048ff00000001804 */
[----:B--2---:R-:W-:Y:S01]  /*335e0*/  HMMA.16816.F32 R4, R20, R26, R12 ;  /* 0x0000001a1404723c */ /* 0x004fe2000000180c */
        /* <DEDUP_REMOVED lines=19> */
[----:B------:R-:W2:Y:S04]  /*33720*/  LDL.LU.64 R6, [R1+0x38] ;  /* 0x0000380001067983 */ /* 0x000ea80000300a00 */
[----:B--2---:R0:W-:Y:S01]  /*33730*/  STL.64 [R1+0x2858], R6 ;  /* 0x0028580601007387 */ /* 0x0041e20000100a00 */
[----:B------:R-:W2:Y:S02]  /*33740*/  LDL.LU R4, [R1+0x270] ;  /* 0x0002700001047983 */ /* 0x000ea40000300800 */
[----:B------:R-:W2:Y:S01]  /*33750*/  LDL.LU R5, [R1+0x274] ;  /* 0x0002740001057983 */ /* 0x000ea20000300800 */
[----:B0-----:R-:W2:Y:S01]  /*33760*/  LDL.LU R6, [R1+0x278] ;  /* 0x0002780001067983 */ /* 0x001ea20000300800 */
[----:B------:R-:W2:Y:S02]  /*33770*/  LDL.LU R7, [R1+0x27c] ;  /* 0x00027c0001077983 */ /* 0x000ea40000300800 */
[----:B------:R-:W2:Y:S02]  /*33780*/  LDL.LU R24, [R1+0x190] ;  /* 0x0001900001187983 */ /* 0x000ea40000300800 */
[----:B------:R-:W2:Y:S01]  /*33790*/  LDL.LU R25, [R1+0x194] ;  /* 0x0001940001197983 */ /* 0x000ea20000300800 */
[----:B------:R-:W2:Y:S01]  /*337a0*/  LDL.LU R26, [R1+0x198] ;  /* 0x00019800011a7983 */ /* 0x000ea20000300800 */
[----:B------:R-:W2:Y:S02]  /*337b0*/  LDL.LU R27, [R1+0x19c] ;  /* 0x00019c00011b7983 */ /* 0x000ea40000300800 */
[----:B------:R-:W-:-:S02]  /*337c0*/  IMAD.MOV.U32 R18, RZ, RZ, R29 ;  /* 0x000000ffff127224 */ /* 0x000fc400078e001d */
[----:B------:R-:W-:Y:S01]  /*337d0*/  IMAD.MOV.U32 R19, RZ, RZ, R28 ;  /* 0x000000ffff137224 */ /* 0x000fe200078e001c */
[----:B--2---:R-:W-:Y:S01]  /*337e0*/  STL.64 [R1+0x2828], R26 ;  /* 0x0028281a01007387 */ /* 0x004fe20000100a00 */
[----:B------:R-:W-:Y:S03]  /*337f0*/  STL.64 [R1+0x2820], R24 ;  /* 0x0028201801007387 */ /* 0x000fe60000100a00 */
[----:B------:R0:W-:Y:S02]  /*33800*/  STL.64 [R1+0x2830], R18 ;  /* 0x0028301201007387 */ /* 0x0001e40000100a00 */
[----:B------:R-:W2:Y:S01]  /*33810*/  LDL.LU R16, [R1+0x250] ;  /* 0x0002500001107983 */ /* 0x000ea20000300800 */
[----:B------:R-:W2:Y:S04]  /*33820*/  LDL.LU R17, [R1+0x254] ;  /* 0x0002540001117983 */ /* 0x000ea80000300800 */
[----:B0-----:R-:W2:Y:S01]  /*33830*/  LDL.LU R18, [R1+0x258] ;  /* 0x0002580001127983 */ /* 0x001ea20000300800 */
[----:B------:R-:W2:Y:S03]  /*33840*/  LDL.LU R19, [R1+0x25c] ;  /* 0x00025c0001137983 */ /* 0x000ea60000300800 */
[----:B--2---:R-:W-:Y:S01]  /*33850*/  STL.64 [R1+0x2850], R18 ;  /* 0x0028501201007387 */ /* 0x004fe20000100a00 */
[----:B------:R0:W-:Y:S03]  /*33860*/  STL.64 [R1+0x2848], R16 ;  /* 0x0028481001007387 */ /* 0x0001e60000100a00 */
        /* <DEDUP_REMOVED lines=8> */
[----:B---3--:R0:W-:Y:S01]  /*338f0*/  STL.64 [R1+0x27c8], R14 ;  /* 0x0027c80e01007387 */ /* 0x0081e20000100a00 */
[----:B------:R-:W-:Y:S03]  /*33900*/  STL.64 [R1+0x27c0], R12 ;  /* 0x0027c00c01007387 */ /* 0x000fe60000100a00 */
[----:B0-----:R-:W4:Y:S02]  /*33910*/  LDL.LU.64 R14, [R1+0x18] ;  /* 0x00001800010e7983 */ /* 0x001f240000300a00 */
[C---:B----4-:R-:W-:Y:S11]  /*33920*/  HMMA.16816.F32 R8, R20.reuse, R14, R8 ;  /* 0x0000000e1408723c */ /* 0x050ff60000001808 */
[----:B------:R-:W-:Y:S11]  /*33930*/  @!UPT UIADD3 URZ, URZ, URZ, URZ ;  /* 0x0000003f3f3ff290 */ /* 0x000ff6000fffe03f */
[----:B------:R-:W-:Y:S01]  /*33940*/  @!UPT UIADD3 URZ, URZ, URZ, URZ ;  /* 0x0000003f3f3ff290 */ /* 0x000fe2000fffe03f */
[----:B------:R-:W-:Y:S01]  /*33950*/  STL.64 [R1+0x280], R8 ;  /* 0x0002800801007387 */ /* 0x000fe20000100a00 */
[----:B------:R0:W-:Y:S03]  /*33960*/  STL.64 [R1+0x288], R10 ;  /* 0x0002880a01007387 */ /* 0x0001e60000100a00 */
[----:B0-----:R-:W3:Y:S01]  /*33970*/  LDL.LU.64 R10, [R1+0x2860] ;  /* 0x00286000010a7983 */ /* 0x001ee20000300a00 */
[----:B------:R0:W-:Y:S03]  /*33980*/  STL.64 [R1+0x27e0], R14 ;  /* 0x0027e00e01007387 */ /* 0x0001e60000100a00 */
[----:B0-----:R-:W4:Y:S01]  /*33990*/  LDL.LU.64 R14, [R1+0x28] ;  /* 0x00002800010e7983 */ /* 0x001f220000300a00 */
[C---:B---3--:R-:W-:Y:S03]  /*339a0*/  HMMA.16816.F32 R4, R20.reuse, R10, R4 ;  /* 0x0000000a1404723c */ /* 0x048fe60000001804 */
[----:B----4-:R0:W-:Y:S04]  /*339b0*/  STL.64 [R1+0x27f8], R14 ;  /* 0x0027f80e01007387 */ /* 0x0101e80000100a00 */
[----:B0-----:R-:W3:Y:S11]  /*339c0*/  LDL.LU.64 R14, [R1+0x48] ;  /* 0x00004800010e7983 */ /* 0x001ef60000300a00 */
[----:B------:R-:W-:Y:S05]  /*339d0*/  @!UPT UIADD3 URZ, URZ, URZ, URZ ;  /* 0x0000003f3f3ff290 */ /* 0x000fea000fffe03f */
[----:B------:R-:W-:Y:S02]  /*339e0*/  STL.64 [R1+0x270], R4 ;  /* 0x0002700401007387 */ /* 0x000fe40000100a00 */
[----:B------:R0:W-:Y:S02]  /*339f0*/  STL.64 [R1+0x278], R6 ;  /* 0x0002780601007387 */ /* 0x0001e40000100a00 */
[----:B0-----:R-:W2:Y:S01]  /*33a00*/  LDL.LU.64 R6, [R1+0x2858] ;  /* 0x0028580001067983 */ /* 0x001ea20000300a00 */
[----:B------:R0:W-:Y:S02]  /*33a10*/  STL.64 [R1+0x2800], R10 ;  /* 0x0028000a01007387 */ /* 0x0001e40000100a00 */
[----:B------:R-:W3:Y:S02]  /*33a20*/  LDL.LU R8, [R1+0x170] ;  /* 0x0001700001087983 */ /* 0x000ee40000300800 */
[----:B------:R-:W3:Y:S01]  /*33a30*/  LDL.LU R9, [R1+0x174] ;  /* 0x0001740001097983 */ /* 0x000ee20000300800 */
[----:B0-----:R-:W3:Y:S01]  /*33a40*/  LDL.LU R10, [R1+0x178] ;  /* 0x00017800010a7983 */ /* 0x001ee20000300800 */
        /* <DEDUP_REMOVED lines=10> */
[----:B------:R-:W4:Y:S01]  /*33af0*/  LDL.LU.64 R4, [R1+0x2838] ;  /* 0x0028380001047983 */ /* 0x000f220000300a00 */
[C---:B--2---:R-:W-:Y:S11]  /*33b00*/  HMMA.16816.F32 R16, R20.reuse, R6, R16 ;  /* 0x000000061410723c */ /* 0x044ff60000001810 */
[----:B------:R-:W-:Y:S11]  /*33b10*/  @!UPT UIADD3 URZ, URZ, URZ, URZ ;  /* 0x0000003f3f3ff290 */ /* 0x000ff6000fffe03f */
[----:B------:R-:W-:Y:S01]  /*33b20*/  @!UPT UIADD3 URZ, URZ, URZ, URZ ;  /* 0x0000003f3f3ff290 */ /* 0x000fe2000fffe03f */
[----:B------:R-:W-:Y:S01]  /*33b30*/  STL.64 [R1+0x250], R16 ;  /* 0x0002501001007387 */ /* 0x000fe20000100a00 */
[----:B------:R0:W-:Y:S03]  /*33b40*/  STL.64 [R1+0x258], R18 ;  /* 0x0002581201007387 */ /* 0x0001e60000100a00 */
[----:B0-----:R-:W2:Y:S01]  /*33b50*/  LDL.LU.64 R18, [R1+0x2830] ;  /* 0x0028300001127983 */ /* 0x001ea20000300a00 */
[----:B------:R-:W-:Y:S02]  /*33b60*/  STL.64 [R1+0x27d8], R6 ;  /* 0x0027d80601007387 */ /* 0x000fe40000100a00 */
[----:B----4-:R0:W-:Y:S02]  /*33b70*/  STL.64 [R1+0x27d0], R4 ;  /* 0x0027d00401007387 */ /* 0x0101e40000100a00 */
[----:B0-----:R-:W4:Y:S01]  /*33b80*/  LDL.LU R4, [R1+0x150] ;  /* 0x0001500001047983 */ /* 0x001f220000300800 */
[----:B------:R-:W4:Y:S02]  /*33b90*/  LDL.LU R5, [R1+0x154] ;  /* 0x0001540001057983 */ /* 0x000f240000300800 */
[----:B------:R-:W3:Y:S02]  /*33ba0*/  LDL.LU R6, [R1+0x158] ;  /* 0x0001580001067983 */ /* 0x000ee40000300800 */
[----:B------:R-:W3:Y:S01]  /*33bb0*/  LDL.LU R7, [R1+0x15c] ;  /* 0x00015c0001077983 */ /* 0x000ee20000300800 */
[C---:B--2---:R-:W-:Y:S01]  /*33bc0*/  HMMA.16816.F32 R16, R20.reuse, R18, R24 ;  /* 0x000000121410723c */ /* 0x044fe20000001818 */
[----:B---3--:R-:W-:Y:S01]  /*33bd0*/  STL.64 [R1+0x27f0], R6 ;  /* 0x0027f00601007387 */ /* 0x008fe20000100a00 */
[----:B----4-:R0:W-:Y:S03]  /*33be0*/  STL.64 [R1+0x27e8], R4 ;  /* 0x0027e80401007387 */ /* 0x0101e60000100a00 */
[----:B0-----:R-:W2:Y:S01]  /*33bf0*/  LDL.LU R4, [R1+0x160] ;  /* 0x0001600001047983 */ /* 0x001ea20000300800 */
[----:B------:R-:W2:Y:S02]  /*33c00*/  LDL.LU R5, [R1+0x164] ;  /* 0x0001640001057983 */ /* 0x000ea40000300800 */
[----:B------:R-:W2:Y:S02]  /*33c10*/  LDL.LU R6, [R1+0x168] ;  /* 0x0001680001067983 */ /* 0x000ea40000300800 */
[----:B------:R-:W2:Y:S01]  /*33c20*/  LDL.LU R7, [R1+0x16c] ;  /* 0x00016c0001077983 */ /* 0x000ea20000300800 */
[----:B------:R-:W3:Y:S01]  /*33c30*/  LDL.LU.64 R26, [R1+0x2828] ;  /* 0x00282800011a7983 */ /* 0x000ee20000300a00 */
[----:B------:R-:W3:Y:S11]  /*33c40*/  LDL.LU.64 R24, [R1+0x2820] ;  /* 0x0028200001187983 */ /* 0x000ef60000300a00 */
[----:B------:R-:W-:Y:S02]  /*33c50*/  STL.64 [R1+0x240], R16 ;  /* 0x0002401001007387 */ /* 0x000fe40000100a00 */
[----:B------:R0:W-:Y:S02]  /*33c60*/  STL.64 [R1+0x248], R18 ;  /* 0x0002481201007387 */ /* 0x0001e40000100a00 */
[----:B0-----:R-:W3:Y:S02]  /*33c70*/  LDL.LU.64 R18, [R1+0x2818] ;  /* 0x0028180001127983 */ /* 0x001ee40000300a00 */
[----:B---3--:R-:W-:Y:S02]  /*33c80*/  HMMA.16816.F32 R20, R20, R18, R24 ;  /* 0x000000121414723c */ /* 0x008fe40000001818 */
[----:B------:R-:W3:Y:S01]  /*33c90*/  LDL.LU.64 R26, [R1+0x2810] ;  /* 0x00281000011a7983 */ /* 0x000ee20000300a00 */
[----:B------:R-:W3:Y:S11]  /*33ca0*/  LDL.LU.64 R24, [R1+0x2808] ;  /* 0x0028080001187983 */ /* 0x000ef60000300a00 */
[----:B------:R-:W-:Y:S09]  /*33cb0*/  @!UPT UIADD3 URZ, URZ, URZ, URZ ;  /* 0x0000003f3f3ff290 */ /* 0x000ff2000fffe03f */
[----:B------:R-:W-:Y:S01]  /*33cc0*/  STL.64 [R1+0x190], R20 ;  /* 0x0001901401007387 */ /* 0x000fe20000100a00 */
[----:B------:R-:W-:Y:S01]  /*33cd0*/  STL.64 [R1+0x198], R22 ;  /* 0x0001981601007387 */ /* 0x000fe20000100a00 */
[C---:B---3--:R-:W-:Y:S11]  /*33ce0*/  HMMA.16816.F32 R8, R24.reuse, R14, R8 ;  /* 0x0000000e1808723c */ /* 0x048ff60000001808 */
[----:B------:R-:W-:Y:S11]  /*33cf0*/  @!UPT UIADD3 URZ, URZ, URZ, URZ ;  /* 0x0000003f3f3ff290 */ /* 0x000ff6000fffe03f */
[----:B------:R-:W-:Y:S01]  /*33d00*/  @!UPT UIADD3 URZ, URZ, URZ, URZ ;  /* 0x0000003f3f3ff290 */ /* 0x000fe2000fffe03f */
[----:B------:R0:W-:Y:S01]  /*33d10*/  STL.64 [R1+0x170], R8 ;  /* 0x0001700801007387 */ /* 0x0001e20000100a00 */
[----:B------:R1:W-:Y:S02]  /*33d20*/  STL.64 [R1+0x178], R10 ;  /* 0x0001780a01007387 */ /* 0x0003e40000100a00 */
[----:B0-----:R-:W-:Y:S01]  /*33d30*/  IMAD.MOV.U32 R9, RZ, RZ, R14 ;  /* 0x000000ffff097224 */ /* 0x001fe200078e000e */
[----:B-1----:R-:W3:Y:S01]  /*33d40*/  LDL.LU.64 R10, [R1+0x2800] ;  /* 0x00280000010a7983 */ /* 0x002ee20000300a00 */
        /* <DEDUP_REMOVED lines=20> */
[----:B------:R-:W4:Y:S02]  /*33e90*/  LDL.LU.64 R4, [R1+0x27d0] ;  /* 0x0027d00001047983 */ /* 0x000f240000300a00 */
[----:B------:R-:W3:Y:S02]  /*33ea0*/  LDL.LU.64 R14, [R1+0x27c8] ;  /* 0x0027c800010e7983 */ /* 0x000ee40000300a00 */
[----:B------:R-:W3:Y:S01]  /*33eb0*/  LDL.LU.64 R12, [R1+0x27c0] ;  /* 0x0027c000010c7983 */ /* 0x000ee20000300a00 */
[----:B------:R-:W-:Y:S01]  /*33ec0*/  STL.64 [R1+0x2790], R18 ;  /* 0x0027901201007387 */ /* 0x000fe20000100a00 */
[----:B------:R0:W-:Y:S03]  /*33ed0*/  STL.64 [R1+0x2788], R16 ;  /* 0x0027881001007387 */ /* 0x0001e60000100a00 */
        /* <DEDUP_REMOVED lines=14> */
[----:B0-----:R-:W3:Y:S01]  /*33fc0*/  LDL.LU.64 R14, [R1+0x27b8] ;  /* 0x0027b800010e7983 */ /* 0x001ee20000300a00 */
[----:B------:R-:W3:Y:S02]  /*33fd0*/  LDL.LU.64 R12, [R1+0x27b0] ;  /* 0x0027b000010c7983 */ /* 0x000ee40000300a00 */
[----:B------:R0:W-:Y:S02]  /*33fe0*/  STL.64 [R1+0x2720], R22 ;  /* 0x0027201601007387 */ /* 0x0001e40000100a00 */
[----:B------:R-:W2:Y:S01]  /*33ff0*/  LDL.LU R20, [R1+0x70] ;  /* 0x0000700001147983 */ /* 0x000ea20000300800 */
[C---:B---3--:R-:W-:Y:S11]  /*34000*/  HMMA.16816.F32 R12, R24.reuse, R22, R12 ;  /* 0x00000016180c723c */ /* 0x048ff6000000180c */
[----:B------:R-:W-:Y:S11]  /*34010*/  @!UPT UIADD3 URZ, URZ, URZ, URZ ;  /* 0x0000003f3f3ff290 */ /* 0x000ff6000fffe03f */
[----:B------:R-:W-:Y:S01]  /*34020*/  @!UPT UIADD3 URZ, URZ, URZ, URZ ;  /* 0x0000003f3f3ff290 */ /* 0x000fe2000fffe03f */
[----:B------:R1:W-:Y:S01]  /*34030*/  STL.64 [R1+0x130], R12 ;  /* 0x0001300c01007387 */ /* 0x0003e20000100a00 */
[----:B------:R3:W-:Y:S02]  /*34040*/  STL.64 [R1+0x138], R14 ;  /* 0x0001380e01007387 */ /* 0x0007e40000100a00 */
[----:B------:R-:W2:Y:S02]  /*34050*/  LDL.LU R21, [R1+0x74] ;  /* 0x0000740001157983 */ /* 0x000ea40000300800 */
[----:B0-----:R-:W2:Y:S01]  /*34060*/  LDL.LU R22, [R1+0x78] ;  /* 0x0000780001167983 */ /* 0x001ea20000300800 */
[----:B------:R-:W2:Y:S04]  /*34070*/  LDL.LU R23, [R1+0x7c] ;  /* 0x00007c0001177983 */ /* 0x000ea80000300800 */
[----:B-1----:R-:W4:Y:S01]  /*34080*/  LDL.LU R12, [R1+0xb0] ;  /* 0x0000b000010c7983 */ /* 0x002f220000300800 */
[----:B------:R-:W4:Y:S02]  /*34090*/  LDL.LU R13, [R1+0xb4] ;  /* 0x0000b400010d7983 */ /* 0x000f240000300800 */
[----:B---3--:R-:W3:Y:S02]  /*340a0*/  LDL.LU R14, [R1+0xb8] ;  /* 0x0000b800010e7983 */ /* 0x008ee40000300800 */
[----:B------:R-:W3:Y:S01]  /*340b0*/  LDL.LU R15, [R1+0xbc] ;  /* 0x0000bc00010f7983 */ /* 0x000ee20000300800 */
[----:B--2---:R-:W-:Y:S01]  /*340c0*/  STL.64 [R1+0x2738], R22 ;  /* 0x0027381601007387 */ /* 0x004fe20000100a00 */
[----:B------:R0:W-:Y:S03]  /*340d0*/  STL.64 [R1+0x2730], R20 ;  /* 0x0027301401007387 */ /* 0x0001e60000100a00 */
[----:B0-----:R-:W2:Y:S01]  /*340e0*/  LDL.LU R20, [R1+0x80] ;  /* 0x0000800001147983 */ /* 0x001ea20000300800 */
[----:B------:R-:W2:Y:S02]  /*340f0*/  LDL.LU R21, [R1+0x84] ;  /* 0x0000840001157983 */ /* 0x000ea40000300800 */
[----:B------:R-:W2:Y:S02]  /*34100*/  LDL.LU R22, [R1+0x88] ;  /* 0x0000880001167983 */ /* 0x000ea40000300800 */
[----:B------:R-:W2:Y:S01]  /*34110*/  LDL.LU R23, [R1+0x8c] ;  /* 0x00008c0001177983 */ /* 0x000ea20000300800 */
[----:B------:R-:W-:Y:S01]  /*34120*/  HMMA.16816.F32 R16, R24, R6, R16 ;  /* 0x000000061810723c */ /* 0x000fe20000001810 */
[----:B--2---:R0:W-:Y:S01]  /*34130*/  STL.64 [R1+0x2748], R22 ;  /* 0x0027481601007387 */ /* 0x0041e20000100a00 */
[----:B------:R-:W-:Y:S02]  /*34140*/  STL.64 [R1+0x2740], R20 ;  /* 0x0027401401007387 */ /* 0x000fe40000100a00 */
[----:B0-----:R-:W-:-:S02]  /*34150*/  IMAD.MOV.U32 R22, RZ, RZ, R29 ;  /* 0x000000ffff167224 */ /* 0x001fc400078e001d */
[----:B------:R-:W-:Y:S01]  /*34160*/  IMAD.MOV.U32 R23, RZ, RZ, R28 ;  /* 0x000000ffff177224 */ /* 0x000fe200078e001c */
[----:B------:R-:W2:Y:S01]  /*34170*/  LDL.LU R29, [R1+0x27ac] ;  /* 0x0027ac00011d7983 */ /* 0x000ea20000300800 */
[----:B------:R-:W2:Y:S03]  /*34180*/  LDL.LU R28, [R1+0x27a8] ;  /* 0x0027a800011c7983 */ /* 0x000ea60000300800 */
[----:B------:R-:W-:Y:S11]  /*34190*/  STL.64 [R1+0x2760], R22 ;  /* 0x0027601601007387 */ /* 0x000ff60000100a00 */
[----:B------:R-:W-:Y:S01]  /*341a0*/  @!UPT UIADD3 URZ, URZ, URZ, URZ ;  /* 0x0000003f3f3ff290 */ /* 0x000fe2000fffe03f */
[----:B------:R-:W-:Y:S02]  /*341b0*/  STL.64 [R1+0x120], R16 ;  /* 0x0001201001007387 */ /* 0x000fe40000100a00 */
[----:B------:R0:W-:Y:S02]  /*341c0*/  STL.64 [R1+0x128], R18 ;  /* 0x0001281201007387 */ /* 0x0001e40000100a00 */
[----:B0-----:R-:W2:Y:S01]  /*341d0*/  LDL.LU.64 R18, [R1+0x27a0] ;  /* 0x0027a00001127983 */ /* 0x001ea20000300a00 */
[----:B------:R-:W2:Y:S02]  /*341e0*/  LDL.LU.64 R16, [R1+0x2798] ;  /* 0x0027980001107983 */ /* 0x000ea40000300a00 */
[----:B------:R0:W-:Y:S02]  /*341f0*/  STL.64 [R1+0x2718], R6 ;  /* 0x0027180601007387 */ /* 0x0001e40000100a00 */
[----:B----4-:R-:W-:Y:S01]  /*34200*/  STL.64 [R1+0x2710], R4 ;  /* 0x0027100401007387 */ /* 0x010fe20000100a00 */
[----:B0-----:R-:W2:Y:S01]  /*34210*/  LDL.LU.64 R6, [R1+0x58] ;  /* 0x0000580001067983 */ /* 0x001ea20000300a00 */
[----:B------:R-:W-:-:S02]  /*34220*/  IMAD.MOV.U32 R22, RZ, RZ, R9 ;  /* 0x000000ffff167224 */ /* 0x000fc400078e0009 */
[----:B------:R-:W-:Y:S01]  /*34230*/  IMAD.MOV.U32 R23, RZ, RZ, R8 ;  /* 0x000000ffff177224 */ /* 0x000fe200078e0008 */
[C---:B--2---:R-:W-:Y:S01]  /*34240*/  HMMA.16816.F32 R16, R24.reuse, R6, R16 ;  /* 0x000000061810723c */ /* 0x044fe20000001810 */
[----:B------:R-:W-:Y:S02]  /*34250*/  IMAD.MOV.U32 R9, RZ, RZ, R6 ;  /* 0x000000ffff097224 */ /* 0x000fe400078e0006 */
[----:B------:R-:W-:Y:S11]  /*34260*/  IMAD.MOV.U32 R8, RZ, RZ, R7 ;  /* 0x000000ffff087224 */ /* 0x000ff600078e0007 */
[----:B------:R-:W-:Y:S09]  /*34270*/  @!UPT UIADD3 URZ, URZ, URZ, URZ ;  /* 0x0000003f3f3ff290 */ /* 0x000ff2000fffe03f */
[----:B------:R-:W-:Y:S01]  /*34280*/  STL.64 [R1+0x110], R16 ;  /* 0x0001101001007387 */ /* 0x000fe20000100a00 */
[----:B------:R0:W-:Y:S03]  /*34290*/  STL.64 [R1+0x118], R18 ;  /* 0x0001181201007387 */ /* 0x0001e60000100a00 */
[----:B0-----:R-:W3:Y:S01]  /*342a0*/  LDL.LU.64 R18, [R1+0x2790] ;  /* 0x0027900001127983 */ /* 0x001ee20000300a00 */
[----:B------:R-:W2:Y:S02]  /*342b0*/  LDL.LU.64 R16, [R1+0x2788] ;  /* 0x0027880001107983 */ /* 0x000ea40000300a00 */
[----:B------:R-:W-:Y:S02]  /*342c0*/  STL.64 [R1+0x2758], R10 ;  /* 0x0027580a01007387 */ /* 0x000fe40000100a00 */
[----:B------:R0:W-:Y:S02]  /*342d0*/  STL.64 [R1+0x2750], R8 ;  /* 0x0027500801007387 */ /* 0x0001e40000100a00 */
[----:B0-----:R-:W4:Y:S01]  /*342e0*/  LDL.LU R8, [R1+0x90] ;  /* 0x0000900001087983 */ /* 0x001f220000300800 */
[----:B------:R-:W4:Y:S02]  /*342f0*/  LDL.LU R9, [R1+0x94] ;  /* 0x0000940001097983 */ /* 0x000f240000300800 */
[----:B------:R-:W2:Y:S02]  /*34300*/  LDL.LU R10, [R1+0x98] ;  /* 0x00009800010a7983 */ /* 0x000ea40000300800 */
[----:B------:R-:W2:Y:S01]  /*34310*/  LDL.LU R11, [R1+0x9c] ;  /* 0x00009c00010b7983 */ /* 0x000ea20000300800 */
[----:B---3--:R-:W-:Y:S01]  /*34320*/  HMMA.16816.F32 R24, R24, R18, R12 ;  /* 0x000000121818723c */ /* 0x008fe2000000180c */
[----:B--2---:R-:W-:Y:S01]  /*34330*/  STL.64 [R1+0x2770], R10 ;  /* 0x0027700a01007387 */ /* 0x004fe20000100a00 */
[----:B----4-:R0:W-:Y:S03]  /*34340*/  STL.64 [R1+0x2768], R8 ;  /* 0x0027680801007387 */ /* 0x0101e60000100a00 */
[----:B0-----:R-:W2:Y:S01]  /*34350*/  LDL.LU R8, [R1+0xa0] ;  /* 0x0000a00001087983 */ /* 0x001ea20000300800 */
[----:B------:R-:W2:Y:S02]  /*34360*/  LDL.LU R9, [R1+0xa4] ;  /* 0x0000a40001097983 */ /* 0x000ea40000300800 */
[----:B------:R-:W2:Y:S02]  /*34370*/  LDL.LU R10, [R1+0xa8] ;  /* 0x0000a800010a7983 */ /* 0x000ea40000300800 */
[----:B------:R-:W2:Y:S01]  /*34380*/  LDL.LU R11, [R1+0xac] ;  /* 0x0000ac00010b7983 */ /* 0x000ea20000300800 */
[----:B------:R-:W3:Y:S01]  /*34390*/  LDL.LU R4, [R1+0x220] ;  /* 0x0002200001047983 */ /* 0x000ee20000300800 */
[----:B------:R-:W3:Y:S02]  /*343a0*/  LDL.LU R5, [R1+0x224] ;  /* 0x0002240001057983 */ /* 0x000ee40000300800 */
[----:B------:R-:W3:Y:S02]  /*343b0*/  LDL.LU R6, [R1+0x228] ;  /* 0x0002280001067983 */ /* 0x000ee40000300800 */
[----:B------:R-:W3:Y:S01]  /*343c0*/  LDL.LU R7, [R1+0x22c] ;  /* 0x00022c0001077983 */ /* 0x000ee20000300800 */
[----:B------:R-:W2:Y:S01]  /*343d0*/  LDL.LU.64 R14, [R1+0x2780] ;  /* 0x00278000010e7983 */ /* 0x000ea20000300a00 */
[----:B------:R-:W2:Y:S02]  /*343e0*/  LDL.LU.64 R12, [R1+0x2778] ;  /* 0x00277800010c7983 */ /* 0x000ea40000300a00 */
[----:B------:R-:W-:Y:S03]  /*343f0*/  STL.64 [R1+0x26f8], R18 ;  /* 0x0026f81201007387 */ /* 0x000fe60000100a00 */
[----:B------:R-:W-:Y:S01]  /*34400*/  STL.64 [R1+0xb0], R24 ;  /* 0x0000b01801007387 */ /* 0x000fe20000100a00 */
[----:B------:R0:W-:Y:S04]  /*34410*/  STL.64 [R1+0xb8], R26 ;  /* 0x0000b81a01007387 */ /* 0x0001e80000100a00 */
[----:B0-----:R-:W4:Y:S01]  /*34420*/  LDL R27, [R1+0x5d4] ;  /* 0x0005d400011b7983 */ /* 0x001f220000100800 */
[C---:B--2---:R-:W-:Y:S03]  /*34430*/  HMMA.16816.F32 R20, R12.reuse, R22, R8 ;  /* 0x000000160c14723c */ /* 0x044fe60000001808 */
[----:B------:R-:W2:Y:S01]  /*34440*/  LDL.LU.64 R10, [R1+0x2770] ;  /* 0x00277000010a7983 */ /* 0x000ea20000300a00 */
[----:B------:R-:W2:Y:S11]  /*34450*/  LDL.LU.64 R8, [R1+0x2768] ;  /* 0x0027680001087983 */ /* 0x000eb60000300a00 */
[----:B------:R-:W-:Y:S08]  /*34460*/  @!UPT UIADD3 URZ, URZ, URZ, URZ ;  /* 0x0000003f3f3ff290 */ /* 0x000ff0000fffe03f */
        /* <DEDUP_REMOVED lines=9> */
[----:B0-----:R-:W2:Y:S01]  /*34500*/  LDL.LU.64 R22, [R1+0x2748] ;  /* 0x0027480001167983 */ /* 0x001ea20000300a00 */
[----:B------:R-:W2:Y:S02]  /*34510*/  LDL.LU.64 R20, [R1+0x2740] ;  /* 0x0027400001147983 */ /* 0x000ea40000300a00 */
[----:B------:R-:W-:Y:S02]  /*34520*/  IMAD.MOV.U32 R18, RZ, RZ, R17 ;  /* 0x000000ffff127224 */ /* 0x000fe400078e0011 */
        /* <DEDUP_REMOVED lines=9> */
[----:B--2---:R-:W-:Y:S01]  /*345c0*/  HMMA.16816.F32 R20, R12, R10, R20 ;  /* 0x0000000a0c14723c */ /* 0x004fe20000001814 */
[----:B----4-:R-:W0:Y:S04]  /*345d0*/  LDSM.16.MT88.4 R8, [R27+0x8000] ;  /* 0x008000001b08783b */ /* 0x010e280000004200 */
[----:B0-----:R-:W-:Y:S11]  /*345e0*/  STL.64 [R1+0x26f0], R10 ;  /* 0x0026f00a01007387 */ /* 0x001ff60000100a00 */
[----:B------:R-:W-:Y:S07]  /*345f0*/  @!UPT UIADD3 URZ, URZ, URZ, URZ ;  /* 0x0000003f3f3ff290 */ /* 0x000fee000fffe03f */
[----:B------:R-:W-:Y:S02]  /*34600*/  STL.64 [R1+0x470], R20 ;  /* 0x0004701401007387 */ /* 0x000fe40000100a00 */
[----:B------:R-:W-:Y:S02]  /*34610*/  STL.64 [R1+0x478], R22 ;  /* 0x0004781601007387 */ /* 0x000fe40000100a00 */
[----:B------:R0:W-:Y:S02]  /*34620*/  STL.64 [R1+0x26e8], R8 ;  /* 0x0026e80801007387 */ /* 0x0001e40000100a00 */
[----:B0-----:R-:W2:Y:S01]  /*34630*/  LDL.LU R8, [R1+0x330] ;  /* 0x0003300001087983 */ /* 0x001ea20000300800 */
[----:B------:R-:W2:Y:S02]  /*34640*/  LDL.LU R9, [R1+0x334] ;  /* 0x0003340001097983 */ /* 0x000ea40000300800 */
[----:B------:R-:W4:Y:S02]  /*34650*/  LDL.LU R10, [R1+0x338] ;  /* 0x00033800010a7983 */ /* 0x000f240000300800 */
[----:B------:R-:W4:Y:S02]  /*34660*/  LDL.LU R11, [R1+0x33c] ;  /* 0x00033c00010b7983 */ /* 0x000f240000300800 */
[----:B----4-:R0:W-:Y:S01]  /*34670*/  STL.64 [R1+0x2708], R10 ;  /* 0x0027080a01007387 */ /* 0x0101e20000100a00 */
[----:B--2---:R1:W-:Y:S02]  /*34680*/  STL.64 [R1+0x2700], R8 ;  /* 0x0027000801007387 */ /* 0x0043e40000100a00 */
[----:B0-----:R-:W-:Y:S01]  /*34690*/  IMAD.MOV.U32 R10, RZ, RZ, R28 ;  /* 0x000000ffff0a7224 */ /* 0x001fe200078e001c */
[----:B-1----:R-:W2:Y:S01]  /*346a0*/  LDL.LU R8, [R1+0x350] ;  /* 0x0003500001087983 */ /* 0x002ea20000300800 */
[----:B------:R-:W2:Y:S02]  /*346b0*/  LDL.LU R9, [R1+0x354] ;  /* 0x0003540001097983 */ /* 0x000ea40000300800 */
[----:B------:R-:W4:Y:S02]  /*346c0*/  LDL.LU R28, [R1+0x2728] ;  /* 0x00272800011c7983 */ /* 0x000f240000300800 */
[----:B------:R-:W2:Y:S01]  /*346d0*/  LDL.LU R11, [R1+0x35c] ;  /* 0x00035c00010b7983 */ /* 0x000ea20000300800 */
[----:B------:R0:W-:Y:S01]  /*346e0*/  STL [R1+0x26c8], R27 ;  /* 0x0026c81b01007387 */ /* 0x0001e20000100800 */
[----:B------:R-:W2:Y:S02]  /*346f0*/  LDL.LU R24, [R1+0x340] ;  /* 0x0003400001187983 */ /* 0x000ea40000300800 */
[----:B------:R-:W2:Y:S02]  /*34700*/  LDL.LU R25, [R1+0x344] ;  /* 0x0003440001197983 */ /* 0x000ea40000300800 */
[----:B------:R-:W2:Y:S01]  /*34710*/  LDL.LU R26, [R1+0x348] ;  /* 0x00034800011a7983 */ /* 0x000ea20000300800 */
[----:B0-----:R-:W2:Y:S04]  /*34720*/  LDL.LU R27, [R1+0x34c] ;  /* 0x00034c00011b7983 */ /* 0x001ea80000300800 */
[----:B----4-:R-:W0:Y:S04]  /*34730*/  LDSM.16.M88.4 R20, [R28+0x10080] ;  /* 0x010080001c14783b */ /* 0x010e280000000200 */
[----:B0-----:R-:W-:Y:S01]  /*34740*/  STL.64 [R1+0x40], R20 ;  /* 0x0000401401007387 */ /* 0x001fe20000100a00 */
[----:B------:R0:W-:Y:S03]  /*34750*/  STL.64 [R1+0x48], R22 ;  /* 0x0000481601007387 */ /* 0x0001e60000100a00 */
[----:B0-----:R-:W3:Y:S01]  /*34760*/  LDL.LU.64 R22, [R1+0x2720] ;  /* 0x0027200001167983 */ /* 0x001ee20000300a00 */
[----:B------:R-:W-:-:S02]  /*34770*/  IMAD.MOV.U32 R17, RZ, RZ, R20 ;  /* 0x000000ffff117224 */ /* 0x000fc400078e0014 */
[----:B------:R-:W-:Y:S02]  /*34780*/  IMAD.MOV.U32 R16, RZ, RZ, R21 ;  /* 0x000000ffff107224 */ /* 0x000fe400078e0015 */
[C---:B---3--:R-:W-:Y:S01]  /*34790*/  HMMA.16816.F32 R20, R12.reuse, R22, R4 ;  /* 0x000000160c14723c */ /* 0x048fe20000001804 */
[----:B------:R-:W2:Y:S01]  /*347a0*/  LDL.LU.64 R6, [R1+0x2718] ;  /* 0x0027180001067983 */ /* 0x000ea20000300a00 */
[----:B------:R-:W3:Y:S11]  /*347b0*/  LDL.LU.64 R4, [R1+0x2710] ;  /* 0x0027100001047983 */ /* 0x000ef60000300a00 */
[----:B------:R-:W-:Y:S10]  /*347c0*/  @!UPT UIADD3 URZ, URZ, URZ, URZ ;  /* 0x0000003f3f3ff290 */ /* 0x000ff4000fffe03f */
[----:B------:R-:W-:Y:S01]  /*347d0*/  STL.64 [R1+0x220], R20 ;  /* 0x0002201401007387 */ /* 0x000fe20000100a00 */
[----:B------:R-:W-:Y:S02]  /*347e0*/  STL.64 [R1+0x228], R22 ;  /* 0x0002281601007387 */ /* 0x000fe40000100a00 */
[----:B------:R-:W-:Y:S01]  /*347f0*/  LDSM.16.M88.4 R20, [R28+0x11080] ;  /* 0x011080001c14783b */ /* 0x000fe20000000200 */
[----:B--2---:R-:W-:Y:S11]  /*34800*/  HMMA.16816.F32 R24, R12, R6, R24 ;  /* 0x000000060c18723c */ /* 0x004ff60000001818 */
[----:B------:R-:W-:Y:S11]  /*34810*/  @!UPT UIADD3 URZ, URZ, URZ, URZ ;  /* 0x0000003f3f3ff290 */ /* 0x000ff6000fffe03f */
[----:B------:R-:W-:Y:S01]  /*34820*/  @!UPT UIADD3 URZ, URZ, URZ, URZ ;  /* 0x0000003f3f3ff290 */ /* 0x000fe2000fffe03f */
[----:B------:R-:W-:Y:S01]  /*34830*/  STL.64 [R1+0x340], R24 ;  /* 0x0003401801007387 */ /* 0x000fe20000100a00 */
[----:B------:R-:W-:Y:S02]  /*34840*/  STL.64 [R1+0x348], R26 ;  /* 0x0003481a01007387 */ /* 0x000fe40000100a00 */
[----:B------:R-:W0:Y:S02]  /*34850*/  LDSM.16.M88.4 R24, [R28+0x12080] ;  /* 0x012080001c18783b */ /* 0x000e240000000200 */
[----:B0-----:R-:W-:Y:S02]  /*34860*/  STL.64 [R1+0x10], R24 ;  /* 0x0000101801007387 */ /* 0x001fe40000100a00 */
[----:B------:R-:W-:Y:S02]  /*34870*/  STL.64 [R1+0x18], R26 ;  /* 0x0000181a01007387 */ /* 0x000fe40000100a00 */
[----:B------:R-:W0:Y:S02]  /*34880*/  LDSM.16.M88.4 R24, [R28+0x13080] ;  /* 0x013080001c18783b */ /* 0x000e240000000200 */
[----:B0-----:R0:W-:Y:S02]  /*34890*/  STL.64 [R1], R24 ;  /* 0x0000001801007387 */ /* 0x0011e40000100a00 */
[----:B------:R1:W-:Y:S02]  /*348a0*/  STL.64 [R1+0x8], R26 ;  /* 0x0000081a01007387 */ /* 0x0003e40000100a00 */
[----:B0-----:R-:W2:Y:S01]  /*348b0*/  LDL.LU R24, [R1+0x310] ;  /* 0x0003100001187983 */ /* 0x001ea20000300800 */
[----:B------:R-:W2:Y:S02]  /*348c0*/  LDL.LU R25, [R1+0x314] ;  /* 0x0003140001197983 */ /* 0x000ea40000300800 */
[----:B-1----:R-:W4:Y:S02]  /*348d0*/  LDL.LU R26, [R1+0x318] ;  /* 0x00031800011a7983 */ /* 0x002f240000300800 */
[----:B------:R-:W4:Y:S02]  /*348e0*/  LDL.LU R27, [R1+0x31c] ;  /* 0x00031c00011b7983 */ /* 0x000f240000300800 */
[----:B----4-:R-:W-:Y:S01]  /*348f0*/  STL.64 [R1+0x26d8], R26 ;  /* 0x0026d81a01007387 */ /* 0x010fe20000100a00 */
[----:B--2---:R0:W-:Y:S02]  /*34900*/  STL.64 [R1+0x26d0], R24 ;  /* 0x0026d01801007387 */ /* 0x0041e40000100a00 */
[----:B0-----:R-:W-:-:S02]  /*34910*/  IMAD.MOV.U32 R24, RZ, RZ, R17 ;  /* 0x000000ffff187224 */ /* 0x001fc400078e0011 */
[----:B------:R-:W-:Y:S02]  /*34920*/  IMAD.MOV.U32 R25, RZ, RZ, R16 ;  /* 0x000000ffff197224 */ /* 0x000fe400078e0010 */
[C---:B------:R-:W-:Y:S01]  /*34930*/  HMMA.16816.F32 R16, R12.reuse, R18, R8 ;  /* 0x000000120c10723c */ /* 0x040fe20000001808 */
[----:B------:R-:W-:Y:S01]  /*34940*/  STL.64 [R1+0x30], R20 ;  /* 0x0000301401007387 */ /* 0x000fe20000100a00 */
[----:B------:R-:W-:Y:S02]  /*34950*/  STL.64 [R1+0x38], R22 ;  /* 0x0000381601007387 */ /* 0x000fe40000100a00 */
[----:B------:R0:W-:Y:S02]  /*34960*/  STL.64 [R1+0x26e0], R20 ;  /* 0x0026e01401007387 */ /* 0x0001e40000100a00 */
[----:B0-----:R-:W2:Y:S01]  /*34970*/  LDL.LU R20, [R1+0x320] ;  /* 0x0003200001147983 */ /* 0x001ea20000300800 */
[----:B------:R-:W2:Y:S02]  /*34980*/  LDL.LU R21, [R1+0x324] ;  /* 0x0003240001157983 */ /* 0x000ea40000300800 */
[----:B------:R-:W2:Y:S02]  /*34990*/  LDL.LU R22, [R1+0x328] ;  /* 0x0003280001167983 */ /* 0x000ea40000300800 */
[----:B------:R-:W2:Y:S01]  /*349a0*/  LDL.LU R23, [R1+0x32c] ;  /* 0x00032c0001177983 */ /* 0x000ea20000300800 */
[----:B------:R-:W4:Y:S01]  /*349b0*/  LDL.LU.64 R10, [R1+0x2708] ;  /* 0x00270800010a7983 */ /* 0x000f220000300a00 */
[----:B------:R-:W4:Y:S10]  /*349c0*/  LDL.LU.64 R8, [R1+0x2700] ;  /* 0x0027000001087983 */ /* 0x000f340000300a00 */
[----:B------:R-:W-:Y:S01]  /*349d0*/  STL.64 [R1+0x460], R16 ;  /* 0x0004601001007387 */ /* 0x000fe20000100a00 */
[----:B------:R-:W-:Y:S02]  /*349e0*/  STL.64 [R1+0x468], R18 ;  /* 0x0004681201007387 */ /* 0x000fe40000100a00 */
[----:B------:R-:W0:Y:S02]  /*349f0*/  LDSM.16.M88.4 R16, [R28+0x14080] ;  /* 0x014080001c10783b */ /* 0x000e240000000200 */
[----:B0-----:R-:W-:Y:S02]  /*34a00*/  STL.64 [R1+0x20], R16 ;  /* 0x0000201001007387 */ /* 0x001fe40000100a00 */
[----:B------:R0:W-:Y:S02]  /*34a10*/  STL.64 [R1+0x28], R18 ;  /* 0x0000281201007387 */ /* 0x0001e40000100a00 */
[----:B0-----:R-:W4:Y:S02]  /*34a20*/  LDL.LU.64 R18, [R1+0x26f8] ;  /* 0x0026f80001127983 */ /* 0x001f240000300a00 */
[----:B----4-:R-:W-:Y:S02]  /*34a30*/  HMMA.16816.F32 R16, R12, R18, R8 ;  /* 0x000000120c10723c */ /* 0x010fe40000001808 */
[----:B------:R-:W2:Y:S01]  /*34a40*/  LDL.LU.64 R10, [R1+0x26f0] ;  /* 0x0026f000010a7983 */ /* 0x000ea20000300a00 */
[----:B------:R-:W2:Y:S02]  /*34a50*/  LDL.LU.64 R8, [R1+0x26e8] ;  /* 0x0026e80001087983 */ /* 0x000ea40000300a00 */
[----:B------:R-:W4:Y:S02]  /*34a60*/  LDL.64 R12, [R1] ;  /* 0x00000000010c7983 */ /* 0x000f240000100a00 */
[----:B----4-:R0:W-:Y:S11]  /*34a70*/  STL.64 [R1+0x26b0], R12 ;  /* 0x0026b00c01007387 */ /* 0x0101f60000100a00 */
[----:B------:R-:W-:Y:S05]  /*34a80*/  @!UPT UIADD3 URZ, URZ, URZ, URZ ;  /* 0x0000003f3f3ff290 */ /* 0x000fea000fffe03f */
[----:B------:R1:W-:Y:S02]  /*34a90*/  STL.64 [R1+0x330], R16 ;  /* 0x0003301001007387 */ /* 0x0003e40000100a00 */
[----:B------:R4:W-:Y:S01]  /*34aa0*/  STL.64 [R1+0x338], R18 ;  /* 0x0003381201007387 */ /* 0x0009e20000100a00 */
[----:B0-----:R-:W3:Y:S01]  /*34ab0*/  LDL.LU R12, [R1+0x300] ;  /* 0x00030000010c7983 */ /* 0x001ee20000300800 */
[----:B------:R-:W3:Y:S02]  /*34ac0*/  LDL.LU R13, [R1+0x304] ;  /* 0x00030400010d7983 */ /* 0x000ee40000300800 */
[----:B------:R-:W3:Y:S02]  /*34ad0*/  LDL.LU R14, [R1+0x308] ;  /* 0x00030800010e7983 */ /* 0x000ee40000300800 */
[----:B------:R-:W3:Y:S01]  /*34ae0*/  LDL.LU R15, [R1+0x30c] ;  /* 0x00030c00010f7983 */ /* 0x000ee20000300800 */
[----:B-1----:R-:W3:Y:S01]  /*34af0*/  LDL.LU R16, [R1+0x2e0] ;  /* 0x0002e00001107983 */ /* 0x002ee20000300800 */
[----:B------:R-:W3:Y:S02]  /*34b00*/  LDL.LU R17, [R1+0x2e4] ;  /* 0x0002e40001117983 */ /* 0x000ee40000300800 */
[----:B----4-:R-:W4:Y:S02]  /*34b10*/  LDL.LU R18, [R1+0x2e8] ;  /* 0x0002e80001127983 */ /* 0x010f240000300800 */
[----:B------:R-:W4:Y:S01]  /*34b20*/  LDL.LU R19, [R1+0x2ec] ;  /* 0x0002ec0001137983 */ /* 0x000f220000300800 */
[----:B--2---:R-:W-:Y:S01]  /*34b30*/  HMMA.16816.F32 R24, R8, R24, R20 ;  /* 0x000000180818723c */ /* 0x004fe20000001814 */
[----:B----4-:R-:W-:Y:S01]  /*34b40*/  STL.64 [R1+0x26a8], R18 ;  /* 0x0026a81201007387 */ /* 0x010fe20000100a00 */
[----:B---3--:R0:W-:Y:S03]  /*34b50*/  STL.64 [R1+0x26a0], R16 ;  /* 0x0026a01001007387 */ /* 0x0081e60000100a00 */
[----:B0-----:R-:W2:Y:S01]  /*34b60*/  LDL.LU R16, [R1+0x2f0] ;  /* 0x0002f00001107983 */ /* 0x001ea20000300800 */
[----:B------:R-:W-:-:S02]  /*34b70*/  IMAD.MOV.U32 R18, RZ, RZ, R5 ;  /* 0x000000ffff127224 */ /* 0x000fc400078e0005 */
[----:B------:R-:W-:Y:S02]  /*34b80*/  IMAD.MOV.U32 R19, RZ, RZ, R4 ;  /* 0x000000ffff137224 */ /* 0x000fe400078e0004 */
[----:B------:R-:W0:Y:S01]  /*34b90*/  LDSM.16.M88.4 R4, [R28+0x15080] ;  /* 0x015080001c04783b */ /* 0x000e220000000200 */
[----:B------:R-:W-:-:S03]  /*34ba0*/  IMAD.MOV.U32 R17, RZ, RZ, R29 ;  /* 0x000000ffff117224 */ /* 0x000fc600078e001d */
[----:B------:R-:W-:Y:S04]  /*34bb0*/  STL.64 [R1+0x26c0], R18 ;  /* 0x0026c01201007387 */ /* 0x000fe80000100a00 */
[----:B--2---:R1:W-:Y:S04]  /*34bc0*/  STL.64 [R1+0x26b8], R16 ;  /* 0x0026b81001007387 */ /* 0x0043e80000100a00 */
[----:B-1----:R-:W2:Y:S01]  /*34bd0*/  LDL.64 R16, [R1+0x10] ;  /* 0x0000100001107983 */ /* 0x002ea20000100a00 */
[----:B0-----:R-:W-:Y:S02]  /*34be0*/  STL [R1+0x22e4], R6 ;  /* 0x0022e40601007387 */ /* 0x001fe40000100800 */
[----:B------:R-:W-:Y:S02]  /*34bf0*/  STL [R1+0x22e0], R7 ;  /* 0x0022e00701007387 */ /* 0x000fe40000100800 */
[----:B------:R0:W-:Y:S02]  /*34c00*/  STL.64 [R1+0x2698], R4 ;  /* 0x0026980401007387 */ /* 0x0001e40000100a00 */
[----:B0-----:R-:W3:Y:S01]  /*34c10*/  LDL.64 R4, [R1+0x20] ;  /* 0x0000200001047983 */ /* 0x001ee20000100a00 */
[----:B------:R-:W4:Y:S02]  /*34c20*/  LDL.LU.64 R20, [R1+0x26e0] ;  /* 0x0026e00001147983 */ /* 0x000f240000300a00 */
[----:B------:R-:W-:Y:S02]  /*34c30*/  STL.64 [R1+0x320], R24 ;  /* 0x0003201801007387 */ /* 0x000fe40000100a00 */
[----:B------:R-:W-:Y:S02]  /*34c40*/  STL.64 [R1+0x328], R26 ;  /* 0x0003281a01007387 */ /* 0x000fe40000100a00 */
[----:B------:R-:W0:Y:S04]  /*34c50*/  LDSM.16.M88.4 R24, [R28+0x16080] ;  /* 0x016080001c18783b */ /* 0x000e280000000200 */
[----:B0-----:R-:W-:Y:S01]  /*34c60*/  STL.64 [R1+0x70], R24 ;  /* 0x0000701801007387 */ /* 0x001fe20000100a00 */
[----:B------:R0:W-:Y:S03]  /*34c70*/  STL.64 [R1+0x78], R26 ;  /* 0x0000781a01007387 */ /* 0x0001e60000100a00 */
[----:B0-----:R-:W4:Y:S01]  /*34c80*/  LDL.LU.64 R26, [R1+0x26d8] ;  /* 0x0026d800011a7983 */ /* 0x001f220000300a00 */
[----:B------:R-:W4:Y:S01]  /*34c90*/  LDL.LU.64 R24, [R1+0x26d0] ;  /* 0x0026d00001187983 */ /* 0x000f220000300a00 */
[C---:B--2---:R-:W-:Y:S08]  /*34ca0*/  HMMA.16816.F32 R12, R8.reuse, R16, R12 ;  /* 0x00000010080c723c */ /* 0x044ff0000000180c */
[----:B----4-:R-:W-:Y:S01]  /*34cb0*/  HMMA.16816.F32 R20, R8, R20, R24 ;  /* 0x000000140814723c */ /* 0x010fe20000001818 */
[----:B------:R-:W2:Y:S11]  /*34cc0*/  LDL.LU R27, [R1+0x26c8] ;  /* 0x0026c800011b7983 */ /* 0x000eb60000300800 */
[----:B------:R-:W-:Y:S11]  /*34cd0*/  @!UPT UIADD3 URZ, URZ, URZ, URZ ;  /* 0x0000003f3f3ff290 */ /* 0x000ff6000fffe03f */
[----:B------:R-:W-:Y:S01]  /*34ce0*/  STL.64 [R1+0x310], R20 ;  /* 0x0003101401007387 */ /* 0x000fe20000100a00 */
[----:B------:R-:W-:Y:S02]  /*34cf0*/  STL.64 [R1+0x318], R22 ;  /* 0x0003181601007387 */ /* 0x000fe40000100a00 */
[----:B------:R-:W0:Y:S04]  /*34d00*/  LDSM.16.M88.4 R20, [R28+0x17080] ;  /* 0x017080001c14783b */ /* 0x000e280000000200 */
[----:B------:R-:W-:Y:S02]  /*34d10*/  IMAD.MOV.U32 R25, RZ, RZ, R16 ;  /* 0x000000ffff197224 */ /* 0x000fe400078e0010 */
[----:B------:R-:W-:Y:S02]  /*34d20*/  IMAD.MOV.U32 R24, RZ, RZ, R17 ;  /* 0x000000ffff187224 */ /* 0x000fe400078e0011 */
[----:B0-----:R-:W-:-:S02]  /*34d30*/  IMAD.MOV.U32 R28, RZ, RZ, R21 ;  /* 0x000000ffff1c7224 */ /* 0x001fc400078e0015 */
[----:B------:R-:W-:Y:S01]  /*34d40*/  IMAD.MOV.U32 R29, RZ, RZ, R20 ;  /* 0x000000ffff1d7224 */ /* 0x000fe200078e0014 */
[----:B------:R0:W-:Y:S01]  /*34d50*/  STL.64 [R1+0x80], R20 ;  /* 0x0000801401007387 */ /* 0x0001e20000100a00 */
[----:B------:R-:W-:Y:S03]  /*34d60*/  STL.64 [R1+0x88], R22 ;  /* 0x0000881601007387 */ /* 0x000fe60000100a00 */
[----:B0-----:R-:W4:Y:S01]  /*34d70*/  LDL.LU R20, [R1+0x2d0] ;  /* 0x0002d00001147983 */ /* 0x001f220000300800 */
[----:B------:R-:W-:Y:S02]  /*34d80*/  STL [R1+0x2694], R28 ;  /* 0x0026941c01007387 */ /* 0x000fe40000100800 */
[----:B------:R-:W-:Y:S02]  /*34d90*/  STL [R1+0x2690], R29 ;  /* 0x0026901d01007387 */ /* 0x000fe40000100800 */
[----:B------:R-:W2:Y:S02]  /*34da0*/  LDL.LU.64 R18, [R1+0x26c0] ;  /* 0x0026c00001127983 */ /* 0x000ea40000300a00 */
[----:B------:R-:W-:Y:S01]  /*34db0*/  IMAD.MOV.U32 R21, RZ, RZ, R3 ;  /* 0x000000ffff157224 */ /* 0x000fe200078e0003 */
[----:B------:R-:W2:Y:S01]  /*34dc0*/  LDL.LU.64 R16, [R1+0x26b8] ;  /* 0x0026b80001107983 */ /* 0x000ea20000300a00 */
[----:B------:R-:W-:-:S02]  /*34dd0*/  IMAD.MOV.U32 R3, RZ, RZ, R13 ;  /* 0x000000ffff037224 */ /* 0x000fc400078e000d */
[----:B------:R0:W-:Y:S02]  /*34de0*/  STL [R1+0x300], R12 ;  /* 0x0003000c01007387 */ /* 0x0001e40000100800 */
[----:B0-----:R-:W2:Y:S01]  /*34df0*/  LDL.LU.64 R12, [R1+0x26b0] ;  /* 0x0026b000010c7983 */ /* 0x001ea20000300a00 */
[----:B------:R-:W-:Y:S02]  /*34e00*/  IMAD.MOV.U32 R23, RZ, RZ, R0 ;  /* 0x000000ffff177224 */ /* 0x000fe400078e0000 */
[----:B------:R-:W-:Y:S02]  /*34e10*/  IMAD.MOV.U32 R22, RZ, RZ, R2 ;  /* 0x000000ffff167224 */ /* 0x000fe400078e0002 */
[----:B------:R-:W-:Y:S02]  /*34e20*/  IMAD.MOV.U32 R0, RZ, RZ, R15 ;  /* 0x000000ffff007224 */ /* 0x000fe400078e000f */
[----:B------:R-:W-:-:S03]  /*34e30*/  IMAD.MOV.U32 R2, RZ, RZ, R14 ;  /* 0x000000ffff027224 */ /* 0x000fc600078e000e */
[----:B------:R-:W-:Y:S02]  /*34e40*/  STL [R1+0x2328], R0 ;  /* 0x0023280001007387 */ /* 0x000fe40000100800 */
[----:B------:R-:W-:Y:S02]  /*34e50*/  STL [R1+0x2324], R2 ;  /* 0x0023240201007387 */ /* 0x000fe40000100800 */
[----:B------:R-:W-:Y:S01]  /*34e60*/  STL [R1+0x2320], R3 ;  /* 0x0023200301007387 */ /* 0x000fe20000100800 */
[----:B--2---:R-:W-:Y:S11]  /*34e70*/  HMMA.16816.F32 R16, R8, R12, R16 ;  /* 0x0000000c0810723c */ /* 0x004ff60000001810 */
        /* <DEDUP_REMOVED lines=8> */
[----:B------:R-:W0:Y:S04]  /*34f00*/  LDSM.16.MT88.4 R12, [R27+0x8080] ;  /* 0x008080001b0c783b */ /* 0x000e280000004200 */
[----:B0-----:R-:W-:Y:S01]  /*34f10*/  STL.64 [R1+0x2688], R14 ;  /* 0x0026880e01007387 */ /* 0x001fe20000100a00 */
[----:B------:R3:W-:Y:S02]  /*34f20*/  STL.64 [R1+0x2680], R12 ;  /* 0x0026800c01007387 */ /* 0x0007e40000100a00 */
[----:B---3--:R-:W-:-:S02]  /*34f30*/  IMAD.MOV.U32 R13, RZ, RZ, R4 ;  /* 0x000000ffff0d7224 */ /* 0x008fc400078e0004 */
[----:B------:R-:W-:Y:S01]  /*34f40*/  IMAD.MOV.U32 R12, RZ, RZ, R5 ;  /* 0x000000ffff0c7224 */ /* 0x000fe200078e0005 */
[----:B--2---:R-:W-:Y:S01]  /*34f50*/  HMMA.16816.F32 R16, R8, R4, R16 ;  /* 0x000000040810723c */ /* 0x004fe20000001810 */
[----:B------:R-:W4:Y:S11]  /*34f60*/  LDL.LU.64 R4, [R1+0x2698] ;  /* 0x0026980001047983 */ /* 0x000f360000300a00 */
[----:B------:R-:W-:Y:S11]  /*34f70*/  @!UPT UIADD3 URZ, URZ, URZ, URZ ;  /* 0x0000003f3f3ff290 */ /* 0x000ff6000fffe03f */
[----:B------:R-:W-:Y:S01]  /*34f80*/  @!UPT UIADD3 URZ, URZ, URZ, URZ ;  /* 0x0000003f3f3ff290 */ /* 0x000fe2000fffe03f */
[----:B------:R-:W-:Y:S01]  /*34f90*/  IMAD.MOV.U32 R3, RZ, RZ, R19 ;  /* 0x000000ffff037224 */ /* 0x000fe200078e0013 */
[----:B------:R-:W-:Y:S04]  /*34fa0*/  STL [R1+0x2e0], R16 ;  /* 0x0002e01001007387 */ /* 0x000fe80000100800 */
[----:B------:R0:W-:Y:S04]  /*34fb0*/  STL [R1+0x23d8], R3 ;  /* 0x0023d80301007387 */ /* 0x0001e80000100800 */
[----:B0-----:R-:W2:Y:S01]  /*34fc0*/  LDL R3, [R1+0x5d4] ;  /* 0x0005d40001037983 */ /* 0x001ea20000100800 */
[----:B------:R-:W-:-:S02]  /*34fd0*/  IMAD.MOV.U32 R0, RZ, RZ, R17 ;  /* 0x000000ffff007224 */ /* 0x000fc400078e0011 */
[----:B------:R-:W-:-:S05]  /*34fe0*/  IMAD.MOV.U32 R2, RZ, RZ, R18 ;  /* 0x000000ffff027224 */ /* 0x000fca00078e0012 */
[----:B------:R-:W-:Y:S01]  /*34ff0*/  STL [R1+0x23d4], R2 ;  /* 0x0023d40201007387 */ /* 0x000fe20000100800 */
[----:B------:R-:W-:Y:S01]  /*35000*/  STL [R1+0x23d0], R0 ;  /* 0x0023d00001007387 */ /* 0x000fe20000100800 */
[C---:B----4-:R-:W-:Y:S02]  /*35010*/  HMMA.16816.F32 R20, R8.reuse, R4, R20 ;  /* 0x000000040814723c */ /* 0x050fe40000001814 */
[----:B--2---:R-:W0:Y:S11]  /*35020*/  LDSM.16.MT88.4 R16, [R3+0x8100] ;  /* 0x008100000310783b */ /* 0x004e360000004200 */
[----:B------:R-:W-:Y:S11]  /*35030*/  @!UPT UIADD3 URZ, URZ, URZ, URZ ;  /* 0x0000003f3f3ff290 */ /* 0x000ff6000fffe03f */
[----:B------:R-:W-:Y:S02]  /*35040*/  IMAD.MOV.U32 R6, RZ, RZ, R22 ;  /* 0x000000ffff067224 */ /* 0x000fe400078e0016 */
[----:B------:R-:W-:Y:S01]  /*35050*/  IMAD.MOV.U32 R7, RZ, RZ, R23 ;  /* 0x000000ffff077224 */ /* 0x000fe200078e0017 */
[----:B0-----:R-:W-:Y:S01]  /*35060*/  STL.64 [R1+0x25f8], R18 ;  /* 0x0025f81201007387 */ /* 0x001fe20000100a00 */
[----:B------:R0:W-:Y:S03]  /*35070*/  STL.64 [R1+0x25f0], R16 ;  /* 0x0025f01001007387 */ /* 0x0001e60000100a00 */
[----:B0-----:R-:W2:Y:S01]  /*35080*/  LDL.64 R16, [R1+0x70] ;  /* 0x0000700001107983 */ /* 0x001ea20000100a00 */
[----:B------:R-:W-:Y:S02]  /*35090*/  STL.64 [R1+0x2d0], R20 ;  /* 0x0002d01401007387 */ /* 0x000fe40000100a00 */
[----:B------:R-:W0:Y:S04]  /*350a0*/  LDSM.16.MT88.4 R20, [R3+0x8180] ;  /* 0x008180000314783b */ /* 0x000e280000004200 */
[----:B------:R1:W-:Y:S02]  /*350b0*/  STL [R1+0x2444], R7 ;  /* 0x0024440701007387 */ /* 0x0003e40000100800 */
[----:B-1----:R-:W3:Y:S01]  /*350c0*/  LDL R7, [R1+0x13dc] ;  /* 0x0013dc0001077983 */ /* 0x002ee20000100800 */
[----:B------:R-:W-:Y:S03]  /*350d0*/  STL [R1+0x23dc], R6 ;  /* 0x0023dc0601007387 */ /* 0x000fe60000100800 */
[----:B0-----:R-:W-:Y:S01]  /*350e0*/  STL.64 [R1+0x2598], R22 ;  /* 0x0025981601007387 */ /* 0x001fe20000100a00 */
[----:B------:R0:W-:Y:S03]  /*350f0*/  STL.64 [R1+0x2590], R20 ;  /* 0x0025901401007387 */ /* 0x0001e60000100a00 */
[----:B0-----:R-:W2:Y:S01]  /*35100*/  LDL.LU R20, [R1+0x2c0] ;  /* 0x0002c00001147983 */ /* 0x001ea20000300800 */
[----:B------:R-:W2:Y:S02]  /*35110*/  LDL.LU R21, [R1+0x2c4] ;  /* 0x0002c40001157983 */ /* 0x000ea40000300800 */
[----:B------:R-:W2:Y:S02]  /*35120*/  LDL.LU R22, [R1+0x2c8] ;  /* 0x0002c80001167983 */ /* 0x000ea40000300800 */
[----:B------:R-:W2:Y:S02]  /*35130*/  LDL.LU R23, [R1+0x2cc] ;  /* 0x0002cc0001177983 */ /* 0x000ea40000300800 */
[----:B--2---:R-:W-:Y:S11]  /*35140*/  HMMA.16816.F32 R20, R8, R16, R20 ;  /* 0x000000100814723c */ /* 0x004ff60000001814 */
[----:B------:R-:W-:Y:S11]  /*35150*/  @!UPT UIADD3 URZ, URZ, URZ, URZ ;  /* 0x0000003f3f3ff290 */ /* 0x000ff6000fffe03f */
[----:B------:R-:W-:Y:S01]  /*35160*/  @!UPT UIADD3 URZ, URZ, URZ, URZ ;  /* 0x0000003f3f3ff290 */ /* 0x000fe2000fffe03f */
[----:B------:R0:W-:Y:S01]  /*35170*/  STL.64 [R1+0x2c0], R20 ;  /* 0x0002c01401007387 */ /* 0x0001e20000100a00 */
[----:B------:R1:W-:Y:S03]  /*35180*/  STL.64 [R1+0x2c8], R22 ;  /* 0x0002c81601007387 */ /* 0x0003e60000100a00 */
[----:B0-----:R-:W2:Y:S01]  /*35190*/  LDL.LU R20, [R1+0x230] ;  /* 0x0002300001147983 */ /* 0x001ea20000300800 */
[----:B------:R-:W2:Y:S02]  /*351a0*/  LDL.LU R21, [R1+0x234] ;  /* 0x0002340001157983 */ /* 0x000ea40000300800 */
[----:B-1----:R-:W4:Y:S02]  /*351b0*/  LDL.LU R22, [R1+0x238] ;  /* 0x0002380001167983 */ /* 0x002f240000300800 */
[----:B------:R-:W4:Y:S02]  /*351c0*/  LDL.LU R23, [R1+0x23c] ;  /* 0x00023c0001177983 */ /* 0x000f240000300800 */
[----:B----4-:R-:W-:Y:S01]  /*351d0*/  STL.64 [R1+0x25b0], R22 ;  /* 0x0025b01601007387 */ /* 0x010fe20000100a00 */
[----:B--2---:R0:W-:Y:S03]  /*351e0*/  STL.64 [R1+0x25a8], R20 ;  /* 0x0025a81401007387 */ /* 0x0041e60000100a00 */
[----:B0-----:R-:W2:Y:S01]  /*351f0*/  LDL.LU R20, [R1+0xc0] ;  /* 0x0000c00001147983 */ /* 0x001ea20000300800 */
[----:B------:R-:W2:Y:S02]  /*35200*/  LDL.LU R21, [R1+0xc4] ;  /* 0x0000c40001157983 */ /* 0x000ea40000300800 */
[----:B------:R-:W4:Y:S02]  /*35210*/  LDL.LU R22, [R1+0xc8] ;  /* 0x0000c80001167983 */ /* 0x000f240000300800 */
[----:B------:R-:W4:Y:S02]  /*35220*/  LDL.LU R23, [R1+0xcc] ;  /* 0x0000cc0001177983 */ /* 0x000f240000300800 */
[----:B------:R-:W-:-:S02]  /*35230*/  IMAD.MOV.U32 R2, RZ, RZ, R16 ;  /* 0x000000ffff027224 */ /* 0x000fc400078e0010 */
[----:B------:R-:W-:Y:S01]  /*35240*/  IMAD.MOV.U32 R0, RZ, RZ, R17 ;  /* 0x000000ffff007224 */ /* 0x000fe200078e0011 */
[----:B----4-:R-:W-:Y:S01]  /*35250*/  STL.64 [R1+0x25c0], R22 ;  /* 0x0025c01601007387 */ /* 0x010fe20000100a00 */
[----:B--2---:R0:W-:Y:S02]  /*35260*/  STL.64 [R1+0x25b8], R20 ;  /* 0x0025b81401007387 */ /* 0x0041e40000100a00 */
[----:B0-----:R-:W-:Y:S02]  /*35270*/  IMAD.MOV.U32 R20, RZ, RZ, R25 ;  /* 0x000000ffff147224 */ /* 0x001fe400078e0019 */
[----:B------:R-:W-:Y:S02]  /*35280*/  IMAD.MOV.U32 R21, RZ, RZ, R24 ;  /* 0x000000ffff157224 */ /* 0x000fe400078e0018 */
[----:B---3--:R-:W0:Y:S04]  /*35290*/  LDSM.16.MT88.4 R24, [R7+0x8000] ;  /* 0x008000000718783b */ /* 0x008e280000004200 */
[----:B------:R-:W-:Y:S04]  /*352a0*/  STL.64 [R1+0x2650], R20 ;  /* 0x0026501401007387 */ /* 0x000fe80000100a00 */
[----:B0-----:R-:W-:Y:S01]  /*352b0*/  STL.64 [R1+0x2510], R26 ;  /* 0x0025101a01007387 */ /* 0x001fe20000100a00 */
[----:B------:R0:W-:Y:S02]  /*352c0*/  STL.64 [R1+0x2508], R24 ;  /* 0x0025081801007387 */ /* 0x0001e40000100a00 */
[----:B0-----:R-:W-:-:S02]  /*352d0*/  IMAD.MOV.U32 R24, RZ, RZ, R13 ;  /* 0x000000ffff187224 */ /* 0x001fc400078e000d */
[----:B------:R-:W-:-:S05]  /*352e0*/  IMAD.MOV.U32 R25, RZ, RZ, R12 ;  /* 0x000000ffff197224 */ /* 0x000fca00078e000c */
[----:B------:R0:W-:Y:S01]  /*352f0*/  STL.64 [R1+0x2630], R24 ;  /* 0x0026301801007387 */ /* 0x0001e20000100a00 */
[----:B------:R-:W2:Y:S02]  /*35300*/  LDL.LU R16, [R1+0x100] ;  /* 0x0001000001107983 */ /* 0x000ea40000300800 */
[----:B------:R-:W2:Y:S02]  /*35310*/  LDL.LU R17, [R1+0x104] ;  /* 0x0001040001117983 */ /* 0x000ea40000300800 */
[----:B------:R-:W3:Y:S01]  /*35320*/  LDL.LU R18, [R1+0x108] ;  /* 0x0001080001127983 */ /* 0x000ee20000300800 */
[----:B------:R-:W3:Y:S01]  /*35330*/  LDL.LU R19, [R1+0x10c] ;  /* 0x00010c0001137983 */ /* 0x000ee20000300800 */
[----:B------:R-:W4:Y:S02]  /*35340*/  LDL.LU R12, [R1+0x210] ;  /* 0x00021000010c7983 */ /* 0x000f240000300800 */
[----:B------:R-:W4:Y:S02]  /*35350*/  LDL.LU R13, [R1+0x214] ;  /* 0x00021400010d7983 */ /* 0x000f240000300800 */
[----:B------:R-:W4:Y:S01]  /*35360*/  LDL.LU R14, [R1+0x218] ;  /* 0x00021800010e7983 */ /* 0x000f220000300800 */
[----:B------:R-:W4:Y:S01]  /*35370*/  LDL.LU R15, [R1+0x21c] ;  /* 0x00021c00010f7983 */ /* 0x000f220000300800 */
[----:B0-----:R-:W-:-:S02]  /*35380*/  IMAD.MOV.U32 R24, RZ, RZ, R28 ;  /* 0x000000ffff187224 */ /* 0x001fc400078e001c */
[----:B------:R-:W-:Y:S01]  /*35390*/  IMAD.MOV.U32 R25, RZ, RZ, R29 ;  /* 0x000000ffff197224 */ /* 0x000fe200078e001d */
[----:B---3--:R-:W-:Y:S01]  /*353a0*/  STL.64 [R1+0x2608], R18 ;  /* 0x0026081201007387 */ /* 0x008fe20000100a00 */
[----:B--2---:R-:W-:Y:S02]  /*353b0*/  STL.64 [R1+0x2600], R16 ;  /* 0x0026001001007387 */ /* 0x004fe40000100a00 */
[----:B------:R-:W2:Y:S02]  /*353c0*/  LDL.LU R28, [R1+0x2694] ;  /* 0x00269400011c7983 */ /* 0x000ea40000300800 */
[----:B------:R-:W3:Y:S01]  /*353d0*/  LDL.LU R29, [R1+0x2690] ;  /* 0x00269000011d7983 */ /* 0x000ee20000300800 */
[----:B------:R0:W-:Y:S04]  /*353e0*/  STL.64 [R1+0x2648], R24 ;  /* 0x0026481801007387 */ /* 0x0001e80000100a00 */
[----:B0-----:R-:W2:Y:S01]  /*353f0*/  LDL.LU R24, [R1+0x1e0] ;  /* 0x0001e00001187983 */ /* 0x001ea20000300800 */
[----:B------:R-:W2:Y:S02]  /*35400*/  LDL.LU R25, [R1+0x1e4] ;  /* 0x0001e40001197983 */ /* 0x000ea40000300800 */
[----:B------:R-:W2:Y:S02]  /*35410*/  LDL.LU R26, [R1+0x1e8] ;  /* 0x0001e800011a7983 */ /* 0x000ea40000300800 */
[----:B------:R-:W2:Y:S02]  /*35420*/  LDL.LU R27, [R1+0x1ec] ;  /* 0x0001ec00011b7983 */ /* 0x000ea40000300800 */
[----:B--2---:R-:W-:Y:S01]  /*35430*/  STL.64 [R1+0x2660], R26 ;  /* 0x0026601a01007387 */ /* 0x004fe20000100a00 */
[----:B------:R0:W-:Y:S02]  /*35440*/  STL.64 [R1+0x2658], R24 ;  /* 0x0026581801007387 */ /* 0x0001e40000100a00 */
[----:B------:R-:W2:Y:S02]  /*35450*/  LDL R20, [R1+0x30] ;  /* 0x0000300001147983 */ /* 0x000ea40000100800 */
[----:B------:R-:W2:Y:S02]  /*35460*/  LDL R21, [R1+0x34] ;  /* 0x0000340001157983 */ /* 0x000ea40000100800 */
[----:B--2---:R1:W-:Y:S01]  /*35470*/  STL.64 [R1+0x2668], R20 ;  /* 0x0026681401007387 */ /* 0x0043e20000100a00 */
[----:B0-----:R-:W2:Y:S02]  /*35480*/  LDL.LU R24, [R1+0x1f0] ;  /* 0x0001f00001187983 */ /* 0x001ea40000300800 */
[----:B------:R-:W2:Y:S02]  /*35490*/  LDL.LU R25, [R1+0x1f4] ;  /* 0x0001f40001197983 */ /* 0x000ea40000300800 */
[----:B------:R-:W2:Y:S01]  /*354a0*/  LDL.LU R26, [R1+0x1f8] ;  /* 0x0001f800011a7983 */ /* 0x000ea20000300800 */
[----:B------:R-:W2:Y:S01]  /*354b0*/  LDL.LU R27, [R1+0x1fc] ;  /* 0x0001fc00011b7983 */ /* 0x000ea20000300800 */
[----:B------:R-:W-:-:S02]  /*354c0*/  IMAD.MOV.U32 R16, RZ, RZ, R2 ;  /* 0x000000ffff107224 */ /* 0x000fc400078e0002 */
[----:B------:R-:W-:Y:S01]  /*354d0*/  IMAD.MOV.U32 R17, RZ, RZ, R0 ;  /* 0x000000ffff117224 */ /* 0x000fe200078e0000 */
[----:B--2---:R-:W-:Y:S01]  /*354e0*/  STL.64 [R1+0x2678], R26 ;  /* 0x0026781a01007387 */ /* 0x004fe20000100a00 */
[----:B------:R0:W-:Y:S02]  /*354f0*/  STL.64 [R1+0x2670], R24 ;  /* 0x0026701801007387 */ /* 0x0001e40000100a00 */
[----:B-1----:R-:W2:Y:S02]  /*35500*/  LDL R20, [R1+0x40] ;  /* 0x0000400001147983 */ /* 0x002ea40000100800 */
[----:B------:R-:W2:Y:S01]  /*35510*/  LDL R21, [R1+0x44] ;  /* 0x0000440001157983 */ /* 0x000ea20000100800 */
[----:B0-----:R-:W2:Y:S01]  /*35520*/  LDL.LU R24, [R1+0x200] ;  /* 0x0002000001187983 */ /* 0x001ea20000300800 */
[----:B------:R-:W2:Y:S02]  /*35530*/  LDL.LU R25, [R1+0x204] ;  /* 0x0002040001197983 */ /* 0x000ea40000300800 */
[----:B------:R-:W2:Y:S02]  /*35540*/  LDL.LU R26, [R1+0x208] ;  /* 0x00020800011a7983 */ /* 0x000ea40000300800 */
[----:B------:R-:W2:Y:S01]  /*35550*/  LDL.LU R27, [R1+0x20c] ;  /* 0x00020c00011b7983 */ /* 0x000ea20000300800 */
[----:B------:R3:W-:Y:S02]  /*35560*/  STL.64 [R1+0x2618], R16 ;  /* 0x0026181001007387 */ /* 0x0007e40000100a00 */
[----:B---3--:R-:W-:-:S02]  /*35570*/  IMAD.MOV.U32 R16, RZ, RZ, R29 ;  /* 0x000000ffff107224 */ /* 0x008fc400078e001d */
[----:B------:R-:W-:-:S07]  /*35580*/  IMAD.MOV.U32 R17, RZ, RZ, R28 ;  /* 0x000000ffff117224 */ /* 0x000fce00078e001c */
[----:B----4-:R-:W-:Y:S01]  /*35590*/  HMMA.16816.F32 R8, R8, R16, R12 ;  /* 0x000000100808723c */ /* 0x010fe2000000180c */
[----:B------:R-:W2:Y:S01]  /*355a0*/  LDL.LU.64 R14, [R1+0x2688] ;  /* 0x00268800010e7983 */ /* 0x000ea20000300a00 */
[----:B------:R-:W2:Y:S11]  /*355b0*/  LDL.LU.64 R12, [R1+0x2680] ;  /* 0x00268000010c7983 */ /* 0x000eb60000300a00 */
[----:B------:R-:W-:Y:S10]  /*355c0*/  @!UPT UIADD3 URZ, URZ, URZ, URZ ;  /* 0x0000003f3f3ff290 */ /* 0x000ff4000fffe03f */
[----:B------:R-:W-:Y:S01]  /*355d0*/  STL.64 [R1+0x210], R8 ;  /* 0x0002100801007387 */ /* 0x000fe20000100a00 */
[----:B------:R-:W3:Y:S02]  /*355e0*/  LDL.LU R16, [R1+0x1b0] ;  /* 0x0001b00001107983 */ /* 0x000ee40000300800 */
[----:B------:R-:W3:Y:S02]  /*355f0*/  LDL.LU R17, [R1+0x1b4] ;  /* 0x0001b40001117983 */ /* 0x000ee40000300800 */
[----:B------:R-:W4:Y:S01]  /*35600*/  LDL.LU R18, [R1+0x1b8] ;  /* 0x0001b80001127983 */ /* 0x000f220000300800 */
[----:B------:R-:W4:Y:S01]  /*35610*/  LDL.LU R19, [R1+0x1bc] ;  /* 0x0001bc0001137983 */ /* 0x000f220000300800 */
[----:B------:R-:W-:Y:S02]  /*35620*/  IMAD.MOV.U32 R29, RZ, RZ, R10 ;  /* 0x000000ffff1d7224 */ /* 0x000fe400078e000a */
[----:B------:R-:W-:Y:S02]  /*35630*/  IMAD.MOV.U32 R28, RZ, RZ, R11 ;  /* 0x000000ffff1c7224 */ /* 0x000fe400078e000b */
[----:B------:R-:W0:Y:S04]  /*35640*/  LDSM.16.MT88.4 R8, [R7+0x8080] ;  /* 0x008080000708783b */ /* 0x000e280000004200 */
[----:B----4-:R-:W-:Y:S01]  /*35650*/  STL.64 [R1+0x2628], R18 ;  /* 0x0026281201007387 */ /* 0x010fe20000100a00 */
[----:B---3--:R1:W-:Y:S03]  /*35660*/  STL.64 [R1+0x2620], R16 ;  /* 0x0026201001007387 */ /* 0x0083e60000100a00 */
[----:B-1----:R-:W3:Y:S01]  /*35670*/  LDL.LU R16, [R1+0x1c0] ;  /* 0x0001c00001107983 */ /* 0x002ee20000300800 */
[----:B------:R-:W3:Y:S02]  /*35680*/  LDL.LU R17, [R1+0x1c4] ;  /* 0x0001c40001117983 */ /* 0x000ee40000300800 */
[----:B------:R-:W4:Y:S02]  /*35690*/  LDL.LU R18, [R1+0x1c8] ;  /* 0x0001c80001127983 */ /* 0x000f240000300800 */
[----:B------:R-:W4:Y:S01]  /*356a0*/  LDL.LU R19, [R1+0x1cc] ;  /* 0x0001cc0001137983 */ /* 0x000f220000300800 */
[C---:B--2---:R-:W-:Y:S01]  /*356b0*/  HMMA.16816.F32 R20, R12.reuse, R20, R24 ;  /* 0x000000140c14723c */ /* 0x044fe20000001818 */
[----:B----4-:R-:W-:Y:S01]  /*356c0*/  STL.64 [R1+0x2640], R18 ;  /* 0x0026401201007387 */ /* 0x010fe20000100a00 */
[----:B---3--:R1:W-:Y:S03]  /*356d0*/  STL.64 [R1+0x2638], R16 ;  /* 0x0026381001007387 */ /* 0x0083e60000100a00 */
[----:B-1----:R-:W2:Y:S01]  /*356e0*/  LDL.LU R16, [R1+0x1d0] ;  /* 0x0001d00001107983 */ /* 0x002ea20000300800 */
[----:B------:R-:W2:Y:S02]  /*356f0*/  LDL.LU R17, [R1+0x1d4] ;  /* 0x0001d40001117983 */ /* 0x000ea40000300800 */
[----:B------:R-:W2:Y:S02]  /*35700*/  LDL.LU R18, [R1+0x1d8] ;  /* 0x0001d80001127983 */ /* 0x000ea40000300800 */
[----:B------:R-:W2:Y:S01]  /*35710*/  LDL.LU R19, [R1+0x1dc] ;  /* 0x0001dc0001137983 */ /* 0x000ea20000300800 */
[----:B------:R-:W-:Y:S01]  /*35720*/  STL [R1+0x2440], R29 ;  /* 0x0024401d01007387 */ /* 0x000fe20000100800 */
[----:B0-----:R-:W-:Y:S02]  /*35730*/  STL.64 [R1+0x24a8], R10 ;  /* 0x0024a80a01007387 */ /* 0x001fe40000100a00 */
[----:B------:R0:W-:Y:S02]  /*35740*/  STL.64 [R1+0x24a0], R8 ;  /* 0x0024a00801007387 */ /* 0x0001e40000100a00 */
[----:B0-----:R-:W3:Y:S04]  /*35750*/  LDL.64 R8, [R1+0x80] ;  /* 0x0000800001087983 */ /* 0x001ee80000100a00 */
[----:B---3--:R0:W-:Y:S04]  /*35760*/  STL.64 [R1+0x2610], R8 ;  /* 0x0026100801007387 */ /* 0x0081e80000100a00 */
[----:B0-----:R-:W3:Y:S01]  /*35770*/  LDL.LU R8, [R1+0x1a0] ;  /* 0x0001a00001087983 */ /* 0x001ee20000300800 */
[----:B------:R-:W3:Y:S02]  /*35780*/  LDL.LU R9, [R1+0x1a4] ;  /* 0x0001a40001097983 */ /* 0x000ee40000300800 */
[----:B------:R-:W3:Y:S02]  /*35790*/  LDL.LU R10, [R1+0x1a8] ;  /* 0x0001a800010a7983 */ /* 0x000ee40000300800 */
[----:B------:R-:W3:Y:S01]  /*357a0*/  LDL.LU R11, [R1+0x1ac] ;  /* 0x0001ac00010b7983 */ /* 0x000ee20000300800 */
        /* <DEDUP_REMOVED lines=17> */
[----:B0-----:R-:W2:Y:S01]  /*358c0*/  LDL.LU.64 R24, [R1+0x2648] ;  /* 0x0026480001187983 */ /* 0x001ea20000300a00 */
[----:B------:R0:W-:Y:S03]  /*358d0*/  STL.64 [R1+0x25d0], R20 ;  /* 0x0025d01401007387 */ /* 0x0001e60000100a00 */
[----:B0-----:R-:W4:Y:S01]  /*358e0*/  LDL.64 R20, [R1+0x30] ;  /* 0x0000300001147983 */ /* 0x001f220000100a00 */
[C---:B--2---:R-:W-:Y:S03]  /*358f0*/  HMMA.16816.F32 R24, R12.reuse, R24, R16 ;  /* 0x000000180c18723c */ /* 0x044fe60000001810 */
[----:B----4-:R0:W-:Y:S04]  /*35900*/  STL.64 [R1+0x25d8], R20 ;  /* 0x0025d81401007387 */ /* 0x0101e80000100a00 */
[----:B0-----:R-:W2:Y:S01]  /*35910*/  LDL.64 R20, [R1+0x40] ;  /* 0x0000400001147983 */ /* 0x001ea20000100a00 */
[----:B------:R-:W4:Y:S02]  /*35920*/  LDL.LU.64 R18, [R1+0x2640] ;  /* 0x0026400001127983 */ /* 0x000f240000300a00 */
[----:B------:R-:W4:Y:S11]  /*35930*/  LDL.LU.64 R16, [R1+0x2638] ;  /* 0x0026380001107983 */ /* 0x000f360000300a00 */
[----:B------:R-:W-:Y:S02]  /*35940*/  @!UPT UIADD3 URZ, URZ, URZ, URZ ;  /* 0x0000003f3f3ff290 */ /* 0x000fe4000fffe03f */
[----:B------:R0:W-:Y:S01]  /*35950*/  STL.64 [R1+0x1d0], R24 ;  /* 0x0001d01801007387 */ /* 0x0001e20000100a00 */
[----:B------:R-:W-:Y:S04]  /*35960*/  STL.64 [R1+0x1d8], R26 ;  /* 0x0001d81a01007387 */ /* 0x000fe80000100a00 */
[----:B0-----:R-:W4:Y:S02]  /*35970*/  LDL.LU.64 R24, [R1+0x2630] ;  /* 0x0026300001187983 */ /* 0x001f240000300a00 */
[C---:B----4-:R-:W-:Y:S11]  /*35980*/  HMMA.16816.F32 R16, R12.reuse, R24, R16 ;  /* 0x000000180c10723c */ /* 0x050ff60000001810 */
        /* <DEDUP_REMOVED lines=11> */
[C---:B----4-:R-:W-:Y:S01]  /*35a40*/  HMMA.16816.F32 R16, R12.reuse, R4, R16 ;  /* 0x000000040c10723c */ /* 0x050fe20000001810 */
        /* <DEDUP_REMOVED lines=8> */
[----:B------:R3:W-:Y:S03]  /*35ad0*/  STL.64 [R1+0x1b8], R18 ;  /* 0x0001b81201007387 */ /* 0x0007e60000100a00 */
[----:B0-----:R-:W3:Y:S02]  /*35ae0*/  LDL.LU.64 R16, [R1+0x2618] ;  /* 0x0026180001107983 */ /* 0x001ee40000300a00 */
[C---:B---3--:R-:W-:Y:S02]  /*35af0*/  HMMA.16816.F32 R16, R12.reuse, R16, R8 ;  /* 0x000000100c10723c */ /* 0x048fe40000001808 */
[----:B------:R-:W3:Y:S11]  /*35b00*/  LDL.LU.64 R8, [R1+0x2610] ;  /* 0x0026100001087983 */ /* 0x000ef60000300a00 */
[----:B------:R-:W-:Y:S10]  /*35b10*/  @!UPT UIADD3 URZ, URZ, URZ, URZ ;  /* 0x0000003f3f3ff290 */ /* 0x000ff4000fffe03f */
[----:B------:R-:W-:Y:S01]  /*35b20*/  STL.64 [R1+0x1a0], R16 ;  /* 0x0001a01001007387 */ /* 0x000fe20000100a00 */
[----:B------:R0:W-:Y:S03]  /*35b30*/  STL.64 [R1+0x1a8], R18 ;  /* 0x0001a81201007387 */ /* 0x0001e60000100a00 */
[----:B0-----:R-:W3:Y:S01]  /*35b40*/  LDL.LU.64 R18, [R1+0x2608] ;  /* 0x0026080001127983 */ /* 0x001ee20000300a00 */
[----:B------:R-:W3:Y:S02]  /*35b50*/  LDL.LU.64 R16, [R1+0x2600] ;  /* 0x0026000001107983 */ /* 0x000ee40000300a00 */
[----:B---3--:R-:W-:Y:S01]  /*35b60*/  HMMA.16816.F32 R12, R12, R8, R16 ;  /* 0x000000080c0c723c */ /* 0x008fe20000001810 */
[----:B------:R-:W2:Y:S01]  /*35b70*/  LDL.LU.64 R18, [R1+0x25f8] ;  /* 0x0025f80001127983 */ /* 0x000ea20000300a00 */
[----:B------:R-:W2:Y:S02]  /*35b80*/  LDL.LU.64 R16, [R1+0x25f0] ;  /* 0x0025f00001107983 */ /* 0x000ea40000300a00 */
[----:B------:R0:W-:Y:S02]  /*35b90*/  STL.64 [R1+0x25a0], R8 ;  /* 0x0025a00801007387 */ /* 0x0001e40000100a00 */
[----:B------:R-:W-:-:S02]  /*35ba0*/  IMAD.MOV.U32 R2, RZ, RZ, R20 ;  /* 0x000000ffff027224 */ /* 0x000fc400078e0014 */
[----:B------:R-:W-:Y:S01]  /*35bb0*/  IMAD.MOV.U32 R0, RZ, RZ, R21 ;  /* 0x000000ffff007224 */ /* 0x000fe200078e0015 */
[----:B0-----:R-:W3:Y:S11]  /*35bc0*/  LDL.LU R8, [R1+0xe0] ;  /* 0x0000e00001087983 */ /* 0x001ef60000300800 */
[----:B------:R-:W-:Y:S03]  /*35bd0*/  @!UPT UIADD3 URZ, URZ, URZ, URZ ;  /* 0x0000003f3f3ff290 */ /* 0x000fe6000fffe03f */
[----:B------:R0:W-:Y:S01]  /*35be0*/  STL.64 [R1+0x100], R12 ;  /* 0x0001000c01007387 */ /* 0x0001e20000100a00 */
[----:B------:R-:W-:Y:S02]  /*35bf0*/  STL.64 [R1+0x108], R14 ;  /* 0x0001080e01007387 */ /* 0x000fe40000100a00 */
[----:B------:R-:W3:Y:S02]  /*35c00*/  LDL.LU R9, [R1+0xe4] ;  /* 0x0000e40001097983 */ /* 0x000ee40000300800 */
[----:B------:R-:W3:Y:S01]  /*35c10*/  LDL.LU R10, [R1+0xe8] ;  /* 0x0000e800010a7983 */ /* 0x000ee20000300800 */
[----:B------:R-:W3:Y:S04]  /*35c20*/  LDL.LU R11, [R1+0xec] ;  /* 0x0000ec00010b7983 */ /* 0x000ee80000300800 */
[----:B0-----:R-:W4:Y:S01]  /*35c30*/  LDL.64 R12, [R1] ;  /* 0x00000000010c7983 */ /* 0x001f220000100a00 */
[C---:B--2---:R-:W-:Y:S11]  /*35c40*/  HMMA.16816.F32 R24, R16.reuse, R20, R24 ;  /* 0x000000141018723c */ /* 0x044ff60000001818 */
[----:B------:R-:W-:Y:S11]  /*35c50*/  @!UPT UIADD3 URZ, URZ, URZ, URZ ;  /* 0x0000003f3f3ff290 */ /* 0x000ff6000fffe03f */
[----:B------:R-:W-:Y:S01]  /*35c60*/  @!UPT UIADD3 URZ, URZ, URZ, URZ ;  /* 0x0000003f3f3ff290 */ /* 0x000fe2000fffe03f */
[----:B------:R-:W-:Y:S01]  /*35c70*/  STL.64 [R1+0xf0], R24 ;  /* 0x0000f01801007387 */ /* 0x000fe20000100a00 */
[----:B------:R0:W-:Y:S03]  /*35c80*/  STL.64 [R1+0xf8], R26 ;  /* 0x0000f81a01007387 */ /* 0x0001e60000100a00 */
[----:B0-----:R-:W2:Y:S01]  /*35c90*/  LDL.LU.64 R26, [R1+0x25e8] ;  /* 0x0025e800011a7983 */ /* 0x001ea20000300a00 */
[----:B------:R-:W2:Y:S02]  /*35ca0*/  LDL.LU.64 R24, [R1+0x25e0] ;  /* 0x0025e00001187983 */ /* 0x000ea40000300a00 */
[----:B------:R-:W3:Y:S02]  /*35cb0*/  LDL.LU.64 R20, [R1+0x25d8] ;  /* 0x0025d80001147983 */ /* 0x000ee40000300a00 */
[C---:B---3--:R-:W-:Y:S01]  /*35cc0*/  HMMA.16816.F32 R8, R16.reuse, R20, R8 ;  /* 0x000000141008723c */ /* 0x048fe20000001808 */
[----:B------:R-:W-:Y:S11]  /*35cd0*/  IMAD.MOV.U32 R6, RZ, RZ, R21 ;  /* 0x000000ffff067224 */ /* 0x000ff600078e0015 */
[----:B------:R-:W-:Y:S11]  /*35ce0*/  @!UPT UIADD3 URZ, URZ, URZ, URZ ;  /* 0x0000003f3f3ff290 */ /* 0x000ff6000fffe03f */
[----:B------:R0:W-:Y:S01]  /*35cf0*/  STL.64 [R1+0xe0], R8 ;  /* 0x0000e00801007387 */ /* 0x0001e20000100a00 */
[----:B------:R-:W-:Y:S02]  /*35d00*/  STL.64 [R1+0xe8], R10 ;  /* 0x0000e80a01007387 */ /* 0x000fe40000100a00 */
[----:B0-----:R-:W-:Y:S02]  /*35d10*/  IMAD.MOV.U32 R8, RZ, RZ, R20 ;  /* 0x000000ffff087224 */ /* 0x001fe400078e0014 */
[----:B------:R-:W2:Y:S02]  /*35d20*/  LDL.LU.64 R20, [R1+0x25d0] ;  /* 0x0025d00001147983 */ /* 0x000ea40000300a00 */
[C---:B--2---:R-:W-:Y:S02]  /*35d30*/  HMMA.16816.F32 R20, R16.reuse, R20, R24 ;  /* 0x000000141014723c */ /* 0x044fe40000001818 */
[----:B------:R-:W2:Y:S11]  /*35d40*/  LDL.LU.64 R24, [R1+0x25c8] ;  /* 0x0025c80001187983 */ /* 0x000eb60000300a00 */
[----:B------:R-:W-:Y:S10]  /*35d50*/  @!UPT UIADD3 URZ, URZ, URZ, URZ ;  /* 0x0000003f3f3ff290 */ /* 0x000ff4000fffe03f */
[----:B------:R-:W-:Y:S01]  /*35d60*/  STL.64 [R1+0xd0], R20 ;  /* 0x0000d01401007387 */ /* 0x000fe20000100a00 */
[----:B------:R0:W-:Y:S03]  /*35d70*/  STL.64 [R1+0xd8], R22 ;  /* 0x0000d81601007387 */ /* 0x0001e60000100a00 */
[----:B0-----:R-:W4:Y:S01]  /*35d80*/  LDL.LU.64 R22, [R1+0x25c0] ;  /* 0x0025c00001167983 */ /* 0x001f220000300a00 */
[----:B------:R-:W4:Y:S02]  /*35d90*/  LDL.LU.64 R20, [R1+0x25b8] ;  /* 0x0025b80001147983 */ /* 0x000f240000300a00 */
[C---:B----4-:R-:W-:Y:S11]  /*35da0*/  HMMA.16816.F32 R20, R16.reuse, R12, R20 ;  /* 0x0000000c1014723c */ /* 0x050ff60000001814 */
[----:B------:R-:W-:Y:S11]  /*35db0*/  @!UPT UIADD3 URZ, URZ, URZ, URZ ;  /* 0x0000003f3f3ff290 */ /* 0x000ff6000fffe03f */
[----:B------:R-:W-:Y:S01]  /*35dc0*/  @!UPT UIADD3 URZ, URZ, URZ, URZ ;  /* 0x0000003f3f3ff290 */ /* 0x000fe2000fffe03f */
[----:B------:R-:W-:Y:S01]  /*35dd0*/  STL.64 [R1+0xc0], R20 ;  /* 0x0000c01401007387 */ /* 0x000fe20000100a00 */
[----:B------:R0:W-:Y:S03]  /*35de0*/  STL.64 [R1+0xc8], R22 ;  /* 0x0000c81601007387 */ /* 0x0001e60000100a00 */
[----:B0-----:R-:W3:Y:S01]  /*35df0*/  LDL.LU.64 R22, [R1+0x25b0] ;  /* 0x0025b00001167983 */ /* 0x001ee20000300a00 */
[----:B------:R-:W3:Y:S02]  /*35e00*/  LDL.LU.64 R20, [R1+0x25a8] ;  /* 0x0025a80001147983 */ /* 0x000ee40000300a00 */
[----:B------:R0:W-:Y:S02]  /*35e10*/  STL.64 [R1+0x2548], R12 ;  /* 0x0025480c01007387 */ /* 0x0001e40000100a00 */
[----:B0-----:R-:W4:Y:S04]  /*35e20*/  LDL.64 R12, [R1+0x10] ;  /* 0x00001000010c7983 */ /* 0x001f280000100a00 */
[----:B----4-:R0:W-:Y:S04]  /*35e30*/  STL.64 [R1+0x2560], R12 ;  /* 0x0025600c01007387 */ /* 0x0101e80000100a00 */
[----:B0-----:R-:W2:Y:S01]  /*35e40*/  LDL.LU R12, [R1+0x180] ;  /* 0x00018000010c7983 */ /* 0x001ea20000300800 */
[----:B------:R-:W2:Y:S02]  /*35e50*/  LDL.LU R13, [R1+0x184] ;  /* 0x00018400010d7983 */ /* 0x000ea40000300800 */
[----:B------:R-:W2:Y:S02]  /*35e60*/  LDL.LU R14, [R1+0x188] ;  /* 0x00018800010e7983 */ /* 0x000ea40000300800 */
[----:B------:R-:W2:Y:S02]  /*35e70*/  LDL.LU R15, [R1+0x18c] ;  /* 0x00018c00010f7983 */ /* 0x000ea40000300800 */
[----:B--2---:R-:W-:Y:S07]  /*35e80*/  HMMA.16816.F32 R24, R16, R24, R12 ;  /* 0x000000181018723c */ /* 0x004fee000000180c */
[----:B------:R-:W-:-:S02]  /*35e90*/  IMAD.MOV.U32 R12, RZ, RZ, R8 ;  /* 0x000000ffff0c7224 */ /* 0x000fc400078e0008 */
[C---:B---3--:R-:W-:Y:S01]  /*35ea0*/  HMMA.16816.F32 R8, R16.reuse, R4, R20 ;  /* 0x000000041008723c */ /* 0x048fe20000001814 */
[----:B------:R-:W-:Y:S11]  /*35eb0*/  IMAD.MOV.U32 R13, RZ, RZ, R6 ;  /* 0x000000ffff0d7224 */ /* 0x000ff600078e0006 */
[----:B------:R-:W-:Y:S02]  /*35ec0*/  @!UPT UIADD3 URZ, URZ, URZ, URZ ;  /* 0x0000003f3f3ff290 */ /* 0x000fe4000fffe03f */
[----:B------:R-:W-:Y:S01]  /*35ed0*/  STL.64 [R1+0x180], R24 ;  /* 0x0001801801007387 */ /* 0x000fe20000100a00 */
[----:B------:R-:W-:Y:S02]  /*35ee0*/  STL.64 [R1+0x188], R26 ;  /* 0x0001881a01007387 */ /* 0x000fe40000100a00 */
[----:B------:R-:W-:Y:S06]  /*35ef0*/  STL.64 [R1+0x2578], R12 ;  /* 0x0025780c01007387 */ /* 0x000fec0000100a00 */
[----:B------:R-:W-:Y:S01]  /*35f00*/  STL.64 [R1+0x230], R8 ;  /* 0x0002300801007387 */ /* 0x000fe20000100a00 */
[----:B------:R-:W-:Y:S02]  /*35f10*/  STL.64 [R1+0x238], R10 ;  /* 0x0002380a01007387 */ /* 0x000fe40000100a00 */
[----:B------:R-:W-:Y:S02]  /*35f20*/  STL [R1+0x2530], R7 ;  /* 0x0025300701007387 */ /* 0x000fe40000100800 */
[----:B------:R0:W-:Y:S02]  /*35f30*/  STL.64 [R1+0x2528], R4 ;  /* 0x0025280401007387 */ /* 0x0001e40000100a00 */
        /* <DEDUP_REMOVED lines=36> */
[----:B------:R-:W3:Y:S01]  /*36180*/  LDL.LU R24, [R1+0x380] ;  /* 0x0003800001187983 */ /* 0x000ee20000300800 */
[----:B------:R-:W3:Y:S02]  /*36190*/  LDL.LU R25, [R1+0x384] ;  /* 0x0003840001197983 */ /* 0x000ee40000300800 */
[----:B------:R-:W2:Y:S02]  /*361a0*/  LDL.LU R26, [R1+0x388] ;  /* 0x00038800011a7983 */ /* 0x000ea40000300800 */
[----:B------:R-:W2:Y:S02]  /*361b0*/  LDL.LU R27, [R1+0x38c] ;  /* 0x00038c00011b7983 */ /* 0x000ea40000300800 */
[----:B--2---:R-:W-:Y:S01]  /*361c0*/  STL.64 [R1+0x2520], R26 ;  /* 0x0025201a01007387 */ /* 0x004fe20000100a00 */
[----:B---3--:R0:W-:Y:S03]  /*361d0*/  STL.64 [R1+0x2518], R24 ;  /* 0x0025181801007387 */ /* 0x0081e60000100a00 */
[----:B0-----:R-:W4:Y:S02]  /*361e0*/  LDL.64 R24, [R1+0x70] ;  /* 0x0000700001187983 */ /* 0x001f240000100a00 */
[C---:B----4-:R-:W-:Y:S11]  /*361f0*/  HMMA.16816.F32 R8, R16.reuse, R24, R8 ;  /* 0x000000181008723c */ /* 0x050ff60000001808 */
[----:B------:R-:W-:Y:S11]  /*36200*/  @!UPT UIADD3 URZ, URZ, URZ, URZ ;  /* 0x0000003f3f3ff290 */ /* 0x000ff6000fffe03f */
[----:B------:R-:W-:Y:S01]  /*36210*/  @!UPT UIADD3 URZ, URZ, URZ, URZ ;  /* 0x0000003f3f3ff290 */ /* 0x000fe2000fffe03f */
[----:B------:R0:W-:Y:S01]  /*36220*/  STL.64 [R1+0x370], R8 ;  /* 0x0003700801007387 */ /* 0x0001e20000100a00 */
[----:B------:R-:W-:Y:S03]  /*36230*/  STL.64 [R1+0x378], R10 ;  /* 0x0003780a01007387 */ /* 0x000fe60000100a00 */
[----:B0-----:R-:W2:Y:S01]  /*36240*/  LDL.LU.64 R8, [R1+0x25a0] ;  /* 0x0025a00001087983 */ /* 0x001ea20000300a00 */
[----:B------:R-:W-:Y:S02]  /*36250*/  IMAD.MOV.U32 R12, RZ, RZ, R2 ;  /* 0x000000ffff0c7224 */ /* 0x000fe400078e0002 */
[----:B------:R-:W-:Y:S01]  /*36260*/  IMAD.MOV.U32 R13, RZ, RZ, R0 ;  /* 0x000000ffff0d7224 */ /* 0x000fe200078e0000 */
[----:B--2---:R-:W-:Y:S01]  /*36270*/  HMMA.16816.F32 R16, R16, R8, R20 ;  /* 0x000000081010723c */ /* 0x004fe20000001814 */
[----:B------:R-:W2:Y:S01]  /*36280*/  LDL.LU.64 R22, [R1+0x2598] ;  /* 0x0025980001167983 */ /* 0x000ea20000300a00 */
[----:B------:R-:W2:Y:S11]  /*36290*/  LDL.LU.64 R20, [R1+0x2590] ;  /* 0x0025900001147983 */ /* 0x000eb60000300a00 */
[----:B------:R-:W-:Y:S10]  /*362a0*/  @!UPT UIADD3 URZ, URZ, URZ, URZ ;  /* 0x0000003f3f3ff290 */ /* 0x000ff4000fffe03f */
[----:B------:R0:W-:Y:S01]  /*362b0*/  STL.64 [R1+0x360], R16 ;  /* 0x0003601001007387 */ /* 0x0001e20000100a00 */
[----:B------:R-:W-:Y:S03]  /*362c0*/  STL.64 [R1+0x368], R18 ;  /* 0x0003681201007387 */ /* 0x000fe60000100a00 */
[----:B0-----:R-:W3:Y:S01]  /*362d0*/  LDL.LU.64 R16, [R1+0x20] ;  /* 0x0000200001107983 */ /* 0x001ee20000300a00 */
[C---:B--2---:R-:W-:Y:S03]  /*362e0*/  HMMA.16816.F32 R12, R20.reuse, R12, R4 ;  /* 0x0000000c140c723c */ /* 0x044fe60000001804 */
[----:B------:R-:W2:Y:S01]  /*362f0*/  LDL.LU.64 R6, [R1+0x2588] ;  /* 0x0025880001067983 */ /* 0x000ea20000300a00 */
[----:B------:R-:W2:Y:S11]  /*36300*/  LDL.LU.64 R4, [R1+0x2580] ;  /* 0x0025800001047983 */ /* 0x000eb60000300a00 */
[----:B------:R-:W-:Y:S08]  /*36310*/  @!UPT UIADD3 URZ, URZ, URZ, URZ ;  /* 0x0000003f3f3ff290 */ /* 0x000ff0000fffe03f */
        /* <DEDUP_REMOVED lines=24> */
[----:B0-----:R-:W3:Y:S01]  /*364a0*/  LDL.LU.64 R6, [R1+0x2540] ;  /* 0x0025400001067983 */ /* 0x001ee20000300a00 */
[----:B------:R-:W3:Y:S02]  /*364b0*/  LDL.LU.64 R4, [R1+0x2538] ;  /* 0x0025380001047983 */ /* 0x000ee40000300a00 */
[----:B------:R0:W-:Y:S02]  /*364c0*/  STL.64 [R1+0x24f0], R12 ;  /* 0x0024f00c01007387 */ /* 0x0001e40000100a00 */
[----:B0-----:R-:W2:Y:S01]  /*364d0*/  LDL.LU R12, [R1+0x510] ;  /* 0x00051000010c7983 */ /* 0x001ea20000300800 */
[----:B------:R-:W2:Y:S02]  /*364e0*/  LDL.LU R13, [R1+0x514] ;  /* 0x00051400010d7983 */ /* 0x000ea40000300800 */
[----:B------:R-:W2:Y:S02]  /*364f0*/  LDL.LU R14, [R1+0x518] ;  /* 0x00051800010e7983 */ /* 0x000ea40000300800 */
[----:B------:R-:W2:Y:S01]  /*36500*/  LDL.LU R15, [R1+0x51c] ;  /* 0x00051c00010f7983 */ /* 0x000ea20000300800 */
[C---:B---3--:R-:W-:Y:S11]  /*36510*/  HMMA.16816.F32 R4, R20.reuse, R16, R4 ;  /* 0x000000101404723c */ /* 0x048ff60000001804 */
[----:B------:R-:W-:Y:S11]  /*36520*/  @!UPT UIADD3 URZ, URZ, URZ, URZ ;  /* 0x0000003f3f3ff290 */ /* 0x000ff6000fffe03f */
[----:B------:R-:W-:Y:S01]  /*36530*/  @!UPT UIADD3 URZ, URZ, URZ, URZ ;  /* 0x0000003f3f3ff290 */ /* 0x000fe2000fffe03f */
[----:B------:R-:W-:Y:S01]  /*36540*/  STL.64 [R1+0x410], R4 ;  /* 0x0004100401007387 */ /* 0x000fe20000100a00 */
[----:B------:R0:W-:Y:S03]  /*36550*/  STL.64 [R1+0x418], R6 ;  /* 0x0004180601007387 */ /* 0x0001e60000100a00 */
[----:B0-----:R-:W3:Y:S01]  /*36560*/  LDL.LU R7, [R1+0x2530] ;  /* 0x0025300001077983 */ /* 0x001ee20000300800 */
[----:B------:R-:W2:Y:S02]  /*36570*/  LDL.LU.64 R4, [R1+0x2528] ;  /* 0x0025280001047983 */ /* 0x000ea40000300a00 */
[----:B------:R0:W-:Y:S02]  /*36580*/  STL.64 [R1+0x24e8], R16 ;  /* 0x0024e81001007387 */ /* 0x0001e40000100a00 */
[----:B0-----:R-:W4:Y:S01]  /*36590*/  LDL.64 R16, [R1+0x40] ;  /* 0x0000400001107983 */ /* 0x001f220000100a00 */
[C---:B--2---:R-:W-:Y:S11]  /*365a0*/  HMMA.16816.F32 R12, R20.reuse, R4, R12 ;  /* 0x00000004140c723c */ /* 0x044ff6000000180c */
[----:B------:R-:W-:Y:S11]  /*365b0*/  @!UPT UIADD3 URZ, URZ, URZ, URZ ;  /* 0x0000003f3f3ff290 */ /* 0x000ff6000fffe03f */
[----:B------:R-:W-:Y:S01]  /*365c0*/  @!UPT UIADD3 URZ, URZ, URZ, URZ ;  /* 0x0000003f3f3ff290 */ /* 0x000fe2000fffe03f */
[----:B------:R0:W-:Y:S01]  /*365d0*/  STL.64 [R1+0x400], R12 ;  /* 0x0004000c01007387 */ /* 0x0001e20000100a00 */
[----:B------:R-:W-:Y:S03]  /*365e0*/  STL.64 [R1+0x408], R14 ;  /* 0x0004080e01007387 */ /* 0x000fe60000100a00 */
[----:B0-----:R-:W2:Y:S04]  /*365f0*/  LDL.64 R12, [R1+0x30] ;  /* 0x00003000010c7983 */ /* 0x001ea80000100a00 */
[----:B--2---:R0:W-:Y:S04]  /*36600*/  STL.64 [R1+0x2500], R12 ;  /* 0x0025000c01007387 */ /* 0x0041e80000100a00 */
[----:B0-----:R-:W4:Y:S01]  /*36610*/  LDL.LU R12, [R1+0x4f0] ;  /* 0x0004f000010c7983 */ /* 0x001f220000300800 */
[----:B------:R-:W4:Y:S02]  /*36620*/  LDL.LU R13, [R1+0x4f4] ;  /* 0x0004f400010d7983 */ /* 0x000f240000300800 */
[----:B------:R-:W4:Y:S02]  /*36630*/  LDL.LU R14, [R1+0x4f8] ;  /* 0x0004f800010e7983 */ /* 0x000f240000300800 */
[----:B------:R-:W4:Y:S01]  /*36640*/  LDL.LU R15, [R1+0x4fc] ;  /* 0x0004fc00010f7983 */ /* 0x000f220000300800 */
[----:B---3--:R-:W-:Y:S01]  /*36650*/  STL [R1+0x24e0], R7 ;  /* 0x0024e00701007387 */ /* 0x008fe20000100800 */
[----:B------:R0:W-:Y:S03]  /*36660*/  STL.64 [R1+0x24d8], R4 ;  /* 0x0024d80401007387 */ /* 0x0001e60000100a00 */
[----:B0-----:R-:W2:Y:S01]  /*36670*/  LDL.LU R4, [R1+0x500] ;  /* 0x0005000001047983 */ /* 0x001ea20000300800 */
[----:B------:R-:W2:Y:S02]  /*36680*/  LDL.LU R5, [R1+0x504] ;  /* 0x0005040001057983 */ /* 0x000ea40000300800 */
[----:B------:R-:W2:Y:S02]  /*36690*/  LDL.LU R6, [R1+0x508] ;  /* 0x0005080001067983 */ /* 0x000ea40000300800 */
[----:B------:R-:W2:Y:S02]  /*366a0*/  LDL.LU R7, [R1+0x50c] ;  /* 0x00050c0001077983 */ /* 0x000ea40000300800 */
[C---:B--2---:R-:W-:Y:S11]  /*366b0*/  HMMA.16816.F32 R4, R20.reuse, R24, R4 ;  /* 0x000000181404723c */ /* 0x044ff60000001804 */
[----:B------:R-:W-:Y:S11]  /*366c0*/  @!UPT UIADD3 URZ, URZ, URZ, URZ ;  /* 0x0000003f3f3ff290 */ /* 0x000ff6000fffe03f */
[----:B------:R-:W-:Y:S01]  /*366d0*/  @!UPT UIADD3 URZ, URZ, URZ, URZ ;  /* 0x0000003f3f3ff290 */ /* 0x000fe2000fffe03f */
[----:B------:R-:W-:Y:S01]  /*366e0*/  STL.64 [R1+0x3f0], R4 ;  /* 0x0003f00401007387 */ /* 0x000fe20000100a00 */
[----:B------:R0:W-:Y:S02]  /*366f0*/  STL.64 [R1+0x3f8], R6 ;  /* 0x0003f80601007387 */ /* 0x0001e40000100a00 */
[----:B------:R-:W2:Y:S02]  /*36700*/  LDL.LU.64 R26, [R1+0x2520] ;  /* 0x00252000011a7983 */ /* 0x000ea40000300a00 */
[----:B0-----:R-:W-:Y:S02]  /*36710*/  IMAD.MOV.U32 R7, RZ, RZ, R24 ;  /* 0x000000ffff077224 */ /* 0x001fe400078e0018 */
[----:B------:R-:W-:Y:S02]  /*36720*/  IMAD.MOV.U32 R6, RZ, RZ, R25 ;  /* 0x000000ffff067224 */ /* 0x000fe400078e0019 */
[----:B------:R-:W2:Y:S03]  /*36730*/  LDL.LU.64 R24, [R1+0x2518] ;  /* 0x0025180001187983 */ /* 0x000ea60000300a00 */
[----:B------:R0:W-:Y:S02]  /*36740*/  STL.64 [R1+0x24f8], R6 ;  /* 0x0024f80601007387 */ /* 0x0001e40000100a00 */
[----:B------:R-:W3:Y:S02]  /*36750*/  LDL.LU R4, [R1+0x4e0] ;  /* 0x0004e00001047983 */ /* 0x000ee40000300800 */
[----:B------:R-:W3:Y:S01]  /*36760*/  LDL.LU R5, [R1+0x4e4] ;  /* 0x0004e40001057983 */ /* 0x000ee20000300800 */
[----:B0-----:R-:W3:Y:S01]  /*36770*/  LDL.LU R6, [R1+0x4e8] ;  /* 0x0004e80001067983 */ /* 0x001ee20000300800 */
[----:B------:R-:W3:Y:S01]  /*36780*/  LDL.LU R7, [R1+0x4ec] ;  /* 0x0004ec0001077983 */ /* 0x000ee20000300800 */
[----:B--2---:R-:W-:Y:S02]  /*36790*/  HMMA.16816.F32 R20, R20, R8, R24 ;  /* 0x000000081414723c */ /* 0x004fe40000001818 */
[----:B------:R-:W4:Y:S01]  /*367a0*/  LDL.LU.64 R26, [R1+0x2510] ;  /* 0x00251000011a7983 */ /* 0x000f220000300a00 */
[----:B------:R-:W4:Y:S02]  /*367b0*/  LDL.LU.64 R24, [R1+0x2508] ;  /* 0x0025080001187983 */ /* 0x000f240000300a00 */
[----:B------:R0:W-:Y:S02]  /*367c0*/  STL.64 [R1+0x24b8], R8 ;  /* 0x0024b80801007387 */ /* 0x0001e40000100a00 */
[----:B0-----:R-:W2:Y:S11]  /*367d0*/  LDL.LU R8, [R1+0x4d0] ;  /* 0x0004d00001087983 */ /* 0x001eb60000300800 */
[----:B------:R-:W-:Y:S05]  /*367e0*/  @!UPT UIADD3 URZ, URZ, URZ, URZ ;  /* 0x0000003f3f3ff290 */ /* 0x000fea000fffe03f */
[----:B------:R0:W-:Y:S01]  /*367f0*/  STL.64 [R1+0x350], R20 ;  /* 0x0003501401007387 */ /* 0x0001e20000100a00 */
[----:B------:R1:W-:Y:S02]  /*36800*/  STL.64 [R1+0x358], R22 ;  /* 0x0003581601007387 */ /* 0x0003e40000100a00 */
[----:B------:R-:W2:Y:S02]  /*36810*/  LDL.LU R9, [R1+0x4d4] ;  /* 0x0004d40001097983 */ /* 0x000ea40000300800 */
[----:B------:R-:W2:Y:S01]  /*36820*/  LDL.LU R10, [R1+0x4d8] ;  /* 0x0004d800010a7983 */ /* 0x000ea20000300800 */
[----:B------:R-:W2:Y:S04]  /*36830*/  LDL.LU R11, [R1+0x4dc] ;  /* 0x0004dc00010b7983 */ /* 0x000ea80000300800 */
[----:B0-----:R-:W2:Y:S01]  /*36840*/  LDL.LU R20, [R1+0x250] ;  /* 0x0002500001147983 */ /* 0x001ea20000300800 */
[----:B------:R-:W2:Y:S02]  /*36850*/  LDL.LU R21, [R1+0x254] ;  /* 0x0002540001157983 */ /* 0x000ea40000300800 */
[----:B-1----:R-:W2:Y:S02]  /*36860*/  LDL.LU R22, [R1+0x258] ;  /* 0x0002580001167983 */ /* 0x002ea40000300800 */
[----:B------:R-:W2:Y:S02]  /*36870*/  LDL.LU R23, [R1+0x25c] ;  /* 0x00025c0001177983 */ /* 0x000ea40000300800 */
[----:B--2---:R-:W-:Y:S01]  /*36880*/  STL.64 [R1+0x2450], R22 ;  /* 0x0024501601007387 */ /* 0x004fe20000100a00 */
[----:B------:R0:W-:Y:S03]  /*36890*/  STL.64 [R1+0x2448], R20 ;  /* 0x0024481401007387 */ /* 0x0001e60000100a00 */
[----:B0-----:R-:W2:Y:S01]  /*368a0*/  LDL.LU R20, [R1+0x260] ;  /* 0x0002600001147983 */ /* 0x001ea20000300800 */
[----:B------:R-:W2:Y:S02]  /*368b0*/  LDL.LU R21, [R1+0x264] ;  /* 0x0002640001157983 */ /* 0x000ea40000300800 */
[----:B------:R-:W2:Y:S02]  /*368c0*/  LDL.LU R22, [R1+0x268] ;  /* 0x0002680001167983 */ /* 0x000ea40000300800 */
[----:B------:R-:W2:Y:S01]  /*368d0*/  LDL.LU R23, [R1+0x26c] ;  /* 0x00026c0001177983 */ /* 0x000ea20000300800 */
[C---:B----4-:R-:W-:Y:S01]  /*368e0*/  HMMA.16816.F32 R12, R24.reuse, R16, R12 ;  /* 0x00000010180c723c */ /* 0x050fe2000000180c */
[----:B--2---:R-:W-:Y:S01]  /*368f0*/  STL.64 [R1+0x2460], R22 ;  /* 0x0024601601007387 */ /* 0x004fe20000100a00 */
[----:B------:R-:W-:Y:S11]  /*36900*/  STL.64 [R1+0x2458], R20 ;  /* 0x0024581401007387 */ /* 0x000ff60000100a00 */
[----:B------:R-:W-:Y:S10]  /*36910*/  @!UPT UIADD3 URZ, URZ, URZ, URZ ;  /* 0x0000003f3f3ff290 */ /* 0x000ff4000fffe03f */
[----:B------:R0:W-:Y:S02]  /*36920*/  STL.64 [R1+0x3e0], R12 ;  /* 0x0003e00c01007387 */ /* 0x0001e40000100a00 */
[----:B------:R-:W-:Y:S01]  /*36930*/  STL.64 [R1+0x3e8], R14 ;  /* 0x0003e80e01007387 */ /* 0x000fe20000100a00 */
[----:B0-----:R-:W3:Y:S01]  /*36940*/  LDL.LU.64 R12, [R1+0x2500] ;  /* 0x00250000010c7983 */ /* 0x001ee20000300a00 */
[----:B------:R-:W-:Y:S02]  /*36950*/  IMAD.MOV.U32 R20, RZ, RZ, R2 ;  /* 0x000000ffff147224 */ /* 0x000fe400078e0002 */
[----:B------:R-:W-:Y:S02]  /*36960*/  IMAD.MOV.U32 R21, RZ, RZ, R0 ;  /* 0x000000ffff157224 */ /* 0x000fe400078e0000 */
[----:B------:R-:W-:Y:S02]  /*36970*/  IMAD.MOV.U32 R2, RZ, RZ, R16 ;  /* 0x000000ffff027224 */ /* 0x000fe400078e0010 */
[----:B------:R-:W-:Y:S01]  /*36980*/  IMAD.MOV.U32 R0, RZ, RZ, R17 ;  /* 0x000000ffff007224 */ /* 0x000fe200078e0011 */
[----:B------:R-:W2:Y:S01]  /*36990*/  LDL.LU R16, [R1+0x4c0] ;  /* 0x0004c00001107983 */ /* 0x000ea20000300800 */
        /* <DEDUP_REMOVED lines=8> */
[----:B0-----:R-:W3:Y:S01]  /*36a20*/  LDL.LU.64 R6, [R1+0x24f8] ;  /* 0x0024f80001067983 */ /* 0x001ee20000300a00 */
[----:B------:R-:W-:Y:S01]  /*36a30*/  HMMA.16816.F32 R8, R24, R20, R8 ;  /* 0x000000141808723c */ /* 0x000fe20000001808 */
[----:B------:R-:W-:Y:S02]  /*36a40*/  IMAD.MOV.U32 R5, RZ, RZ, R12 ;  /* 0x000000ffff057224 */ /* 0x000fe400078e000c */
[----:B------:R-:W-:Y:S02]  /*36a50*/  IMAD.MOV.U32 R4, RZ, RZ, R13 ;  /* 0x000000ffff047224 */ /* 0x000fe400078e000d */
[----:B------:R-:W2:Y:S11]  /*36a60*/  LDL.LU.64 R12, [R1+0x24f0] ;  /* 0x0024f000010c7983 */ /* 0x000eb60000300a00 */
[----:B------:R-:W-:Y:S07]  /*36a70*/  @!UPT UIADD3 URZ, URZ, URZ, URZ ;  /* 0x0000003f3f3ff290 */ /* 0x000fee000fffe03f */
[----:B------:R3:W-:Y:S01]  /*36a80*/  STL.64 [R1+0x3c0], R8 ;  /* 0x0003c00801007387 */ /* 0x0007e20000100a00 */
[----:B------:R-:W-:Y:S02]  /*36a90*/  STL.64 [R1+0x3c8], R10 ;  /* 0x0003c80a01007387 */ /* 0x000fe40000100a00 */
[----:B---3--:R-:W-:Y:S02]  /*36aa0*/  IMAD.MOV.U32 R8, RZ, RZ, R7 ;  /* 0x000000ffff087224 */ /* 0x008fe400078e0007 */
[----:B------:R-:W-:-:S05]  /*36ab0*/  IMAD.MOV.U32 R9, RZ, RZ, R6 ;  /* 0x000000ffff097224 */ /* 0x000fca00078e0006 */
[----:B------:R-:W-:Y:S01]  /*36ac0*/  STL.64 [R1+0x24d0], R8 ;  /* 0x0024d00801007387 */ /* 0x000fe20000100a00 */
[----:B------:R0:W-:Y:S02]  /*36ad0*/  STL.64 [R1+0x2470], R20 ;  /* 0x0024701401007387 */ /* 0x0001e40000100a00 */
[----:B0-----:R-:W-:Y:S02]  /*36ae0*/  IMAD.MOV.U32 R20, RZ, RZ, R5 ;  /* 0x000000ffff147224 */ /* 0x001fe400078e0005 */
[----:B------:R-:W-:-:S05]  /*36af0*/  IMAD.MOV.U32 R21, RZ, RZ, R4 ;  /* 0x000000ffff157224 */ /* 0x000fca00078e0004 */
[----:B------:R0:W-:Y:S01]  /*36b00*/  STL.64 [R1+0x2488], R20 ;  /* 0x0024881401007387 */ /* 0x0001e20000100a00 */
[----:B------:R-:W3:Y:S02]  /*36b10*/  LDL.LU R4, [R1+0x4b0] ;  /* 0x0004b00001047983 */ /* 0x000ee40000300800 */
[----:B------:R-:W3:Y:S02]  /*36b20*/  LDL.LU R5, [R1+0x4b4] ;  /* 0x0004b40001057983 */ /* 0x000ee40000300800 */
[----:B------:R-:W3:Y:S01]  /*36b30*/  LDL.LU R6, [R1+0x4b8] ;  /* 0x0004b80001067983 */ /* 0x000ee20000300800 */
[----:B------:R-:W3:Y:S01]  /*36b40*/  LDL.LU R7, [R1+0x4bc] ;  /* 0x0004bc0001077983 */ /* 0x000ee20000300800 */
[----:B------:R-:W4:Y:S02]  /*36b50*/  LDL.LU R8, [R1+0x4a0] ;  /* 0x0004a00001087983 */ /* 0x000f240000300800 */
[----:B------:R-:W4:Y:S02]  /*36b60*/  LDL.LU R9, [R1+0x4a4] ;  /* 0x0004a40001097983 */ /* 0x000f240000300800 */
[----:B------:R-:W4:Y:S01]  /*36b70*/  LDL.LU R10, [R1+0x4a8] ;  /* 0x0004a800010a7983 */ /* 0x000f220000300800 */
[----:B------:R-:W4:Y:S01]  /*36b80*/  LDL.LU R11, [R1+0x4ac] ;  /* 0x0004ac00010b7983 */ /* 0x000f220000300800 */
[----:B0-----:R-:W-:-:S02]  /*36b90*/  IMAD.MOV.U32 R20, RZ, RZ, R2 ;  /* 0x000000ffff147224 */ /* 0x001fc400078e0002 */
[----:B------:R-:W-:-:S05]  /*36ba0*/  IMAD.MOV.U32 R21, RZ, RZ, R0 ;  /* 0x000000ffff157224 */ /* 0x000fca00078e0000 */
[----:B------:R0:W-:Y:S04]  /*36bb0*/  STL.64 [R1+0x24b0], R20 ;  /* 0x0024b01401007387 */ /* 0x0001e80000100a00 */
[----:B0-----:R-:W3:Y:S01]  /*36bc0*/  LDL.LU R20, [R1+0x2b0] ;  /* 0x0002b00001147983 */ /* 0x001ee20000300800 */
[----:B------:R-:W3:Y:S02]  /*36bd0*/  LDL.LU R21, [R1+0x2b4] ;  /* 0x0002b40001157983 */ /* 0x000ee40000300800 */
[----:B------:R-:W3:Y:S02]  /*36be0*/  LDL.LU R22, [R1+0x2b8] ;  /* 0x0002b80001167983 */ /* 0x000ee40000300800 */
[----:B------:R-:W3:Y:S01]  /*36bf0*/  LDL.LU R23, [R1+0x2bc] ;  /* 0x0002bc0001177983 */ /* 0x000ee20000300800 */
[C---:B--2---:R-:W-:Y:S01]  /*36c00*/  HMMA.16816.F32 R16, R24.reuse, R12, R16 ;  /* 0x0000000c1810723c */ /* 0x044fe20000001810 */
[----:B---3--:R-:W-:Y:S01]  /*36c10*/  STL.64 [R1+0x24c8], R22 ;  /* 0x0024c81601007387 */ /* 0x008fe20000100a00 */
        /* <DEDUP_REMOVED lines=8> */
[----:B0-----:R-:W3:Y:S01]  /*36ca0*/  LDL.LU.64 R16, [R1+0x24e8] ;  /* 0x0024e80001107983 */ /* 0x001ee20000300a00 */
        /* <DEDUP_REMOVED lines=21> */
[----:B0-----:R-:W3:Y:S01]  /*36e00*/  LDL.LU R7, [R1+0x24e0] ;  /* 0x0024e00001077983 */ /* 0x001ee20000300800 */
[----:B------:R-:W4:Y:S02]  /*36e10*/  LDL.LU.64 R4, [R1+0x24d8] ;  /* 0x0024d80001047983 */ /* 0x000f240000300a00 */
[C---:B----4-:R-:W-:Y:S11]  /*36e20*/  HMMA.16816.F32 R8, R24.reuse, R4, R8 ;  /* 0x000000041808723c */ /* 0x050ff60000001808 */
[----:B------:R-:W-:Y:S11]  /*36e30*/  @!UPT UIADD3 URZ, URZ, URZ, URZ ;  /* 0x0000003f3f3ff290 */ /* 0x000ff6000fffe03f */
[----:B------:R-:W-:Y:S01]  /*36e40*/  @!UPT UIADD3 URZ, URZ, URZ, URZ ;  /* 0x0000003f3f3ff290 */ /* 0x000fe2000fffe03f */
[----:B------:R0:W-:Y:S01]  /*36e50*/  STL.64 [R1+0x390], R8 ;  /* 0x0003900801007387 */ /* 0x0001e20000100a00 */
[----:B------:R1:W-:Y:S03]  /*36e60*/  STL.64 [R1+0x398], R10 ;  /* 0x0003980a01007387 */ /* 0x0003e60000100a00 */
[----:B0-----:R-:W1:Y:S02]  /*36e70*/  LDL.LU.64 R8, [R1+0x24d0] ;  /* 0x0024d00001087983 */ /* 0x001e640000300a00 */
[C---:B-1----:R-:W-:Y:S02]  /*36e80*/  HMMA.16816.F32 R8, R24.reuse, R8, R20 ;  /* 0x000000081808723c */ /* 0x042fe40000001814 */
[----:B------:R-:W4:Y:S01]  /*36e90*/  LDL.LU.64 R22, [R1+0x24c8] ;  /* 0x0024c80001167983 */ /* 0x000f220000300a00 */
[----:B------:R-:W4:Y:S11]  /*36ea0*/  LDL.LU.64 R20, [R1+0x24c0] ;  /* 0x0024c00001147983 */ /* 0x000f360000300a00 */
[----:B------:R-:W-:Y:S09]  /*36eb0*/  @!UPT UIADD3 URZ, URZ, URZ, URZ ;  /* 0x0000003f3f3ff290 */ /* 0x000ff2000fffe03f */
[----:B------:R0:W-:Y:S01]  /*36ec0*/  STL.64 [R1+0x380], R8 ;  /* 0x0003800801007387 */ /* 0x0001e20000100a00 */
[----:B------:R1:W-:Y:S03]  /*36ed0*/  STL.64 [R1+0x388], R10 ;  /* 0x0003880a01007387 */ /* 0x0003e60000100a00 */
[----:B0-----:R-:W4:Y:S02]  /*36ee0*/  LDL.LU.64 R8, [R1+0x24b8] ;  /* 0x0024b80001087983 */ /* 0x001f240000300a00 */
[----:B----4-:R-:W-:Y:S02]  /*36ef0*/  HMMA.16816.F32 R24, R24, R8, R20 ;  /* 0x000000081818723c */ /* 0x010fe40000001814 */
[----:B------:R-:W2:Y:S01]  /*36f00*/  LDL.LU.64 R20, [R1+0x24b0] ;  /* 0x0024b00001147983 */ /* 0x000ea20000300a00 */
[----:B------:R-:W-:Y:S02]  /*36f10*/  IMAD.MOV.U32 R2, RZ, RZ, R8 ;  /* 0x000000ffff027224 */ /* 0x000fe400078e0008 */
[----:B------:R-:W-:Y:S11]  /*36f20*/  IMAD.MOV.U32 R0, RZ, RZ, R9 ;  /* 0x000000ffff007224 */ /* 0x000ff600078e0009 */
[----:B------:R-:W-:Y:S07]  /*36f30*/  @!UPT UIADD3 URZ, URZ, URZ, URZ ;  /* 0x0000003f3f3ff290 */ /* 0x000fee000fffe03f */
[----:B------:R0:W-:Y:S01]  /*36f40*/  STL.64 [R1+0x2b0], R24 ;  /* 0x0002b01801007387 */ /* 0x0001e20000100a00 */
[----:B------:R4:W-:Y:S02]  /*36f50*/  STL.64 [R1+0x2b8], R26 ;  /* 0x0002b81a01007387 */ /* 0x0009e40000100a00 */
[----:B-1----:R-:W2:Y:S02]  /*36f60*/  LDL.LU.64 R10, [R1+0x24a8] ;  /* 0x0024a800010a7983 */ /* 0x002ea40000300a00 */
[----:B------:R-:W2:Y:S01]  /*36f70*/  LDL.LU.64 R8, [R1+0x24a0] ;  /* 0x0024a00001087983 */ /* 0x000ea20000300a00 */
[----:B0-----:R-:W3:Y:S01]  /*36f80*/  LDL.LU R24, [R1+0x270] ;  /* 0x0002700001187983 */ /* 0x001ee20000300800 */
[----:B------:R-:W3:Y:S02]  /*36f90*/  LDL.LU R25, [R1+0x274] ;  /* 0x0002740001197983 */ /* 0x000ee40000300800 */
[----:B----4-:R-:W3:Y:S02]  /*36fa0*/  LDL.LU R26, [R1+0x278] ;  /* 0x00027800011a7983 */ /* 0x010ee40000300800 */
[----:B------:R-:W3:Y:S01]  /*36fb0*/  LDL.LU R27, [R1+0x27c] ;  /* 0x00027c00011b7983 */ /* 0x000ee20000300800 */
        /* <DEDUP_REMOVED lines=12> */
[----:B------:R2:W-:Y:S03]  /*37080*/  STL.64 [R1+0x298], R22 ;  /* 0x0002981601007387 */ /* 0x0005e60000100a00 */
[----:B0-----:R-:W2:Y:S02]  /*37090*/  LDL.LU.64 R20, [R1+0x2470] ;  /* 0x0024700001147983 */ /* 0x001ea40000300a00 */
[C---:B--2---:R-:W-:Y:S02]  /*370a0*/  HMMA.16816.F32 R20, R8.reuse, R20, R12 ;  /* 0x000000140814723c */ /* 0x044fe4000000180c */
[----:B------:R-:W3:Y:S11]  /*370b0*/  LDL.LU.64 R12, [R1+0x2468] ;  /* 0x00246800010c7983 */ /* 0x000ef60000300a00 */
[----:B------:R-:W-:Y:S10]  /*370c0*/  @!UPT UIADD3 URZ, URZ, URZ, URZ ;  /* 0x0000003f3f3ff290 */ /* 0x000ff4000fffe03f */
[----:B------:R-:W-:Y:S01]  /*370d0*/  STL.64 [R1+0x280], R20 ;  /* 0x0002801401007387 */ /* 0x000fe20000100a00 */
[----:B------:R0:W-:Y:S03]  /*370e0*/  STL.64 [R1+0x288], R22 ;  /* 0x0002881601007387 */ /* 0x0001e60000100a00 */
[----:B0-----:R-:W2:Y:S01]  /*370f0*/  LDL.LU.64 R22, [R1+0x2460] ;  /* 0x0024600001167983 */ /* 0x001ea20000300a00 */
[----:B------:R-:W2:Y:S02]  /*37100*/  LDL.LU.64 R20, [R1+0x2458] ;  /* 0x0024580001147983 */ /* 0x000ea40000300a00 */
[----:B------:R-:W-:Y:S01]  /*37110*/  IMAD.MOV.U32 R6, RZ, RZ, R17 ;  /* 0x000000ffff067224 */ /* 0x000fe200078e0011 */
[C---:B---3--:R-:W-:Y:S11]  /*37120*/  HMMA.16816.F32 R24, R8.reuse, R12, R24 ;  /* 0x0000000c0818723c */ /* 0x048ff60000001818 */
[----:B------:R-:W-:Y:S11]  /*37130*/  @!UPT UIADD3 URZ, URZ, URZ, URZ ;  /* 0x0000003f3f3ff290 */ /* 0x000ff6000fffe03f */
[----:B------:R-:W-:Y:S01]  /*37140*/  @!UPT UIADD3 URZ, URZ, URZ, URZ ;  /* 0x0000003f3f3ff290 */ /* 0x000fe2000fffe03f */
[----:B------:R-:W-:Y:S01]  /*37150*/  STL.64 [R1+0x270], R24 ;  /* 0x0002701801007387 */ /* 0x000fe20000100a00 */
[----:B------:R0:W-:Y:S02]  /*37160*/  STL.64 [R1+0x278], R26 ;  /* 0x0002781a01007387 */ /* 0x0001e40000100a00 */
[----:B0-----:R-:W-:Y:S02]  /*37170*/  IMAD.MOV.U32 R27, RZ, RZ, R12 ;  /* 0x000000ffff1b7224 */ /* 0x001fe400078e000c */
[----:B------:R-:W-:Y:S02]  /*37180*/  IMAD.MOV.U32 R26, RZ, RZ, R13 ;  /* 0x000000ffff1a7224 */ /* 0x000fe400078e000d */
[----:B------:R-:W0:Y:S01]  /*37190*/  LDSM.16.MT88.4 R12, [R7+0x8100] ;  /* 0x00810000070c783b */ /* 0x000e220000004200 */
[C---:B--2---:R-:W-:Y:S01]  /*371a0*/  HMMA.16816.F32 R20, R8.reuse, R16, R20 ;  /* 0x000000100814723c */ /* 0x044fe20000001814 */
[----:B------:R-:W-:Y:S02]  /*371b0*/  IMAD.MOV.U32 R25, RZ, RZ, R16 ;  /* 0x000000ffff197224 */ /* 0x000fe400078e0010 */
[----:B------:R-:W1:Y:S04]  /*371c0*/  LDSM.16.MT88.4 R16, [R7+0x8180] ;  /* 0x008180000710783b */ /* 0x000e680000004200 */
[----:B0-----:R-:W-:Y:S01]  /*371d0*/  STL.64 [R1+0x2438], R14 ;  /* 0x0024380e01007387 */ /* 0x001fe20000100a00 */
[----:B------:R0:W-:Y:S03]  /*371e0*/  STL.64 [R1+0x2430], R12 ;  /* 0x0024300c01007387 */ /* 0x0001e60000100a00 */
[----:B0-----:R-:W2:Y:S11]  /*371f0*/  LDL.LU.64 R12, [R1+0x70] ;  /* 0x00007000010c7983 */ /* 0x001eb60000300a00 */
[----:B------:R-:W-:Y:S01]  /*37200*/  @!UPT UIADD3 URZ, URZ, URZ, URZ ;  /* 0x0000003f3f3ff290 */ /* 0x000fe2000fffe03f */
[----:B------:R-:W-:Y:S02]  /*37210*/  STL.64 [R1+0x260], R20 ;  /* 0x0002601401007387 */ /* 0x000fe40000100a00 */
[----:B------:R0:W-:Y:S02]  /*37220*/  STL.64 [R1+0x268], R22 ;  /* 0x0002681601007387 */ /* 0x0001e40000100a00 */
[----:B0-----:R-:W3:Y:S01]  /*37230*/  LDL.LU.64 R22, [R1+0x2450] ;  /* 0x0024500001167983 */ /* 0x001ee20000300a00 */
[----:B------:R-:W3:Y:S02]  /*37240*/  LDL.LU.64 R20, [R1+0x2448] ;  /* 0x0024480001147983 */ /* 0x000ee40000300a00 */
[----:B------:R-:W4:Y:S02]  /*37250*/  LDL.LU R7, [R1+0x2444] ;  /* 0x0024440001077983 */ /* 0x000f240000300800 */
[----:B-1----:R-:W-:Y:S01]  /*37260*/  STL.64 [R1+0x23b0], R18 ;  /* 0x0023b01201007387 */ /* 0x002fe20000100a00 */
[----:B------:R0:W-:Y:S04]  /*37270*/  STL.64 [R1+0x23a8], R16 ;  /* 0x0023a81001007387 */ /* 0x0001e80000100a00 */
[----:B0-----:R-:W2:Y:S01]  /*37280*/  LDL.LU R16, [R1+0x240] ;  /* 0x0002400001107983 */ /* 0x001ea20000300800 */
[----:B------:R-:W2:Y:S02]  /*37290*/  LDL.LU R17, [R1+0x244] ;  /* 0x0002440001117983 */ /* 0x000ea40000300800 */
[----:B------:R-:W2:Y:S02]  /*372a0*/  LDL.LU R18, [R1+0x248] ;  /* 0x0002480001127983 */ /* 0x000ea40000300800 */
[----:B------:R-:W2:Y:S01]  /*372b0*/  LDL.LU R19, [R1+0x24c] ;  /* 0x00024c0001137983 */ /* 0x000ea20000300800 */
[C---:B---3--:R-:W-:Y:S01]  /*372c0*/  HMMA.16816.F32 R20, R8.reuse, R4, R20 ;  /* 0x000000040814723c */ /* 0x048fe20000001814 */
[----:B----4-:R-:W-:Y:S01]  /*372d0*/  STL [R1+0x2410], R7 ;  /* 0x0024100701007387 */ /* 0x010fe20000100800 */
[----:B------:R-:W-:Y:S11]  /*372e0*/  STL.64 [R1+0x2408], R4 ;  /* 0x0024080401007387 */ /* 0x000ff60000100a00 */
[----:B------:R-:W-:Y:S10]  /*372f0*/  @!UPT UIADD3 URZ, URZ, URZ, URZ ;  /* 0x0000003f3f3ff290 */ /* 0x000ff4000fffe03f */
[----:B------:R-:W-:Y:S01]  /*37300*/  STL.64 [R1+0x250], R20 ;  /* 0x0002501401007387 */ /* 0x000fe20000100a00 */
[----:B------:R-:W-:Y:S02]  /*37310*/  STL.64 [R1+0x258], R22 ;  /* 0x0002581601007387 */ /* 0x000fe40000100a00 */
[----:B------:R-:W0:Y:S01]  /*37320*/  LDSM.16.MT88.4 R20, [R3+0xa000] ;  /* 0x00a000000314783b */ /* 0x000e220000004200 */
[----:B--2---:R-:W-:Y:S01]  /*37330*/  HMMA.16816.F32 R16, R8, R12, R16 ;  /* 0x0000000c0810723c */ /* 0x004fe20000001810 */
[----:B0-----:R-:W-:Y:S02]  /*37340*/  STL.64 [R1+0x2318], R22 ;  /* 0x0023181601007387 */ /* 0x001fe40000100a00 */
[----:B------:R0:W-:Y:S11]  /*37350*/  STL.64 [R1+0x2310], R20 ;  /* 0x0023101401007387 */ /* 0x0001f60000100a00 */
[----:B------:R-:W-:Y:S09]  /*37360*/  @!UPT UIADD3 URZ, URZ, URZ, URZ ;  /* 0x0000003f3f3ff290 */ /* 0x000ff2000fffe03f */
[----:B------:R1:W-:Y:S02]  /*37370*/  STL.64 [R1+0x240], R16 ;  /* 0x0002401001007387 */ /* 0x0003e40000100a00 */
[----:B------:R2:W-:Y:S01]  /*37380*/  STL.64 [R1+0x248], R18 ;  /* 0x0002481201007387 */ /* 0x0005e20000100a00 */
[----:B0-----:R-:W3:Y:S01]  /*37390*/  LDL.LU R20, [R1+0x340] ;  /* 0x0003400001147983 */ /* 0x001ee20000300800 */
[----:B------:R-:W3:Y:S02]  /*373a0*/  LDL.LU R21, [R1+0x344] ;  /* 0x0003440001157983 */ /* 0x000ee40000300800 */
[----:B------:R-:W4:Y:S02]  /*373b0*/  LDL.LU R22, [R1+0x348] ;  /* 0x0003480001167983 */ /* 0x000f240000300800 */
[----:B------:R-:W4:Y:S01]  /*373c0*/  LDL.LU R23, [R1+0x34c] ;  /* 0x00034c0001177983 */ /* 0x000f220000300800 */
[----:B-1----:R-:W3:Y:S01]  /*373d0*/  LDL.LU R16, [R1+0x130] ;  /* 0x0001300001107983 */ /* 0x002ee20000300800 */
[----:B------:R-:W3:Y:S02]  /*373e0*/  LDL.LU R17, [R1+0x134] ;  /* 0x0001340001117983 */ /* 0x000ee40000300800 */
[----:B--2---:R-:W2:Y:S02]  /*373f0*/  LDL.LU R18, [R1+0x138] ;  /* 0x0001380001127983 */ /* 0x004ea40000300800 */
[----:B------:R-:W2:Y:S02]  /*37400*/  LDL.LU R19, [R1+0x13c] ;  /* 0x00013c0001137983 */ /* 0x000ea40000300800 */
[----:B------:R-:W-:-:S02]  /*37410*/  IMAD.MOV.U32 R29, RZ, RZ, R12 ;  /* 0x000000ffff1d7224 */ /* 0x000fc400078e000c */
[----:B------:R-:W-:Y:S01]  /*37420*/  IMAD.MOV.U32 R24, RZ, RZ, R13 ;  /* 0x000000ffff187224 */ /* 0x000fe200078e000d */
[----:B--2---:R-:W-:Y:S01]  /*37430*/  STL.64 [R1+0x23e8], R18 ;  /* 0x0023e81201007387 */ /* 0x004fe20000100a00 */
[----:B---3--:R0:W-:Y:S02]  /*37440*/  STL.64 [R1+0x23e0], R16 ;  /* 0x0023e01001007387 */ /* 0x0081e40000100a00 */
[----:B------:R-:W2:Y:S02]  /*37450*/  LDL.LU R12, [R1+0x190] ;  /* 0x00019000010c7983 */ /* 0x000ea40000300800 */
[----:B------:R-:W2:Y:S01]  /*37460*/  LDL.LU R13, [R1+0x194] ;  /* 0x00019400010d7983 */ /* 0x000ea20000300800 */
[----:B------:R-:W2:Y:S01]  /*37470*/  LDL.LU R14, [R1+0x198] ;  /* 0x00019800010e7983 */ /* 0x000ea20000300800 */
[----:B------:R-:W2:Y:S02]  /*37480*/  LDL.LU R15, [R1+0x19c] ;  /* 0x00019c00010f7983 */ /* 0x000ea40000300800 */
[----:B0-----:R-:W-:-:S02]  /*37490*/  IMAD.MOV.U32 R16, RZ, RZ, R27 ;  /* 0x000000ffff107224 */ /* 0x001fc400078e001b */
[----:B------:R-:W-:-:S05]  /*374a0*/  IMAD.MOV.U32 R17, RZ, RZ, R26 ;  /* 0x000000ffff117224 */ /* 0x000fca00078e001a */
[----:B------:R0:W-:Y:S04]  /*374b0*/  STL.64 [R1+0x23f8], R16 ;  /* 0x0023f81001007387 */ /* 0x0001e80000100a00 */
[----:B0-----:R-:W3:Y:S04]  /*374c0*/  LDL.LU.64 R16, [R1+0x10] ;  /* 0x0000100001107983 */ /* 0x001ee80000300a00 */
[----:B---3--:R-:W-:Y:S01]  /*374d0*/  STL.64 [R1+0x2400], R16 ;  /* 0x0024001001007387 */ /* 0x008fe20000100a00 */
[----:B----4-:R-:W-:Y:S02]  /*374e0*/  STL.64 [R1+0x2338], R22 ;  /* 0x0023381601007387 */ /* 0x010fe40000100a00 */
[----:B------:R0:W-:Y:S02]  /*374f0*/  STL.64 [R1+0x2330], R20 ;  /* 0x0023301401007387 */ /* 0x0001e40000100a00 */
[----:B------:R-:W3:Y:S01]  /*37500*/  LDL.LU R4, [R1+0x160] ;  /* 0x0001600001047983 */ /* 0x000ee20000300800 */
[----:B------:R-:W3:Y:S01]  /*37510*/  LDL.LU R5, [R1+0x164] ;  /* 0x0001640001057983 */ /* 0x000ee20000300800 */
[----:B0-----:R-:W-:-:S03]  /*37520*/  IMAD.MOV.U32 R21, RZ, RZ, R6 ;  /* 0x000000ffff157224 */ /* 0x001fc600078e0006 */
[----:B------:R-:W4:Y:S01]  /*37530*/  LDL.LU R6, [R1+0x168] ;  /* 0x0001680001067983 */ /* 0x000f220000300800 */
[----:B------:R-:W4:Y:S02]  /*37540*/  LDL.LU R7, [R1+0x16c] ;  /* 0x00016c0001077983 */ /* 0x000f240000300800 */
[----:B------:R-:W-:Y:S01]  /*37550*/  IMAD.MOV.U32 R20, RZ, RZ, R25 ;  /* 0x000000ffff147224 */ /* 0x000fe200078e0019 */
[----:B----4-:R-:W-:Y:S01]  /*37560*/  STL.64 [R1+0x2420], R6 ;  /* 0x0024200601007387 */ /* 0x010fe20000100a00 */
[----:B---3--:R0:W-:Y:S03]  /*37570*/  STL.64 [R1+0x2418], R4 ;  /* 0x0024180401007387 */ /* 0x0081e60000100a00 */
[----:B0-----:R-:W3:Y:S01]  /*37580*/  LDL.LU.64 R4, [R1+0x40] ;  /* 0x0000400001047983 */ /* 0x001ee20000300a00 */
[----:B------:R-:W4:Y:S02]  /*37590*/  LDL.LU.64 R16, [R1+0x30] ;  /* 0x0000300001107983 */ /* 0x000f240000300a00 */
[----:B------:R-:W-:-:S02]  /*375a0*/  IMAD.MOV.U32 R7, RZ, RZ, R24 ;  /* 0x000000ffff077224 */ /* 0x000fc400078e0018 */
[----:B------:R-:W0:Y:S04]  /*375b0*/  LDSM.16.MT88.4 R24, [R3+0xa080] ;  /* 0x00a080000318783b */ /* 0x000e280000004200 */
[----:B----4-:R1:W-:Y:S04]  /*375c0*/  STL.64 [R1+0x2428], R16 ;  /* 0x0024281001007387 */ /* 0x0103e80000100a00 */
[----:B-1----:R-:W4:Y:S01]  /*375d0*/  LDL.LU R16, [R1+0x170] ;  /* 0x0001700001107983 */ /* 0x002f220000300800 */
[----:B------:R-:W4:Y:S02]  /*375e0*/  LDL.LU R17, [R1+0x174] ;  /* 0x0001740001117983 */ /* 0x000f240000300800 */
[----:B------:R-:W4:Y:S02]  /*375f0*/  LDL.LU R18, [R1+0x178] ;  /* 0x0001780001127983 */ /* 0x000f240000300800 */
[----:B------:R-:W4:Y:S01]  /*37600*/  LDL.LU R19, [R1+0x17c] ;  /* 0x00017c0001137983 */ /* 0x000f220000300800 */
[----:B------:R1:W-:Y:S04]  /*37610*/  STL.64 [R1+0x23f0], R20 ;  /* 0x0023f01401007387 */ /* 0x0003e80000100a00 */
[----:B-1----:R-:W4:Y:S01]  /*37620*/  LDL.LU R20, [R1+0x140] ;  /* 0x0001400001147983 */ /* 0x002f220000300800 */
[----:B------:R-:W4:Y:S02]  /*37630*/  LDL.LU R21, [R1+0x144] ;  /* 0x0001440001157983 */ /* 0x000f240000300800 */
[----:B------:R-:W4:Y:S02]  /*37640*/  LDL.LU R22, [R1+0x148] ;  /* 0x0001480001167983 */ /* 0x000f240000300800 */
[----:B------:R-:W4:Y:S01]  /*37650*/  LDL.LU R23, [R1+0x14c] ;  /* 0x00014c0001177983 */ /* 0x000f220000300800 */
[----:B0-----:R-:W-:Y:S01]  /*37660*/  STL.64 [R1+0x2290], R26 ;  /* 0x0022901a01007387 */ /* 0x001fe20000100a00 */
[----:B------:R0:W-:Y:S02]  /*37670*/  STL.64 [R1+0x2288], R24 ;  /* 0x0022881801007387 */ /* 0x0001e40000100a00 */
[----:B0-----:R-:W-:-:S02]  /*37680*/  IMAD.MOV.U32 R24, RZ, RZ, R29 ;  /* 0x000000ffff187224 */ /* 0x001fc400078e001d */
[----:B------:R-:W-:Y:S01]  /*37690*/  IMAD.MOV.U32 R25, RZ, RZ, R7 ;  /* 0x000000ffff197224 */ /* 0x000fe200078e0007 */
[----:B------:R-:W4:Y:S04]  /*376a0*/  LDL.LU R29, [R1+0x2440] ;  /* 0x00244000011d7983 */ /* 0x000f280000300800 */
[----:B------:R0:W-:Y:S02]  /*376b0*/  STL.64 [R1+0x23c8], R24 ;  /* 0x0023c81801007387 */ /* 0x0001e40000100a00 */
[----:B0-----:R-:W-:Y:S02]  /*376c0*/  IMAD.MOV.U32 R24, RZ, RZ, R2 ;  /* 0x000000ffff187224 */ /* 0x001fe400078e0002 */
[----:B------:R-:W-:-:S07]  /*376d0*/  IMAD.MOV.U32 R25, RZ, RZ, R0 ;  /* 0x000000ffff197224 */ /* 0x000fce00078e0000 */
[----:B--2---:R-:W-:Y:S01]  /*376e0*/  HMMA.16816.F32 R24, R8, R24, R12 ;  /* 0x000000180818723c */ /* 0x004fe2000000180c */
[----:B------:R-:W0:Y:S04]  /*376f0*/  LDSM.16.MT88.4 R8, [R3+0xa100] ;  /* 0x00a100000308783b */ /* 0x000e280000004200 */
[----:B------:R-:W4:Y:S01]  /*37700*/  LDL.LU.64 R14, [R1+0x2438] ;  /* 0x00243800010e7983 */ /* 0x000f220000300a00 */
[----:B------:R-:W4:Y:S11]  /*37710*/  LDL.LU.64 R12, [R1+0x2430] ;  /* 0x00243000010c7983 */ /* 0x000f360000300a00 */
[----:B------:R-:W-:Y:S06]  /*37720*/  @!UPT UIADD3 URZ, URZ, URZ, URZ ;  /* 0x0000003f3f3ff290 */ /* 0x000fec000fffe03f */
[----:B------:R1:W-:Y:S01]  /*37730*/  STL.64 [R1+0x190], R24 ;  /* 0x0001901801007387 */ /* 0x0003e20000100a00 */
[----:B------:R2:W-:Y:S03]  /*37740*/  STL.64 [R1+0x198], R26 ;  /* 0x0001981a01007387 */ /* 0x0005e60000100a00 */
[----:B-1----:R-:W4:Y:S01]  /*37750*/  LDL.LU R24, [R1+0x120] ;  /* 0x0001200001187983 */ /* 0x002f220000300800 */
[----:B------:R-:W4:Y:S02]  /*37760*/  LDL.LU R25, [R1+0x124] ;  /* 0x0001240001197983 */ /* 0x000f240000300800 */
[----:B--2---:R-:W2:Y:S02]  /*37770*/  LDL.LU R26, [R1+0x128] ;  /* 0x00012800011a7983 */ /* 0x004ea40000300800 */
[----:B------:R-:W2:Y:S01]  /*37780*/  LDL.LU R27, [R1+0x12c] ;  /* 0x00012c00011b7983 */ /* 0x000ea20000300800 */
[----:B0-----:R-:W-:Y:S01]  /*37790*/  STL.64 [R1+0x2228], R10 ;  /* 0x0022280a01007387 */ /* 0x001fe20000100a00 */
[----:B------:R0:W-:Y:S03]  /*377a0*/  STL.64 [R1+0x2220], R8 ;  /* 0x0022200801007387 */ /* 0x0001e60000100a00 */
[----:B0-----:R-:W2:Y:S01]  /*377b0*/  LDL.LU.64 R8, [R1+0x80] ;  /* 0x0000800001087983 */ /* 0x001ea20000300a00 */
[----:B------:R-:W2:Y:S02]  /*377c0*/  LDL.64 R10, [R1+0x88] ;  /* 0x00008800010a7983 */ /* 0x000ea40000100a00 */
[----:B---3--:R-:W-:-:S02]  /*377d0*/  IMAD.MOV.U32 R2, RZ, RZ, R4 ;  /* 0x000000ffff027224 */ /* 0x008fc400078e0004 */
[----:B------:R-:W-:Y:S01]  /*377e0*/  IMAD.MOV.U32 R0, RZ, RZ, R5 ;  /* 0x000000ffff007224 */ /* 0x000fe200078e0005 */
        /* <DEDUP_REMOVED lines=11> */
[----:B------:R-:W3:Y:S02]  /*378a0*/  LDL.LU.64 R6, [R1+0x2420] ;  /* 0x0024200001067983 */ /* 0x000ee40000300a00 */
[----:B------:R-:W3:Y:S02]  /*378b0*/  LDL.LU.64 R4, [R1+0x2418] ;  /* 0x0024180001047983 */ /* 0x000ee40000300a00 */
[C---:B---3--:R-:W-:Y:S01]  /*378c0*/  HMMA.16816.F32 R4, R12.reuse, R16, R4 ;  /* 0x000000100c04723c */ /* 0x048fe20000001804 */
[----:B------:R-:W-:Y:S11]  /*378d0*/  IMAD.MOV.U32 R3, RZ, RZ, R17 ;  /* 0x000000ffff037224 */ /* 0x000ff600078e0011 */
[----:B------:R-:W-:Y:S11]  /*378e0*/  @!UPT UIADD3 URZ, URZ, URZ, URZ ;  /* 0x0000003f3f3ff290 */ /* 0x000ff6000fffe03f */
[----:B------:R-:W-:Y:S01]  /*378f0*/  STL.64 [R1+0x160], R4 ;  /* 0x0001600401007387 */ /* 0x000fe20000100a00 */
[----:B------:R0:W-:Y:S03]  /*37900*/  STL.64 [R1+0x168], R6 ;  /* 0x0001680601007387 */ /* 0x0001e60000100a00 */
[----:B0-----:R-:W3:Y:S01]  /*37910*/  LDL.LU R7, [R1+0x2410] ;  /* 0x0024100001077983 */ /* 0x001ee20000300800 */
[----:B------:R-:W4:Y:S02]  /*37920*/  LDL.LU.64 R4, [R1+0x2408] ;  /* 0x0024080001047983 */ /* 0x000f240000300a00 */
        /* <DEDUP_REMOVED lines=10> */
[C---:B--2---:R-:W-:Y:S02]  /*379d0*/  HMMA.16816.F32 R16, R12.reuse, R16, R20 ;  /* 0x000000100c10723c */ /* 0x044fe40000001814 */
[----:B------:R-:W2:Y:S11]  /*379e0*/  LDL.LU.64 R20, [R1+0x23f0] ;  /* 0x0023f00001147983 */ /* 0x000eb60000300a00 */
[----:B------:R-:W-:Y:S10]  /*379f0*/  @!UPT UIADD3 URZ, URZ, URZ, URZ ;  /* 0x0000003f3f3ff290 */ /* 0x000ff4000fffe03f */
[----:B------:R-:W-:Y:S01]  /*37a00*/  STL.64 [R1+0x140], R16 ;  /* 0x0001401001007387 */ /* 0x000fe20000100a00 */
[----:B------:R0:W-:Y:S03]  /*37a10*/  STL.64 [R1+0x148], R18 ;  /* 0x0001481201007387 */ /* 0x0001e60000100a00 */
[----:B0-----:R-:W3:Y:S01]  /*37a20*/  LDL.LU.64 R18, [R1+0x23e8] ;  /* 0x0023e80001127983 */ /* 0x001ee20000300a00 */
[----:B------:R-:W3:Y:S03]  /*37a30*/  LDL.LU.64 R16, [R1+0x23e0] ;  /* 0x0023e00001107983 */ /* 0x000ee60000300a00 */
[----:B--2---:R0:W-:Y:S01]  /*37a40*/  STL.64 [R1+0x2350], R20 ;  /* 0x0023501401007387 */ /* 0x0041e20000100a00 */
[C---:B---3--:R-:W-:Y:S03]  /*37a50*/  HMMA.16816.F32 R16, R12.reuse, R20, R16 ;  /* 0x000000140c10723c */ /* 0x048fe60000001810 */
[----:B0-----:R-:W2:Y:S11]  /*37a60*/  LDL.LU R20, [R1+0x470] ;  /* 0x0004700001147983 */ /* 0x001eb60000300800 */
[----:B------:R-:W-:Y:S09]  /*37a70*/  @!UPT UIADD3 URZ, URZ, URZ, URZ ;  /* 0x0000003f3f3ff290 */ /* 0x000ff2000fffe03f */
[----:B------:R0:W-:Y:S01]  /*37a80*/  STL.64 [R1+0x130], R16 ;  /* 0x0001301001007387 */ /* 0x0001e20000100a00 */
[----:B------:R1:W-:Y:S02]  /*37a90*/  STL.64 [R1+0x138], R18 ;  /* 0x0001381201007387 */ /* 0x0003e40000100a00 */
[----:B------:R-:W2:Y:S02]  /*37aa0*/  LDL.LU R21, [R1+0x474] ;  /* 0x0004740001157983 */ /* 0x000ea40000300800 */
[----:B------:R-:W3:Y:S01]  /*37ab0*/  LDL.LU R22, [R1+0x478] ;  /* 0x0004780001167983 */ /* 0x000ee20000300800 */
[----:B------:R-:W3:Y:S01]  /*37ac0*/  LDL.LU R23, [R1+0x47c] ;  /* 0x00047c0001177983 */ /* 0x000ee20000300800 */
[----:B----4-:R-:W-:Y:S03]  /*37ad0*/  HMMA.16816.F32 R24, R12, R4, R24 ;  /* 0x000000040c18723c */ /* 0x010fe60000001818 */
[----:B---3--:R-:W-:Y:S01]  /*37ae0*/  STL.64 [R1+0x2360], R22 ;  /* 0x0023601601007387 */ /* 0x008fe20000100a00 */
[----:B--2---:R2:W-:Y:S02]  /*37af0*/  STL.64 [R1+0x2358], R20 ;  /* 0x0023581401007387 */ /* 0x0045e40000100a00 */
[----:B0-----:R-:W3:Y:S02]  /*37b00*/  LDL.LU R16, [R1+0xb0] ;  /* 0x0000b00001107983 */ /* 0x001ee40000300800 */
[----:B------:R-:W3:Y:S01]  /*37b10*/  LDL.LU R17, [R1+0xb4] ;  /* 0x0000b40001117983 */ /* 0x000ee20000300800 */
[----:B-1----:R-:W3:Y:S01]  /*37b20*/  LDL.LU R18, [R1+0xb8] ;  /* 0x0000b80001127983 */ /* 0x002ee20000300800 */
[----:B------:R-:W3:Y:S02]  /*37b30*/  LDL.LU R19, [R1+0xbc] ;  /* 0x0000bc0001137983 */ /* 0x000ee40000300800 */
[----:B--2---:R-:W-:-:S02]  /*37b40*/  IMAD.MOV.U32 R20, RZ, RZ, R9 ;  /* 0x000000ffff147224 */ /* 0x004fc400078e0009 */
[----:B------:R-:W-:Y:S02]  /*37b50*/  IMAD.MOV.U32 R21, RZ, RZ, R8 ;  /* 0x000000ffff157224 */ /* 0x000fe400078e0008 */
[----:B------:R-:W2:Y:S01]  /*37b60*/  LDL.LU R8, [R1+0x110] ;  /* 0x0001100001087983 */ /* 0x000ea20000300800 */
[----:B------:R-:W2:Y:S02]  /*37b70*/  LDL.LU R9, [R1+0x114] ;  /* 0x0001140001097983 */ /* 0x000ea40000300800 */
[----:B------:R-:W2:Y:S02]  /*37b80*/  LDL.LU R10, [R1+0x118] ;  /* 0x00011800010a7983 */ /* 0x000ea40000300800 */
[----:B------:R-:W2:Y:S01]  /*37b90*/  LDL.LU R11, [R1+0x11c] ;  /* 0x00011c00010b7983 */ /* 0x000ea20000300800 */
[----:B------:R0:W-:Y:S02]  /*37ba0*/  STL.64 [R1+0x2378], R20 ;  /* 0x0023781401007387 */ /* 0x0001e40000100a00 */
[----:B0-----:R-:W-:-:S02]  /*37bb0*/  IMAD.MOV.U32 R20, RZ, RZ, R6 ;  /* 0x000000ffff147224 */ /* 0x001fc400078e0006 */
[----:B------:R-:W4:Y:S01]  /*37bc0*/  LDL.LU R6, [R1+0x23dc] ;  /* 0x0023dc0001067983 */ /* 0x000f220000300800 */
[----:B------:R-:W-:Y:S02]  /*37bd0*/  IMAD.MOV.U32 R21, RZ, RZ, R3 ;  /* 0x000000ffff157224 */ /* 0x000fe400078e0003 */
[----:B------:R-:W2:Y:S03]  /*37be0*/  LDL.LU R3, [R1+0x23d8] ;  /* 0x0023d80001037983 */ /* 0x000ea60000300800 */
[----:B------:R0:W-:Y:S02]  /*37bf0*/  STL.64 [R1+0x2390], R20 ;  /* 0x0023901401007387 */ /* 0x0001e40000100a00 */
[----:B0-----:R-:W-:Y:S02]  /*37c00*/  IMAD.MOV.U32 R20, RZ, RZ, R2 ;  /* 0x000000ffff147224 */ /* 0x001fe400078e0002 */
[----:B------:R-:W-:Y:S01]  /*37c10*/  IMAD.MOV.U32 R21, RZ, RZ, R0 ;  /* 0x000000ffff157224 */ /* 0x000fe200078e0000 */
[----:B------:R-:W2:Y:S01]  /*37c20*/  LDL.LU R2, [R1+0x23d4] ;  /* 0x0023d40001027983 */ /* 0x000ea20000300800 */
[----:B------:R-:W2:Y:S02]  /*37c30*/  LDL.LU R0, [R1+0x23d0] ;  /* 0x0023d00001007983 */ /* 0x000ea40000300800 */
[----:B------:R0:W-:Y:S02]  /*37c40*/  STL.64 [R1+0x120], R24 ;  /* 0x0001201801007387 */ /* 0x0001e40000100a00 */
[----:B------:R-:W-:Y:S01]  /*37c50*/  STL.64 [R1+0x128], R26 ;  /* 0x0001281a01007387 */ /* 0x000fe20000100a00 */
[----:B0-----:R-:W2:Y:S04]  /*37c60*/  LDL.LU.64 R24, [R1+0x23c8] ;  /* 0x0023c80001187983 */ /* 0x001ea80000300a00 */
[----:B----4-:R-:W-:Y:S01]  /*37c70*/  STL.64 [R1+0x2348], R6 ;  /* 0x0023480601007387 */ /* 0x010fe20000100a00 */
[----:B------:R0:W-:Y:S03]  /*37c80*/  STL.64 [R1+0x2340], R4 ;  /* 0x0023400401007387 */ /* 0x0001e60000100a00 */
[----:B0-----:R-:W4:Y:S01]  /*37c90*/  LDL.LU R4, [R1+0x220] ;  /* 0x0002200001047983 */ /* 0x001f220000300800 */
[----:B------:R-:W4:Y:S02]  /*37ca0*/  LDL.LU R5, [R1+0x224] ;  /* 0x0002240001057983 */ /* 0x000f240000300800 */
[----:B------:R-:W2:Y:S02]  /*37cb0*/  LDL.LU R6, [R1+0x228] ;  /* 0x0002280001067983 */ /* 0x000ea40000300800 */
[----:B------:R-:W2:Y:S02]  /*37cc0*/  LDL.LU R7, [R1+0x22c] ;  /* 0x00022c0001077983 */ /* 0x000ea40000300800 */
        /* <DEDUP_REMOVED lines=18> */
[----:B------:R-:W2:Y:S02]  /*37df0*/  LDL.LU R7, [R1+0xac] ;  /* 0x0000ac0001077983 */ /* 0x000ea40000300800 */
[----:B------:R-:W-:Y:S01]  /*37e00*/  STL.64 [R1+0x110], R8 ;  /* 0x0001100801007387 */ /* 0x000fe20000100a00 */
[----:B------:R0:W-:Y:S03]  /*37e10*/  STL.64 [R1+0x118], R10 ;  /* 0x0001180a01007387 */ /* 0x0001e60000100a00 */
[----:B0-----:R-:W4:Y:S01]  /*37e20*/  LDL.LU.64 R10, [R1+0x23c0] ;  /* 0x0023c000010a7983 */ /* 0x001f220000300a00 */
[----:B------:R-:W3:Y:S02]  /*37e30*/  LDL.LU.64 R8, [R1+0x23b8] ;  /* 0x0023b80001087983 */ /* 0x000ee40000300a00 */
[----:B---3--:R-:W-:Y:S01]  /*37e40*/  HMMA.16816.F32 R12, R12, R8, R16 ;  /* 0x000000080c0c723c */ /* 0x008fe20000001810 */
[----:B------:R-:W2:Y:S01]  /*37e50*/  LDL.LU.64 R18, [R1+0x23b0] ;  /* 0x0023b00001127983 */ /* 0x000ea20000300a00 */
[----:B------:R-:W2:Y:S11]  /*37e60*/  LDL.LU.64 R16, [R1+0x23a8] ;  /* 0x0023a80001107983 */ /* 0x000eb60000300a00 */
[----:B------:R-:W-:Y:S10]  /*37e70*/  @!UPT UIADD3 URZ, URZ, URZ, URZ ;  /* 0x0000003f3f3ff290 */ /* 0x000ff4000fffe03f */
[----:B------:R0:W-:Y:S01]  /*37e80*/  STL.64 [R1+0xb0], R12 ;  /* 0x0000b00c01007387 */ /* 0x0001e20000100a00 */
[----:B------:R1:W-:Y:S03]  /*37e90*/  STL.64 [R1+0xb8], R14 ;  /* 0x0000b80e01007387 */ /* 0x0003e60000100a00 */
[----:B0-----:R-:W3:Y:S01]  /*37ea0*/  LDL.LU.64 R12, [R1] ;  /* 0x00000000010c7983 */ /* 0x001ee20000300a00 */
[----:B-1----:R-:W3:Y:S01]  /*37eb0*/  LDL.64 R14, [R1+0x8] ;  /* 0x00000800010e7983 */ /* 0x002ee20000100a00 */
        /* <DEDUP_REMOVED lines=26> */
[----:B------:R-:W-:Y:S03]  /*38060*/  STL.64 [R1+0x58], R22 ;  /* 0x0000581601007387 */ /* 0x000fe60000100a00 */
[----:B0-----:R-:W2:Y:S01]  /*38070*/  LDL.LU.64 R20, [R1+0x2350] ;  /* 0x0023500001147983 */ /* 0x001ea20000300a00 */
[----:B------:R0:W-:Y:S02]  /*38080*/  STL.64 [R1+0x22e8], R14 ;  /* 0x0022e80e01007387 */ /* 0x0001e40000100a00 */
[----:B------:R-:W3:Y:S02]  /*38090*/  LDL.LU R12, [R1+0x460] ;  /* 0x00046000010c7983 */ /* 0x000ee40000300800 */
[----:B------:R-:W3:Y:S01]  /*380a0*/  LDL.LU R13, [R1+0x464] ;  /* 0x00046400010d7983 */ /* 0x000ee20000300800 */
[----:B0-----:R-:W3:Y:S01]  /*380b0*/  LDL.LU R14, [R1+0x468] ;  /* 0x00046800010e7983 */ /* 0x001ee20000300800 */
[----:B------:R-:W3:Y:S01]  /*380c0*/  LDL.LU R15, [R1+0x46c] ;  /* 0x00046c00010f7983 */ /* 0x000ee20000300800 */
[C---:B--2---:R-:W-:Y:S02]  /*380d0*/  HMMA.16816.F32 R20, R16.reuse, R20, R4 ;  /* 0x000000141014723c */ /* 0x044fe40000001804 */
[----:B------:R-:W2:Y:S01]  /*380e0*/  LDL.LU.64 R6, [R1+0x2348] ;  /* 0x0023480001067983 */ /* 0x000ea20000300a00 */
[----:B------:R-:W2:Y:S11]  /*380f0*/  LDL.LU.64 R4, [R1+0x2340] ;  /* 0x0023400001047983 */ /* 0x000eb60000300a00 */
[----:B------:R-:W-:Y:S09]  /*38100*/  @!UPT UIADD3 URZ, URZ, URZ, URZ ;  /* 0x0000003f3f3ff290 */ /* 0x000ff2000fffe03f */
[----:B------:R-:W-:Y:S01]  /*38110*/  STL.64 [R1+0x220], R20 ;  /* 0x0002201401007387 */ /* 0x000fe20000100a00 */
[----:B------:R0:W-:Y:S03]  /*38120*/  STL.64 [R1+0x228], R22 ;  /* 0x0002281601007387 */ /* 0x0001e60000100a00 */
[----:B0-----:R-:W2:Y:S01]  /*38130*/  LDL.LU.64 R22, [R1+0x2338] ;  /* 0x0023380001167983 */ /* 0x001ea20000300a00 */
[----:B------:R-:W2:Y:S01]  /*38140*/  LDL.LU.64 R20, [R1+0x2330] ;  /* 0x0023300001147983 */ /* 0x000ea20000300a00 */
[C---:B---3--:R-:W-:Y:S08]  /*38150*/  HMMA.16816.F32 R12, R16.reuse, R24, R12 ;  /* 0x00000018100c723c */ /* 0x048ff0000000180c */
        /* <DEDUP_REMOVED lines=10> */
[----:B------:R-:W3:Y:S02]  /*38200*/  LDL.LU R4, [R1+0x310] ;  /* 0x0003100001047983 */ /* 0x000ee40000300800 */
[----:B------:R-:W-:Y:S02]  /*38210*/  STL.64 [R1+0x460], R12 ;  /* 0x0004600c01007387 */ /* 0x000fe40000100a00 */
[----:B------:R1:W-:Y:S01]  /*38220*/  STL.64 [R1+0x468], R14 ;  /* 0x0004680e01007387 */ /* 0x0003e20000100a00 */
[----:B------:R-:W3:Y:S04]  /*38230*/  LDL.LU R5, [R1+0x314] ;  /* 0x0003140001057983 */ /* 0x000ee80000300800 */
[----:B0-----:R-:W2:Y:S01]  /*38240*/  LDL.LU R6, [R1+0x318] ;  /* 0x0003180001067983 */ /* 0x001ea20000300800 */
[----:B------:R-:W2:Y:S03]  /*38250*/  LDL.LU R7, [R1+0x31c] ;  /* 0x00031c0001077983 */ /* 0x000ea60000300800 */
[----:B--2---:R0:W-:Y:S01]  /*38260*/  STL.64 [R1+0x2300], R6 ;  /* 0x0023000601007387 */ /* 0x0041e20000100a00 */
[----:B---3--:R-:W-:Y:S02]  /*38270*/  STL.64 [R1+0x22f8], R4 ;  /* 0x0022f80401007387 */ /* 0x008fe40000100a00 */
[----:B-1----:R-:W2:Y:S01]  /*38280*/  LDL.64 R14, [R1+0x38] ;  /* 0x00003800010e7983 */ /* 0x002ea20000100a00 */
[----:B0-----:R-:W3:Y:S04]  /*38290*/  LDL.64 R6, [R1+0x48] ;  /* 0x0000480001067983 */ /* 0x001ee80000100a00 */
[----:B--2---:R0:W-:Y:S01]  /*382a0*/  STL.64 [R1+0x2308], R14 ;  /* 0x0023080e01007387 */ /* 0x0041e20000100a00 */
[----:B------:R-:W3:Y:S02]  /*382b0*/  LDL.LU R12, [R1+0x320] ;  /* 0x00032000010c7983 */ /* 0x000ee40000300800 */
[----:B------:R-:W3:Y:S01]  /*382c0*/  LDL.LU R13, [R1+0x324] ;  /* 0x00032400010d7983 */ /* 0x000ee20000300800 */
[----:B0-----:R-:W3:Y:S01]  /*382d0*/  LDL.LU R14, [R1+0x328] ;  /* 0x00032800010e7983 */ /* 0x001ee20000300800 */
[----:B------:R-:W3:Y:S02]  /*382e0*/  LDL.LU R15, [R1+0x32c] ;  /* 0x00032c00010f7983 */ /* 0x000ee40000300800 */
[----:B------:R-:W2:Y:S02]  /*382f0*/  LDL.LU R24, [R1+0x2e0] ;  /* 0x0002e00001187983 */ /* 0x000ea40000300800 */
[----:B------:R-:W-:-:S02]  /*38300*/  IMAD.MOV.U32 R26, RZ, RZ, R2 ;  /* 0x000000ffff1a7224 */ /* 0x000fc400078e0002 */
[----:B------:R-:W-:Y:S02]  /*38310*/  IMAD.MOV.U32 R27, RZ, RZ, R3 ;  /* 0x000000ffff1b7224 */ /* 0x000fe400078e0003 */
[----:B------:R-:W-:Y:S02]  /*38320*/  IMAD.MOV.U32 R25, RZ, RZ, R0 ;  /* 0x000000ffff197224 */ /* 0x000fe400078e0000 */
[----:B------:R-:W3:Y:S01]  /*38330*/  LDL.LU R0, [R1+0x2328] ;  /* 0x0023280001007983 */ /* 0x000ee20000300800 */
[----:B------:R-:W3:Y:S02]  /*38340*/  LDL.LU R2, [R1+0x2324] ;  /* 0x0023240001027983 */ /* 0x000ee40000300800 */
[----:B------:R-:W3:Y:S02]  /*38350*/  LDL.LU R3, [R1+0x2320] ;  /* 0x0023200001037983 */ /* 0x000ee40000300800 */
[----:B------:R-:W-:Y:S01]  /*38360*/  STL.64 [R1+0x22c0], R26 ;  /* 0x0022c01a01007387 */ /* 0x000fe20000100a00 */
[----:B--2---:R0:W-:Y:S04]  /*38370*/  STL.64 [R1+0x22b8], R24 ;  /* 0x0022b81801007387 */ /* 0x0041e80000100a00 */
[----:B0-----:R-:W2:Y:S01]  /*38380*/  LDL.LU R24, [R1+0x2f0] ;  /* 0x0002f00001187983 */ /* 0x001ea20000300800 */
[----:B------:R-:W2:Y:S02]  /*38390*/  LDL.LU R25, [R1+0x2f4] ;  /* 0x0002f40001197983 */ /* 0x000ea40000300800 */
[----:B------:R-:W2:Y:S02]  /*383a0*/  LDL.LU R26, [R1+0x2f8] ;  /* 0x0002f800011a7983 */ /* 0x000ea40000300800 */
[----:B------:R-:W2:Y:S01]  /*383b0*/  LDL.LU R27, [R1+0x2fc] ;  /* 0x0002fc00011b7983 */ /* 0x000ea20000300800 */
[----:B------:R-:W-:Y:S01]  /*383c0*/  HMMA.16816.F32 R16, R16, R8, R20 ;  /* 0x000000081010723c */ /* 0x000fe20000001814 */
[----:B--2---:R-:W-:Y:S01]  /*383d0*/  STL.64 [R1+0x22d0], R26 ;  /* 0x0022d01a01007387 */ /* 0x004fe20000100a00 */
[----:B------:R0:W-:Y:S03]  /*383e0*/  STL.64 [R1+0x22c8], R24 ;  /* 0x0022c81801007387 */ /* 0x0001e60000100a00 */
[----:B0-----:R-:W2:Y:S01]  /*383f0*/  LDL.LU R24, [R1+0x300] ;  /* 0x0003000001187983 */ /* 0x001ea20000300800 */
[----:B------:R-:W2:Y:S02]  /*38400*/  LDL.LU.64 R22, [R1+0x2318] ;  /* 0x0023180001167983 */ /* 0x000ea40000300a00 */
[----:B------:R-:W2:Y:S02]  /*38410*/  LDL.LU.64 R20, [R1+0x2310] ;  /* 0x0023100001147983 */ /* 0x000ea40000300a00 */
[----:B---3--:R-:W-:-:S02]  /*38420*/  IMAD.MOV.U32 R26, RZ, RZ, R2 ;  /* 0x000000ffff1a7224 */ /* 0x008fc400078e0002 */
[----:B------:R-:W-:Y:S11]  /*38430*/  IMAD.MOV.U32 R27, RZ, RZ, R0 ;  /* 0x000000ffff1b7224 */ /* 0x000ff600078e0000 */
[----:B------:R-:W-:Y:S01]  /*38440*/  @!UPT UIADD3 URZ, URZ, URZ, URZ ;  /* 0x0000003f3f3ff290 */ /* 0x000fe2000fffe03f */
[----:B------:R-:W-:Y:S01]  /*38450*/  IMAD.MOV.U32 R2, RZ, RZ, R18 ;  /* 0x000000ffff027224 */ /* 0x000fe200078e0012 */
[----:B------:R-:W-:Y:S01]  /*38460*/  STL [R1+0x330], R16 ;  /* 0x0003301001007387 */ /* 0x000fe20000100800 */
[----:B------:R-:W-:Y:S02]  /*38470*/  IMAD.MOV.U32 R0, RZ, RZ, R19 ;  /* 0x000000ffff007224 */ /* 0x000fe400078e0013 */
[----:B------:R-:W3:Y:S02]  /*38480*/  LDL.64 R18, [R1+0x28] ;  /* 0x0000280001127983 */ /* 0x000ee40000100a00 */
[----:B------:R-:W-:Y:S02]  /*38490*/  IMAD.MOV.U32 R25, RZ, RZ, R3 ;  /* 0x000000ffff197224 */ /* 0x000fe400078e0003 */
[----:B------:R-:W-:Y:S01]  /*384a0*/  IMAD.MOV.U32 R3, RZ, RZ, R17 ;  /* 0x000000ffff037224 */ /* 0x000fe200078e0011 */
[----:B--2---:R-:W-:Y:S01]  /*384b0*/  HMMA.16816.F32 R12, R20, R6, R12 ;  /* 0x00000006140c723c */ /* 0x004fe2000000180c */
[----:B---3--:R0:W-:Y:S04]  /*384c0*/  STL.64 [R1+0x22d8], R18 ;  /* 0x0022d81201007387 */ /* 0x0081e80000100a00 */
[----:B0-----:R-:W2:Y:S01]  /*384d0*/  LDL.64 R18, [R1+0x18] ;  /* 0x0000180001127983 */ /* 0x001ea20000100a00 */
[----:B------:R-:W-:Y:S02]  /*384e0*/  STL [R1+0x20fc], R0 ;  /* 0x0020fc0001007387 */ /* 0x000fe40000100800 */
[----:B------:R-:W-:Y:S02]  /*384f0*/  STL [R1+0x20f8], R2 ;  /* 0x0020f80201007387 */ /* 0x000fe40000100800 */
[----:B------:R0:W-:Y:S02]  /*38500*/  STL [R1+0x1f70], R3 ;  /* 0x001f700301007387 */ /* 0x0001e40000100800 */
[----:B0-----:R-:W3:Y:S11]  /*38510*/  LDL R3, [R1+0x5d4] ;  /* 0x0005d40001037983 */ /* 0x001ef60000100800 */
[----:B------:R-:W-:Y:S02]  /*38520*/  STL.64 [R1+0x320], R12 ;  /* 0x0003200c01007387 */ /* 0x000fe40000100a00 */
[----:B------:R0:W-:Y:S02]  /*38530*/  STL.64 [R1+0x328], R14 ;  /* 0x0003280e01007387 */ /* 0x0001e40000100a00 */
[----:B------:R-:W-:-:S02]  /*38540*/  IMAD.MOV.U32 R2, RZ, RZ, R6 ;  /* 0x000000ffff027224 */ /* 0x000fc400078e0006 */
[----:B------:R-:W-:Y:S01]  /*38550*/  IMAD.MOV.U32 R0, RZ, RZ, R7 ;  /* 0x000000ffff007224 */ /* 0x000fe200078e0007 */
[----:B0-----:R-:W2:Y:S01]  /*38560*/  LDL.LU.64 R14, [R1+0x2308] ;  /* 0x00230800010e7983 */ /* 0x001ea20000300a00 */
[----:B------:R-:W2:Y:S02]  /*38570*/  LDL.LU.64 R6, [R1+0x2300] ;  /* 0x0023000001067983 */ /* 0x000ea40000300a00 */
[----:B------:R-:W2:Y:S02]  /*38580*/  LDL.LU.64 R4, [R1+0x22f8] ;  /* 0x0022f80001047983 */ /* 0x000ea40000300a00 */
[C---:B--2---:R-:W-:Y:S01]  /*38590*/  HMMA.16816.F32 R4, R20.reuse, R14, R4 ;  /* 0x0000000e1404723c */ /* 0x044fe20000001804 */
[----:B------:R-:W-:Y:S11]  /*385a0*/  IMAD.MOV.U32 R8, RZ, RZ, R14 ;  /* 0x000000ffff087224 */ /* 0x000ff600078e000e */
[----:B------:R-:W-:Y:S11]  /*385b0*/  @!UPT UIADD3 URZ, URZ, URZ, URZ ;  /* 0x0000003f3f3ff290 */ /* 0x000ff6000fffe03f */
[----:B------:R0:W-:Y:S01]  /*385c0*/  STL.64 [R1+0x310], R4 ;  /* 0x0003100401007387 */ /* 0x0001e20000100a00 */
[----:B------:R1:W-:Y:S02]  /*385d0*/  STL.64 [R1+0x318], R6 ;  /* 0x0003180601007387 */ /* 0x0003e40000100a00 */
[----:B0-----:R-:W-:Y:S01]  /*385e0*/  IMAD.MOV.U32 R5, RZ, RZ, R15 ;  /* 0x000000ffff057224 */ /* 0x001fe200078e000f */
[----:B-1----:R-:W2:Y:S01]  /*385f0*/  LDL.LU.64 R6, [R1+0x22f0] ;  /* 0x0022f00001067983 */ /* 0x002ea20000300a00 */
[----:B------:R-:W2:Y:S02]  /*38600*/  LDL.LU.64 R14, [R1+0x22e8] ;  /* 0x0022e800010e7983 */ /* 0x000ea40000300a00 */
[----:B----4-:R-:W-:Y:S02]  /*38610*/  STL.64 [R1+0x22a0], R10 ;  /* 0x0022a00a01007387 */ /* 0x010fe40000100a00 */
[----:B------:R0:W-:Y:S02]  /*38620*/  STL [R1+0x2298], R8 ;  /* 0x0022980801007387 */ /* 0x0001e40000100800 */
[----:B0-----:R-:W4:Y:S01]  /*38630*/  LDL.LU R8, [R1+0x2c0] ;  /* 0x0002c00001087983 */ /* 0x001f220000300800 */
[----:B------:R-:W4:Y:S02]  /*38640*/  LDL.LU R9, [R1+0x2c4] ;  /* 0x0002c40001097983 */ /* 0x000f240000300800 */
[----:B------:R-:W2:Y:S02]  /*38650*/  LDL.LU R10, [R1+0x2c8] ;  /* 0x0002c800010a7983 */ /* 0x000ea40000300800 */
[----:B------:R-:W2:Y:S01]  /*38660*/  LDL.LU R11, [R1+0x2cc] ;  /* 0x0002cc00010b7983 */ /* 0x000ea20000300800 */
[----:B------:R-:W-:Y:S01]  /*38670*/  HMMA.16816.F32 R24, R20, R18, R24 ;  /* 0x000000121418723c */ /* 0x000fe20000001818 */
[----:B------:R-:W-:-:S02]  /*38680*/  IMAD.MOV.U32 R13, RZ, RZ, R18 ;  /* 0x000000ffff0d7224 */ /* 0x000fc400078e0012 */
[----:B------:R-:W-:Y:S11]  /*38690*/  IMAD.MOV.U32 R12, RZ, RZ, R19 ;  /* 0x000000ffff0c7224 */ /* 0x000ff600078e0013 */
[----:B------:R-:W-:Y:S10]  /*386a0*/  @!UPT UIADD3 URZ, URZ, URZ, URZ ;  /* 0x0000003f3f3ff290 */ /* 0x000ff4000fffe03f */
[----:B------:R-:W-:Y:S01]  /*386b0*/  IMAD.MOV.U32 R4, RZ, RZ, R27 ;  /* 0x000000ffff047224 */ /* 0x000fe200078e001b */
[----:B--2---:R0:W-:Y:S01]  /*386c0*/  STL.64 [R1+0x22b0], R10 ;  /* 0x0022b00a01007387 */ /* 0x0041e20000100a00 */
[----:B----4-:R1:W-:Y:S02]  /*386d0*/  STL.64 [R1+0x22a8], R8 ;  /* 0x0022a80801007387 */ /* 0x0103e40000100a00 */
[----:B0-----:R-:W-:Y:S01]  /*386e0*/  IMAD.MOV.U32 R10, RZ, RZ, R6 ;  /* 0x000000ffff0a7224 */ /* 0x001fe200078e0006 */
[----:B-1----:R-:W2:Y:S01]  /*386f0*/  LDL.LU R8, [R1+0x2d0] ;  /* 0x0002d00001087983 */ /* 0x002ea20000300800 */
[----:B------:R-:W2:Y:S02]  /*38700*/  LDL.LU R9, [R1+0x2d4] ;  /* 0x0002d40001097983 */ /* 0x000ea40000300800 */
[----:B------:R-:W2:Y:S02]  /*38710*/  LDL.LU R6, [R1+0x22e4] ;  /* 0x0022e40001067983 */ /* 0x000ea40000300800 */
[----:B------:R-:W-:-:S02]  /*38720*/  IMAD.MOV.U32 R11, RZ, RZ, R7 ;  /* 0x000000ffff0b7224 */ /* 0x000fc400078e0007 */
[----:B------:R-:W2:Y:S01]  /*38730*/  LDL.LU R7, [R1+0x22e0] ;  /* 0x0022e00001077983 */ /* 0x000ea20000300800 */
[----:B------:R-:W4:Y:S02]  /*38740*/  LDL.LU.64 R18, [R1+0x22d8] ;  /* 0x0022d80001127983 */ /* 0x000f240000300a00 */
[----:B------:R-:W-:Y:S02]  /*38750*/  STL.64 [R1+0x300], R24 ;  /* 0x0003001801007387 */ /* 0x000fe40000100a00 */
[----:B------:R0:W-:Y:S02]  /*38760*/  STL [R1+0x308], R26 ;  /* 0x0003081a01007387 */ /* 0x0001e40000100800 */
[----:B0-----:R-:W2:Y:S01]  /*38770*/  LDL.LU.64 R26, [R1+0x22d0] ;  /* 0x0022d000011a7983 */ /* 0x001ea20000300a00 */
[----:B------:R-:W2:Y:S02]  /*38780*/  LDL.LU.64 R24, [R1+0x22c8] ;  /* 0x0022c80001187983 */ /* 0x000ea40000300a00 */
[C---:B--2---:R-:W-:Y:S11]  /*38790*/  HMMA.16816.F32 R24, R20.reuse, R14, R24 ;  /* 0x0000000e1418723c */ /* 0x044ff60000001818 */
[----:B------:R-:W-:Y:S11]  /*387a0*/  @!UPT UIADD3 URZ, URZ, URZ, URZ ;  /* 0x0000003f3f3ff290 */ /* 0x000ff6000fffe03f */
[----:B------:R-:W-:Y:S01]  /*387b0*/  @!UPT UIADD3 URZ, URZ, URZ, URZ ;  /* 0x0000003f3f3ff290 */ /* 0x000fe2000fffe03f */
[----:B------:R-:W-:Y:S01]  /*387c0*/  STL.64 [R1+0x2f0], R24 ;  /* 0x0002f01801007387 */ /* 0x000fe20000100a00 */
[----:B------:R0:W-:Y:S03]  /*387d0*/  STL.64 [R1+0x2f8], R26 ;  /* 0x0002f81a01007387 */ /* 0x0001e60000100a00 */
[----:B0-----:R-:W4:Y:S01]  /*387e0*/  LDL.LU.64 R26, [R1+0x22c0] ;  /* 0x0022c000011a7983 */ /* 0x001f220000300a00 */
[----:B------:R-:W4:Y:S01]  /*387f0*/  LDL.LU.64 R24, [R1+0x22b8] ;  /* 0x0022b80001187983 */ /* 0x000f220000300a00 */
[C---:B------:R-:W-:Y:S01]  /*38800*/  HMMA.16816.F32 R8, R20.reuse, R6, R8 ;  /* 0x000000061408723c */ /* 0x040fe20000001808 */
[----:B------:R-:W-:Y:S07]  /*38810*/  STL.64 [R1+0x2268], R14 ;  /* 0x0022680e01007387 */ /* 0x000fee0000100a00 */
[----:B----4-:R-:W-:Y:S11]  /*38820*/  HMMA.16816.F32 R24, R20, R18, R24 ;  /* 0x000000121418723c */ /* 0x010ff60000001818 */
[----:B------:R-:W-:Y:S11]  /*38830*/  @!UPT UIADD3 URZ, URZ, URZ, URZ ;  /* 0x0000003f3f3ff290 */ /* 0x000ff6000fffe03f */
[----:B------:R-:W-:Y:S01]  /*38840*/  @!UPT UIADD3 URZ, URZ, URZ, URZ ;  /* 0x0000003f3f3ff290 */ /* 0x000fe2000fffe03f */
[----:B------:R0:W-:Y:S01]  /*38850*/  STL.64 [R1+0x470], R24 ;  /* 0x0004701801007387 */ /* 0x0001e20000100a00 */
[----:B------:R1:W-:Y:S03]  /*38860*/  STL.64 [R1+0x478], R26 ;  /* 0x0004781a01007387 */ /* 0x0003e60000100a00 */
[----:B0-----:R-:W2:Y:S01]  /*38870*/  LDL.LU R24, [R1+0x210] ;  /* 0x0002100001187983 */ /* 0x001ea20000300800 */
[----:B------:R-:W2:Y:S02]  /*38880*/  LDL.LU R25, [R1+0x214] ;  /* 0x0002140001197983 */ /* 0x000ea40000300800 */
[----:B------:R0:W-:Y:S02]  /*38890*/  STL.64 [R1+0x2260], R18 ;  /* 0x0022601201007387 */ /* 0x0001e40000100a00 */
[----:B-1----:R-:W-:Y:S02]  /*388a0*/  IMAD.MOV.U32 R26, RZ, RZ, R29 ;  /* 0x000000ffff1a7224 */ /* 0x002fe400078e001d */
[----:B------:R-:W-:-:S02]  /*388b0*/  IMAD.MOV.U32 R27, RZ, RZ, R28 ;  /* 0x000000ffff1b7224 */ /* 0x000fc400078e001c */
[----:B------:R-:W-:Y:S02]  /*388c0*/  IMAD.MOV.U32 R29, RZ, RZ, R10 ;  /* 0x000000ffff1d7224 */ /* 0x000fe400078e000a */
[----:B------:R-:W-:Y:S01]  /*388d0*/  IMAD.MOV.U32 R28, RZ, RZ, R11 ;  /* 0x000000ffff1c7224 */ /* 0x000fe200078e000b */
[----:B0-----:R-:W4:Y:S01]  /*388e0*/  LDL.64 R18, [R1+0x78] ;  /* 0x0000780001127983 */ /* 0x001f220000100a00 */
[----:B------:R0:W-:Y:S02]  /*388f0*/  STL.64 [R1+0x4b0], R8 ;  /* 0x0004b00801007387 */ /* 0x0001e40000100a00 */
[----:B------:R-:W4:Y:S01]  /*38900*/  LDL.LU.64 R10, [R1+0x22b0] ;  /* 0x0022b000010a7983 */ /* 0x000f220000300a00 */
[----:B0-----:R-:W4:Y:S01]  /*38910*/  LDL.LU.64 R8, [R1+0x22a8] ;  /* 0x0022a80001087983 */ /* 0x001f220000300a00 */
[----:B------:R-:W-:Y:S02]  /*38920*/  IMAD.MOV.U32 R14, RZ, RZ, R13 ;  /* 0x000000ffff0e7224 */ /* 0x000fe400078e000d */
[----:B------:R-:W-:-:S05]  /*38930*/  IMAD.MOV.U32 R15, RZ, RZ, R12 ;  /* 0x000000ffff0f7224 */ /* 0x000fca00078e000c */
[----:B------:R0:W-:Y:S01]  /*38940*/  STL.64 [R1+0x2280], R14 ;  /* 0x0022800e01007387 */ /* 0x0001e20000100a00 */
[----:B------:R-:W2:Y:S02]  /*38950*/  LDL.LU R12, [R1+0x200] ;  /* 0x00020000010c7983 */ /* 0x000ea40000300800 */
[----:B------:R-:W2:Y:S01]  /*38960*/  LDL.LU R13, [R1+0x204] ;  /* 0x00020400010d7983 */ /* 0x000ea20000300800 */
[----:B0-----:R-:W2:Y:S01]  /*38970*/  LDL.LU R14, [R1+0x208] ;  /* 0x00020800010e7983 */ /* 0x001ea20000300800 */
[----:B------:R-:W2:Y:S02]  /*38980*/  LDL.LU R15, [R1+0x20c] ;  /* 0x00020c00010f7983 */ /* 0x000ea40000300800 */
[----:B------:R0:W-:Y:S02]  /*38990*/  STL.64 [R1+0x2258], R6 ;  /* 0x0022580601007387 */ /* 0x0001e40000100a00 */
[----:B------:R-:W-:Y:S01]  /*389a0*/  STL [R1+0x2250], R4 ;  /* 0x0022500401007387 */ /* 0x000fe20000100800 */
[----:B------:R-:W-:Y:S01]  /*389b0*/  STL [R1+0x1efc], R28 ;  /* 0x001efc1c01007387 */ /* 0x000fe20000100800 */
[----:B------:R-:W-:Y:S02]  /*389c0*/  STL [R1+0x1ef8], R29 ;  /* 0x001ef81d01007387 */ /* 0x000fe40000100800 */
[----:B0-----:R-:W-:-:S02]  /*389d0*/  IMAD.MOV.U32 R6, RZ, RZ, R2 ;  /* 0x000000ffff067224 */ /* 0x001fc400078e0002 */
[----:B------:R-:W-:Y:S01]  /*389e0*/  IMAD.MOV.U32 R7, RZ, RZ, R0 ;  /* 0x000000ffff077224 */ /* 0x000fe200078e0000 */
[C---:B----4-:R-:W-:Y:S01]  /*389f0*/  HMMA.16816.F32 R8, R20.reuse, R18, R8 ;  /* 0x000000121408723c */ /* 0x050fe20000001808 */
[----:B------:R-:W-:Y:S02]  /*38a00*/  IMAD.MOV.U32 R2, RZ, RZ, R18 ;  /* 0x000000ffff027224 */ /* 0x000fe400078e0012 */
[----:B------:R-:W-:Y:S11]  /*38a10*/  IMAD.MOV.U32 R0, RZ, RZ, R19 ;  /* 0x000000ffff007224 */ /* 0x000ff600078e0013 */
[----:B------:R-:W-:Y:S09]  /*38a20*/  @!UPT UIADD3 URZ, URZ, URZ, URZ ;  /* 0x0000003f3f3ff290 */ /* 0x000ff2000fffe03f */
[----:B------:R-:W-:Y:S01]  /*38a30*/  STL.64 [R1+0x540], R8 ;  /* 0x0005400801007387 */ /* 0x000fe20000100a00 */
[----:B------:R0:W-:Y:S03]  /*38a40*/  STL.64 [R1+0x548], R10 ;  /* 0x0005480a01007387 */ /* 0x0001e60000100a00 */
[----:B0-----:R-:W2:Y:S01]  /*38a50*/  LDL.LU.64 R10, [R1+0x22a0] ;  /* 0x0022a000010a7983 */ /* 0x001ea20000300a00 */
[----:B------:R-:W4:Y:S02]  /*38a60*/  LDL.LU R8, [R1+0x2298] ;  /* 0x0022980001087983 */ /* 0x000f240000300800 */
[----:B------:R-:W3:Y:S02]  /*38a70*/  LDL.LU R16, [R1+0x1d0] ;  /* 0x0001d00001107983 */ /* 0x000ee40000300800 */
[----:B------:R-:W3:Y:S01]  /*38a80*/  LDL.LU R17, [R1+0x1d4] ;  /* 0x0001d40001117983 */ /* 0x000ee20000300800 */
[----:B------:R-:W3:Y:S01]  /*38a90*/  LDL.LU R18, [R1+0x1d8] ;  /* 0x0001d80001127983 */ /* 0x000ee20000300800 */
[----:B------:R-:W3:Y:S01]  /*38aa0*/  LDL.LU R19, [R1+0x1dc] ;  /* 0x0001dc0001137983 */ /* 0x000ee20000300800 */
[----:B--2---:R-:W-:Y:S02]  /*38ab0*/  HMMA.16816.F32 R20, R20, R10, R24 ;  /* 0x0000000a1414723c */ /* 0x004fe40000001818 */
[----:B---3--:R-:W-:Y:S01]  /*38ac0*/  STL.64 [R1+0x2278], R18 ;  /* 0x0022781201007387 */ /* 0x008fe20000100a00 */
[----:B------:R0:W-:Y:S03]  /*38ad0*/  STL.64 [R1+0x2270], R16 ;  /* 0x0022701001007387 */ /* 0x0001e60000100a00 */
[----:B0-----:R-:W2:Y:S01]  /*38ae0*/  LDL.LU R16, [R1+0x1e0] ;  /* 0x0001e00001107983 */ /* 0x001ea20000300800 */
[----:B------:R-:W2:Y:S02]  /*38af0*/  LDL.LU R17, [R1+0x1e4] ;  /* 0x0001e40001117983 */ /* 0x000ea40000300800 */
[----:B------:R-:W2:Y:S02]  /*38b00*/  LDL.LU R18, [R1+0x1e8] ;  /* 0x0001e80001127983 */ /* 0x000ea40000300800 */
[----:B------:R-:W2:Y:S01]  /*38b10*/  LDL.LU R19, [R1+0x1ec] ;  /* 0x0001ec0001137983 */ /* 0x000ea20000300800 */
[----:B------:R-:W3:Y:S01]  /*38b20*/  LDL.LU.64 R26, [R1+0x2290] ;  /* 0x00229000011a7983 */ /* 0x000ee20000300a00 */
[----:B------:R-:W3:Y:S10]  /*38b30*/  LDL.LU.64 R24, [R1+0x2288] ;  /* 0x0022880001187983 */ /* 0x000ef40000300a00 */
[----:B------:R-:W-:Y:S02]  /*38b40*/  STL.64 [R1+0x210], R20 ;  /* 0x0002101401007387 */ /* 0x000fe40000100a00 */
[----:B------:R4:W-:Y:S01]  /*38b50*/  STL.64 [R1+0x218], R22 ;  /* 0x0002181601007387 */ /* 0x0009e20000100a00 */
[----:B------:R0:W-:Y:S01]  /*38b60*/  STL.64 [R1+0x2230], R10 ;  /* 0x0022300a01007387 */ /* 0x0001e20000100a00 */
[----:B----4-:R-:W-:-:S03]  /*38b70*/  IMAD.MOV.U32 R22, RZ, RZ, R8 ;  /* 0x000000ffff167224 */ /* 0x010fc600078e0008 */
[----:B------:R-:W4:Y:S01]  /*38b80*/  LDL.LU R8, [R1+0x1f0] ;  /* 0x0001f00001087983 */ /* 0x000f220000300800 */
[----:B------:R-:W4:Y:S02]  /*38b90*/  LDL.LU R9, [R1+0x1f4] ;  /* 0x0001f40001097983 */ /* 0x000f240000300800 */
[----:B0-----:R-:W4:Y:S02]  /*38ba0*/  LDL.LU R10, [R1+0x1f8] ;  /* 0x0001f800010a7983 */ /* 0x001f240000300800 */
[----:B------:R-:W4:Y:S02]  /*38bb0*/  LDL.LU R11, [R1+0x1fc] ;  /* 0x0001fc00010b7983 */ /* 0x000f240000300800 */
[----:B------:R-:W-:Y:S02]  /*38bc0*/  IMAD.MOV.U32 R23, RZ, RZ, R5 ;  /* 0x000000ffff177224 */ /* 0x000fe400078e0005 */
[C---:B---3--:R-:W-:Y:S01]  /*38bd0*/  HMMA.16816.F32 R4, R24.reuse, R6, R12 ;  /* 0x000000061804723c */ /* 0x048fe2000000180c */
[----:B------:R-:W2:Y:S07]  /*38be0*/  LDL.LU.64 R14, [R1+0x2280] ;  /* 0x00228000010e7983 */ /* 0x000eae0000300a00 */
[----:B----4-:R-:W-:Y:S11]  /*38bf0*/  HMMA.16816.F32 R8, R24, R22, R8 ;  /* 0x000000161808723c */ /* 0x010ff60000001808 */
[----:B------:R-:W-:Y:S04]  /*38c00*/  @!UPT UIADD3 URZ, URZ, URZ, URZ ;  /* 0x0000003f3f3ff290 */ /* 0x000fe8000fffe03f */
[----:B------:R0:W-:Y:S01]  /*38c10*/  STL.64 [R1+0x5c0], R4 ;  /* 0x0005c00401007387 */ /* 0x0001e20000100a00 */
[----:B------:R1:W-:Y:S03]  /*38c20*/  STL.64 [R1+0x5c8], R6 ;  /* 0x0005c80601007387 */ /* 0x0003e60000100a00 */
[----:B0-----:R-:W3:Y:S01]  /*38c30*/  LDL.LU R4, [R1+0x1c0] ;  /* 0x0001c00001047983 */ /* 0x001ee20000300800 */
[----:B------:R-:W3:Y:S02]  /*38c40*/  LDL.LU R5, [R1+0x1c4] ;  /* 0x0001c40001057983 */ /* 0x000ee40000300800 */
[----:B-1----:R-:W3:Y:S02]  /*38c50*/  LDL.LU R6, [R1+0x1c8] ;  /* 0x0001c80001067983 */ /* 0x002ee40000300800 */
[----:B------:R-:W3:Y:S01]  /*38c60*/  LDL.LU R7, [R1+0x1cc] ;  /* 0x0001cc0001077983 */ /* 0x000ee20000300800 */
[----:B------:R-:W4:Y:S01]  /*38c70*/  LDL.LU R20, [R1+0x100] ;  /* 0x0001000001147983 */ /* 0x000f220000300800 */
[----:B------:R-:W-:Y:S02]  /*38c80*/  STL.64 [R1+0x5b0], R8 ;  /* 0x0005b00801007387 */ /* 0x000fe40000100a00 */
[----:B------:R0:W-:Y:S02]  /*38c90*/  STL.64 [R1+0x5b8], R10 ;  /* 0x0005b80a01007387 */ /* 0x0001e40000100a00 */
[----:B------:R-:W4:Y:S01]  /*38ca0*/  LDL.LU R21, [R1+0x104] ;  /* 0x0001040001157983 */ /* 0x000f220000300800 */
[----:B------:R-:W3:Y:S01]  /*38cb0*/  LDL.LU R22, [R1+0x108] ;  /* 0x0001080001167983 */ /* 0x000ee20000300800 */
[----:B------:R-:W3:Y:S02]  /*38cc0*/  LDL.LU R23, [R1+0x10c] ;  /* 0x00010c0001177983 */ /* 0x000ee40000300800 */
[----:B0-----:R-:W-:-:S02]  /*38cd0*/  IMAD.MOV.U32 R10, RZ, RZ, R2 ;  /* 0x000000ffff0a7224 */ /* 0x001fc400078e0002 */
[----:B------:R-:W-:Y:S01]  /*38ce0*/  IMAD.MOV.U32 R11, RZ, RZ, R0 ;  /* 0x000000ffff0b7224 */ /* 0x000fe200078e0000 */
[----:B--2---:R-:W-:Y:S01]  /*38cf0*/  HMMA.16816.F32 R12, R24, R14, R16 ;  /* 0x0000000e180c723c */ /* 0x004fe20000001810 */
[----:B---3--:R-:W-:Y:S01]  /*38d00*/  STL.64 [R1+0x2240], R22 ;  /* 0x0022401601007387 */ /* 0x008fe20000100a00 */
[----:B----4-:R0:W-:Y:S02]  /*38d10*/  STL.64 [R1+0x2238], R20 ;  /* 0x0022381401007387 */ /* 0x0101e40000100a00 */
[----:B------:R1:W-:Y:S01]  /*38d20*/  STL.64 [R1+0x2248], R10 ;  /* 0x0022480a01007387 */ /* 0x0003e20000100a00 */
[----:B0-----:R-:W2:Y:S01]  /*38d30*/  LDL.LU R20, [R1+0x1a0] ;  /* 0x0001a00001147983 */ /* 0x001ea20000300800 */
[----:B------:R-:W2:Y:S02]  /*38d40*/  LDL.LU R21, [R1+0x1a4] ;  /* 0x0001a40001157983 */ /* 0x000ea40000300800 */
[----:B------:R-:W2:Y:S02]  /*38d50*/  LDL.LU R22, [R1+0x1a8] ;  /* 0x0001a80001167983 */ /* 0x000ea40000300800 */
[----:B------:R-:W2:Y:S01]  /*38d60*/  LDL.LU R23, [R1+0x1ac] ;  /* 0x0001ac0001177983 */ /* 0x000ea20000300800 */
[----:B------:R-:W3:Y:S01]  /*38d70*/  LDL.LU R8, [R1+0x1b0] ;  /* 0x0001b00001087983 */ /* 0x000ee20000300800 */
[----:B------:R-:W3:Y:S02]  /*38d80*/  LDL.LU R9, [R1+0x1b4] ;  /* 0x0001b40001097983 */ /* 0x000ee40000300800 */
[----:B-1----:R-:W3:Y:S02]  /*38d90*/  LDL.LU R10, [R1+0x1b8] ;  /* 0x0001b800010a7983 */ /* 0x002ee40000300800 */
[----:B------:R-:W3:Y:S01]  /*38da0*/  LDL.LU R11, [R1+0x1bc] ;  /* 0x0001bc00010b7983 */ /* 0x000ee20000300800 */
[----:B------:R-:W4:Y:S01]  /*38db0*/  LDL.LU.64 R18, [R1+0x2278] ;  /* 0x0022780001127983 */ /* 0x000f220000300a00 */
[----:B------:R-:W4:Y:S05]  /*38dc0*/  LDL.LU.64 R16, [R1+0x2270] ;  /* 0x0022700001107983 */ /* 0x000f2a0000300a00 */
[----:B------:R0:W-:Y:S02]  /*38dd0*/  STL.64 [R1+0x5a8], R14 ;  /* 0x0005a80e01007387 */ /* 0x0001e40000100a00 */
[----:B0-----:R-:W4:Y:S01]  /*38de0*/  LDL.LU.64 R14, [R1+0x2268] ;  /* 0x00226800010e7983 */ /* 0x001f220000300a00 */
[----:B------:R-:W-:-:S02]  /*38df0*/  IMAD.MOV.U32 R29, RZ, RZ, R13 ;  /* 0x000000ffff1d7224 */ /* 0x000fc400078e000d */
[----:B------:R-:W-:-:S03]  /*38e00*/  IMAD.MOV.U32 R28, RZ, RZ, R12 ;  /* 0x000000ffff1c7224 */ /* 0x000fc600078e000c */
[----:B------:R-:W-:Y:S02]  /*38e10*/  STL [R1+0x21ac], R29 ;  /* 0x0021ac1d01007387 */ /* 0x000fe40000100800 */
[----:B------:R-:W-:Y:S01]  /*38e20*/  STL [R1+0x21a8], R28 ;  /* 0x0021a81c01007387 */ /* 0x000fe20000100800 */
[C---:B----4-:R-:W-:Y:S11]  /*38e30*/  HMMA.16816.F32 R16, R24.reuse, R14, R16 ;  /* 0x0000000e1810723c */ /* 0x050ff60000001810 */
[----:B------:R-:W-:Y:S11]  /*38e40*/  @!UPT UIADD3 URZ, URZ, URZ, URZ ;  /* 0x0000003f3f3ff290 */ /* 0x000ff6000fffe03f */
[----:B------:R-:W-:Y:S01]  /*38e50*/  @!UPT UIADD3 URZ, URZ, URZ, URZ ;  /* 0x0000003f3f3ff290 */ /* 0x000fe2000fffe03f */
[----:B------:R-:W-:Y:S01]  /*38e60*/  STL.64 [R1+0x590], R16 ;  /* 0x0005901001007387 */ /* 0x000fe20000100a00 */
[----:B------:R0:W-:Y:S03]  /*38e70*/  STL.64 [R1+0x598], R18 ;  /* 0x0005981201007387 */ /* 0x0001e60000100a00 */
[----:B0-----:R-:W4:Y:S01]  /*38e80*/  LDL.LU.64 R18, [R1+0x2260] ;  /* 0x0022600001127983 */ /* 0x001f220000300a00 */
[----:B------:R0:W-:Y:S03]  /*38e90*/  STL.64 [R1+0x21e8], R14 ;  /* 0x0021e80e01007387 */ /* 0x0001e60000100a00 */
[----:B0-----:R-:W2:Y:S04]  /*38ea0*/  LDL.64 R14, [R1+0x18] ;  /* 0x00001800010e7983 */ /* 0x001ea80000100a00 */
[----:B--2---:R0:W-:Y:S04]  /*38eb0*/  STL.64 [R1+0x21f0], R14 ;  /* 0x0021f00e01007387 */ /* 0x0041e80000100a00 */
[----:B0-----:R-:W2:Y:S01]  /*38ec0*/  LDL.64 R14, [R1+0x38] ;  /* 0x00003800010e7983 */ /* 0x001ea20000100a00 */
[C---:B----4-:R-:W-:Y:S03]  /*38ed0*/  HMMA.16816.F32 R4, R24.reuse, R18, R4 ;  /* 0x000000121804723c */ /* 0x050fe60000001804 */
[----:B--2---:R0:W-:Y:S04]  /*38ee0*/  STL.64 [R1+0x2208], R14 ;  /* 0x0022080e01007387 */ /* 0x0041e80000100a00 */
[----:B0-----:R-:W2:Y:S11]  /*38ef0*/  LDL.64 R14, [R1+0x48] ;  /* 0x00004800010e7983 */ /* 0x001eb60000100a00 */
[----:B------:R-:W-:Y:S05]  /*38f00*/  @!UPT UIADD3 URZ, URZ, URZ, URZ ;  /* 0x0000003f3f3ff290 */ /* 0x000fea000fffe03f */
[----:B------:R-:W-:Y:S02]  /*38f10*/  STL.64 [R1+0x200], R4 ;  /* 0x0002000401007387 */ /* 0x000fe40000100a00 */
[----:B------:R0:W-:Y:S02]  /*38f20*/  STL.64 [R1+0x208], R6 ;  /* 0x0002080601007387 */ /* 0x0001e40000100a00 */
[----:B0-----:R-:W3:Y:S01]  /*38f30*/  LDL.LU.64 R6, [R1+0x2258] ;  /* 0x0022580001067983 */ /* 0x001ee20000300a00 */
[----:B------:R-:W4:Y:S02]  /*38f40*/  LDL.LU R4, [R1+0x2250] ;  /* 0x0022500001047983 */ /* 0x000f240000300800 */
        /* <DEDUP_REMOVED lines=22> */
[C---:B---3--:R-:W-:Y:S02]  /*390b0*/  HMMA.16816.F32 R8, R24.reuse, R10, R20 ;  /* 0x0000000a1808723c */ /* 0x048fe40000001814 */
[----:B------:R-:W3:Y:S01]  /*390c0*/  LDL.LU.64 R22, [R1+0x2240] ;  /* 0x0022400001167983 */ /* 0x000ee20000300a00 */
[----:B------:R-:W3:Y:S11]  /*390d0*/  LDL.LU.64 R20, [R1+0x2238] ;  /* 0x0022380001147983 */ /* 0x000ef60000300a00 */
[----:B------:R-:W-:Y:S09]  /*390e0*/  @!UPT UIADD3 URZ, URZ, URZ, URZ ;  /* 0x0000003f3f3ff290 */ /* 0x000ff2000fffe03f */
[----:B------:R-:W-:Y:S01]  /*390f0*/  STL.64 [R1+0x1e0], R8 ;  /* 0x0001e00801007387 */ /* 0x000fe20000100a00 */
[----:B------:R0:W-:Y:S03]  /*39100*/  STL.64 [R1+0x1e8], R10 ;  /* 0x0001e80a01007387 */ /* 0x0001e60000100a00 */
[----:B0-----:R-:W3:Y:S02]  /*39110*/  LDL.LU.64 R10, [R1+0x2230] ;  /* 0x00223000010a7983 */ /* 0x001ee40000300a00 */
[----:B---3--:R-:W-:Y:S01]  /*39120*/  HMMA.16816.F32 R24, R24, R10, R20 ;  /* 0x0000000a1818723c */ /* 0x008fe20000001814 */
[----:B------:R-:W-:-:S06]  /*39130*/  IMAD.MOV.U32 R5, RZ, RZ, R11 ;  /* 0x000000ffff057224 */ /* 0x000fcc00078e000b */
[----:B------:R-:W-:Y:S11]  /*39140*/  IMAD.MOV.U32 R22, RZ, RZ, R10 ;  /* 0x000000ffff167224 */ /* 0x000ff600078e000a */
[----:B------:R-:W-:Y:S05]  /*39150*/  @!UPT UIADD3 URZ, URZ, URZ, URZ ;  /* 0x0000003f3f3ff290 */ /* 0x000fea000fffe03f */
[----:B------:R0:W-:Y:S01]  /*39160*/  STL.64 [R1+0x530], R24 ;  /* 0x0005301801007387 */ /* 0x0001e20000100a00 */
[----:B------:R1:W-:Y:S02]  /*39170*/  STL.64 [R1+0x538], R26 ;  /* 0x0005381a01007387 */ /* 0x0003e40000100a00 */
[----:B------:R-:W2:Y:S02]  /*39180*/  LDL.LU.64 R10, [R1+0x2228] ;  /* 0x00222800010a7983 */ /* 0x000ea40000300a00 */
[----:B------:R-:W2:Y:S02]  /*39190*/  LDL.LU.64 R8, [R1+0x2220] ;  /* 0x0022200001087983 */ /* 0x000ea40000300a00 */
[----:B------:R-:W-:Y:S02]  /*391a0*/  IMAD.MOV.U32 R21, RZ, RZ, R14 ;  /* 0x000000ffff157224 */ /* 0x000fe400078e000e */
[----:B------:R-:W-:Y:S01]  /*391b0*/  IMAD.MOV.U32 R20, RZ, RZ, R15 ;  /* 0x000000ffff147224 */ /* 0x000fe200078e000f */
[----:B0-----:R-:W3:Y:S01]  /*391c0*/  LDL.LU R24, [R1+0xd0] ;  /* 0x0000d00001187983 */ /* 0x001ee20000300800 */
[----:B------:R-:W3:Y:S02]  /*391d0*/  LDL.LU R25, [R1+0xd4] ;  /* 0x0000d40001197983 */ /* 0x000ee40000300800 */
[----:B-1----:R-:W3:Y:S02]  /*391e0*/  LDL.LU R26, [R1+0xd8] ;  /* 0x0000d800011a7983 */ /* 0x002ee40000300800 */
[----:B------:R-:W3:Y:S01]  /*391f0*/  LDL.LU R27, [R1+0xdc] ;  /* 0x0000dc00011b7983 */ /* 0x000ee20000300800 */
        /* <DEDUP_REMOVED lines=17> */
[----:B------:R-:W3:Y:S02]  /*39310*/  LDL.LU.64 R14, [R1+0x21f0] ;  /* 0x0021f000010e7983 */ /* 0x000ee40000300a00 */
        /* <DEDUP_REMOVED lines=9> */
[----:B0-----:R-:W3:Y:S01]  /*393b0*/  LDL.LU R24, [R1+0x230] ;  /* 0x0002300001187983 */ /* 0x001ee20000300800 */
[----:B------:R-:W3:Y:S02]  /*393c0*/  LDL.LU R25, [R1+0x234] ;  /* 0x0002340001197983 */ /* 0x000ee40000300800 */
[----:B------:R-:W3:Y:S02]  /*393d0*/  LDL.LU R26, [R1+0x238] ;  /* 0x00023800011a7983 */ /* 0x000ee40000300800 */
[----:B------:R-:W3:Y:S01]  /*393e0*/  LDL.LU R27, [R1+0x23c] ;  /* 0x00023c00011b7983 */ /* 0x000ee20000300800 */
[----:B--2---:R-:W-:Y:S01]  /*393f0*/  HMMA.16816.F32 R16, R8, R14, R16 ;  /* 0x0000000e0810723c */ /* 0x004fe20000001810 */
[----:B------:R-:W-:-:S02]  /*39400*/  IMAD.MOV.U32 R21, RZ, RZ, R14 ;  /* 0x000000ffff157224 */ /* 0x000fc400078e000e */
[----:B------:R-:W-:Y:S02]  /*39410*/  IMAD.MOV.U32 R23, RZ, RZ, R15 ;  /* 0x000000ffff177224 */ /* 0x000fe400078e000f */
[----:B------:R-:W0:Y:S11]  /*39420*/  LDSM.16.MT88.4 R12, [R3+0xa180] ;  /* 0x00a18000030c783b */ /* 0x000e360000004200 */
[----:B------:R-:W-:Y:S07]  /*39430*/  @!UPT UIADD3 URZ, URZ, URZ, URZ ;  /* 0x0000003f3f3ff290 */ /* 0x000fee000fffe03f */
[----:B------:R-:W-:Y:S01]  /*39440*/  STL.64 [R1+0x100], R16 ;  /* 0x0001001001007387 */ /* 0x000fe20000100a00 */
[----:B------:R1:W-:Y:S03]  /*39450*/  STL.64 [R1+0x108], R18 ;  /* 0x0001081201007387 */ /* 0x0003e60000100a00 */
[----:B-1----:R-:W2:Y:S04]  /*39460*/  LDL.LU.64 R18, [R1+0x21e0] ;  /* 0x0021e00001127983 */ /* 0x002ea80000300a00 */
[----:B0-----:R-:W-:Y:S01]  /*39470*/  STL.64 [R1+0x21c0], R14 ;  /* 0x0021c00e01007387 */ /* 0x001fe20000100a00 */
[----:B------:R0:W-:Y:S03]  /*39480*/  STL.64 [R1+0x21b8], R12 ;  /* 0x0021b80c01007387 */ /* 0x0001e60000100a00 */
[----:B0-----:R-:W3:Y:S01]  /*39490*/  LDL.LU R12, [R1+0x180] ;  /* 0x00018000010c7983 */ /* 0x001ee20000300800 */
[----:B------:R-:W3:Y:S02]  /*394a0*/  LDL.LU R13, [R1+0x184] ;  /* 0x00018400010d7983 */ /* 0x000ee40000300800 */
[----:B------:R-:W3:Y:S02]  /*394b0*/  LDL.LU R14, [R1+0x188] ;  /* 0x00018800010e7983 */ /* 0x000ee40000300800 */
[----:B------:R-:W3:Y:S01]  /*394c0*/  LDL.LU R15, [R1+0x18c] ;  /* 0x00018c00010f7983 */ /* 0x000ee20000300800 */
[----:B------:R0:W-:Y:S04]  /*394d0*/  STL [R1+0x21b0], R3 ;  /* 0x0021b00301007387 */ /* 0x0001e80000100800 */
[----:B0-----:R-:W4:Y:S01]  /*394e0*/  LDL R3, [R1+0x13dc] ;  /* 0x0013dc0001037983 */ /* 0x001f220000100800 */
[----:B--2---:R-:W-:-:S02]  /*394f0*/  IMAD.MOV.U32 R2, RZ, RZ, R18 ;  /* 0x000000ffff027224 */ /* 0x004fc400078e0012 */
[----:B------:R-:W-:Y:S01]  /*39500*/  IMAD.MOV.U32 R0, RZ, RZ, R19 ;  /* 0x000000ffff007224 */ /* 0x000fe200078e0013 */
[C---:B---3--:R-:W-:Y:S01]  /*39510*/  HMMA.16816.F32 R12, R8.reuse, R18, R12 ;  /* 0x00000012080c723c */ /* 0x048fe2000000180c */
[----:B----4-:R-:W0:Y:S11]  /*39520*/  LDSM.16.MT88.4 R16, [R3+0xa000] ;  /* 0x00a000000310783b */ /* 0x010e360000004200 */
[----:B------:R-:W-:Y:S11]  /*39530*/  @!UPT UIADD3 URZ, URZ, URZ, URZ ;  /* 0x0000003f3f3ff290 */ /* 0x000ff6000fffe03f */
[----:B------:R-:W-:Y:S01]  /*39540*/  STL.64 [R1+0x1c0], R12 ;  /* 0x0001c00c01007387 */ /* 0x000fe20000100a00 */
[----:B------:R1:W-:Y:S02]  /*39550*/  STL.64 [R1+0x1c8], R14 ;  /* 0x0001c80e01007387 */ /* 0x0003e40000100a00 */
[----:B-1----:R-:W-:Y:S01]  /*39560*/  HMMA.16816.F32 R12, R8, R6, R24 ;  /* 0x00000006080c723c */ /* 0x002fe20000001818 */
[----:B0-----:R0:W-:Y:S01]  /*39570*/  STL.64 [R1+0x2148], R18 ;  /* 0x0021481201007387 */ /* 0x0011e20000100a00 */
[----:B------:R-:W-:Y:S03]  /*39580*/  STL.64 [R1+0x2140], R16 ;  /* 0x0021401001007387 */ /* 0x000fe60000100a00 */
[----:B0-----:R-:W2:Y:S01]  /*39590*/  LDL.LU.64 R18, [R1+0x78] ;  /* 0x0000780001127983 */ /* 0x001ea20000300a00 */
[----:B------:R-:W2:Y:S11]  /*395a0*/  LDL.LU R24, [R1+0x370] ;  /* 0x0003700001187983 */ /* 0x000eb60000300800 */
[----:B------:R-:W-:Y:S06]  /*395b0*/  @!UPT UIADD3 URZ, URZ, URZ, URZ ;  /* 0x0000003f3f3ff290 */ /* 0x000fec000fffe03f */
[----:B------:R-:W-:Y:S02]  /*395c0*/  STL.64 [R1+0x4e0], R12 ;  /* 0x0004e00c01007387 */ /* 0x000fe40000100a00 */
[----:B------:R-:W-:Y:S01]  /*395d0*/  STL.64 [R1+0x4e8], R14 ;  /* 0x0004e80e01007387 */ /* 0x000fe20000100a00 */
[----:B------:R-:W2:Y:S01]  /*395e0*/  LDL.LU R25, [R1+0x374] ;  /* 0x0003740001197983 */ /* 0x000ea20000300800 */
[----:B------:R-:W2:Y:S02]  /*395f0*/  LDL.LU R26, [R1+0x378] ;  /* 0x00037800011a7983 */ /* 0x000ea40000300800 */
[----:B------:R-:W2:Y:S02]  /*39600*/  LDL.LU R27, [R1+0x37c] ;  /* 0x00037c00011b7983 */ /* 0x000ea40000300800 */
[----:B------:R0:W-:Y:S01]  /*39610*/  STL.64 [R1+0x2168], R6 ;  /* 0x0021680601007387 */ /* 0x0001e20000100a00 */
[----:B------:R1:W-:Y:S01]  /*39620*/  STL [R1+0x2160], R4 ;  /* 0x0021600401007387 */ /* 0x0003e20000100800 */
[----:B0-----:R-:W-:-:S02]  /*39630*/  IMAD.MOV.U32 R6, RZ, RZ, R21 ;  /* 0x000000ffff067224 */ /* 0x001fc400078e0015 */
[----:B------:R-:W-:Y:S01]  /*39640*/  IMAD.MOV.U32 R7, RZ, RZ, R23 ;  /* 0x000000ffff077224 */ /* 0x000fe200078e0017 */
[----:B------:R-:W3:Y:S01]  /*39650*/  LDL.LU R21, [R1+0x21d8] ;  /* 0x0021d80001157983 */ /* 0x000ee20000300800 */
[----:B------:R-:W-:-:S03]  /*39660*/  IMAD.MOV.U32 R15, RZ, RZ, R5 ;  /* 0x000000ffff0f7224 */ /* 0x000fc600078e0005 */
[----:B------:R0:W-:Y:S01]  /*39670*/  STL.64 [R1+0x2180], R6 ;  /* 0x0021800601007387 */ /* 0x0001e20000100a00 */
[----:B-1----:R-:W4:Y:S02]  /*39680*/  LDL.LU R4, [R1+0x440] ;  /* 0x0004400001047983 */ /* 0x002f240000300800 */
[----:B------:R-:W4:Y:S01]  /*39690*/  LDL.LU R5, [R1+0x444] ;  /* 0x0004440001057983 */ /* 0x000f220000300800 */
[----:B0-----:R-:W2:Y:S01]  /*396a0*/  LDL.LU R6, [R1+0x448] ;  /* 0x0004480001067983 */ /* 0x001ea20000300800 */
[----:B------:R-:W2:Y:S02]  /*396b0*/  LDL.LU R7, [R1+0x44c] ;  /* 0x00044c0001077983 */ /* 0x000ea40000300800 */
[----:B------:R-:W-:Y:S01]  /*396c0*/  IMAD.MOV.U32 R14, RZ, RZ, R22 ;  /* 0x000000ffff0e7224 */ /* 0x000fe200078e0016 */
[----:B--2---:R3:W-:Y:S02]  /*396d0*/  STL.64 [R1+0x2190], R6 ;  /* 0x0021900601007387 */ /* 0x0047e40000100a00 */
[----:B---3--:R-:W-:-:S02]  /*396e0*/  IMAD.MOV.U32 R6, RZ, RZ, R21 ;  /* 0x000000ffff067224 */ /* 0x008fc400078e0015 */
[----:B------:R-:W-:Y:S02]  /*396f0*/  IMAD.MOV.U32 R7, RZ, RZ, R20 ;  /* 0x000000ffff077224 */ /* 0x000fe400078e0014 */
[----:B------:R-:W0:Y:S04]  /*39700*/  LDSM.16.MT88.4 R20, [R3+0xa080] ;  /* 0x00a080000314783b */ /* 0x000e280000004200 */
[----:B----4-:R1:W-:Y:S01]  /*39710*/  STL.64 [R1+0x2188], R4 ;  /* 0x0021880401007387 */ /* 0x0103e20000100a00 */
[----:B------:R2:W-:Y:S03]  /*39720*/  STL.64 [R1+0x21c8], R6 ;  /* 0x0021c80601007387 */ /* 0x0005e60000100a00 */
[----:B-1----:R-:W3:Y:S01]  /*39730*/  LDL.LU R4, [R1+0x360] ;  /* 0x0003600001047983 */ /* 0x002ee20000300800 */
[----:B------:R-:W3:Y:S02]  /*39740*/  LDL.LU R5, [R1+0x364] ;  /* 0x0003640001057983 */ /* 0x000ee40000300800 */
[----:B--2---:R-:W3:Y:S02]  /*39750*/  LDL.LU R6, [R1+0x368] ;  /* 0x0003680001067983 */ /* 0x004ee40000300800 */
[----:B------:R-:W3:Y:S01]  /*39760*/  LDL.LU R7, [R1+0x36c] ;  /* 0x00036c0001077983 */ /* 0x000ee20000300800 */
[----:B0-----:R-:W-:Y:S01]  /*39770*/  STL.64 [R1+0x20c0], R22 ;  /* 0x0020c01601007387 */ /* 0x001fe20000100a00 */
[----:B------:R0:W-:Y:S03]  /*39780*/  STL.64 [R1+0x20b8], R20 ;  /* 0x0020b81401007387 */ /* 0x0001e60000100a00 */
        /* <DEDUP_REMOVED lines=12> */
[----:B------:R0:W-:Y:S01]  /*39850*/  STL.64 [R1+0x4d0], R24 ;  /* 0x0004d01801007387 */ /* 0x0001e20000100a00 */
[----:B------:R-:W-:Y:S03]  /*39860*/  STL.64 [R1+0x4d8], R26 ;  /* 0x0004d81a01007387 */ /* 0x000fe60000100a00 */
[----:B0-----:R-:W4:Y:S01]  /*39870*/  LDL.LU.64 R24, [R1+0x21d0] ;  /* 0x0021d00001187983 */ /* 0x001f220000300a00 */
[----:B------:R4:W-:Y:S01]  /*39880*/  STL.64 [R1+0x2158], R18 ;  /* 0x0021581201007387 */ /* 0x0009e20000100a00 */
[----:B---3--:R-:W-:Y:S01]  /*39890*/  HMMA.16816.F32 R8, R8, R14, R4 ;  /* 0x0000000e0808723c */ /* 0x008fe20000001804 */
[----:B----4-:R-:W-:Y:S02]  /*398a0*/  IMAD.MOV.U32 R18, RZ, RZ, R25 ;  /* 0x000000ffff127224 */ /* 0x010fe400078e0019 */
[----:B------:R-:W-:Y:S02]  /*398b0*/  IMAD.MOV.U32 R19, RZ, RZ, R24 ;  /* 0x000000ffff137224 */ /* 0x000fe400078e0018 */
[----:B------:R-:W0:Y:S04]  /*398c0*/  LDSM.16.MT88.4 R24, [R3+0xa100] ;  /* 0x00a100000318783b */ /* 0x000e280000004200 */
[----:B0-----:R-:W-:Y:S01]  /*398d0*/  STL.64 [R1+0x2040], R26 ;  /* 0x0020401a01007387 */ /* 0x001fe20000100a00 */
[----:B------:R0:W-:Y:S03]  /*398e0*/  STL.64 [R1+0x2038], R24 ;  /* 0x0020381801007387 */ /* 0x0001e60000100a00 */
[----:B0-----:R-:W3:Y:S01]  /*398f0*/  LDL.LU R24, [R1+0x430] ;  /* 0x0004300001187983 */ /* 0x001ee20000300800 */
[----:B------:R-:W3:Y:S02]  /*39900*/  LDL.LU R25, [R1+0x434] ;  /* 0x0004340001197983 */ /* 0x000ee40000300800 */
[----:B------:R-:W3:Y:S02]  /*39910*/  LDL.LU R26, [R1+0x438] ;  /* 0x00043800011a7983 */ /* 0x000ee40000300800 */
[----:B------:R-:W3:Y:S01]  /*39920*/  LDL.LU R27, [R1+0x43c] ;  /* 0x00043c00011b7983 */ /* 0x000ee20000300800 */
[----:B------:R-:W2:Y:S01]  /*39930*/  LDL.LU.64 R6, [R1+0x21c8] ;  /* 0x0021c80001067983 */ /* 0x000ea20000300a00 */
[----:B------:R-:W2:Y:S02]  /*39940*/  LDL.LU.64 R14, [R1+0x21c0] ;  /* 0x0021c000010e7983 */ /* 0x000ea40000300a00 */
[----:B------:R-:W2:Y:S02]  /*39950*/  LDL.LU.64 R12, [R1+0x21b8] ;  /* 0x0021b800010c7983 */ /* 0x000ea40000300a00 */
[----:B------:R-:W-:Y:S01]  /*39960*/  STL.64 [R1+0x4a0], R8 ;  /* 0x0004a00801007387 */ /* 0x000fe20000100a00 */
[----:B------:R-:W-:Y:S02]  /*39970*/  STL.64 [R1+0x4a8], R10 ;  /* 0x0004a80a01007387 */ /* 0x000fe40000100a00 */
[----:B------:R0:W1:Y:S02]  /*39980*/  LDSM.16.MT88.4 R8, [R3+0xa180] ;  /* 0x00a180000308783b */ /* 0x0000640000004200 */
[----:B0-----:R-:W4:Y:S04]  /*39990*/  LDL.LU R3, [R1+0x21b0] ;  /* 0x0021b00001037983 */ /* 0x001f280000300800 */
[----:B-1----:R0:W-:Y:S01]  /*399a0*/  STL.64 [R1+0x1fc8], R10 ;  /* 0x001fc80a01007387 */ /* 0x0021e20000100a00 */
[----:B------:R-:W-:Y:S03]  /*399b0*/  STL.64 [R1+0x1fc0], R8 ;  /* 0x001fc00801007387 */ /* 0x000fe60000100a00 */
[----:B0-----:R-:W3:Y:S01]  /*399c0*/  LDL.LU.64 R10, [R1+0x88] ;  /* 0x00008800010a7983 */ /* 0x001ee20000300a00 */
[----:B--2---:R-:W-:Y:S03]  /*399d0*/  HMMA.16816.F32 R4, R12, R6, R20 ;  /* 0x000000060c04723c */ /* 0x004fe60000001814 */
[----:B---3--:R0:W-:Y:S02]  /*399e0*/  STL.64 [R1+0x2150], R10 ;  /* 0x0021500a01007387 */ /* 0x0081e40000100a00 */
[----:B0-----:R-:W-:-:S02]  /*399f0*/  IMAD.MOV.U32 R10, RZ, RZ, R29 ;  /* 0x000000ffff0a7224 */ /* 0x001fc400078e001d */
[----:B------:R-:W-:Y:S01]  /*39a00*/  IMAD.MOV.U32 R11, RZ, RZ, R28 ;  /* 0x000000ffff0b7224 */ /* 0x000fe200078e001c */
[----:B------:R-:W2:Y:S01]  /*39a10*/  LDL.LU R29, [R1+0x21ac] ;  /* 0x0021ac00011d7983 */ /* 0x000ea20000300800 */
[----:B------:R-:W3:Y:S02]  /*39a20*/  LDL.LU R28, [R1+0x21a8] ;  /* 0x0021a800011c7983 */ /* 0x000ee40000300800 */
[----:B------:R-:W2:Y:S02]  /*39a30*/  LDL.LU.64 R22, [R1+0x21a0] ;  /* 0x0021a00001167983 */ /* 0x000ea40000300a00 */
[----:B------:R-:W2:Y:S10]  /*39a40*/  LDL.LU.64 R20, [R1+0x2198] ;  /* 0x0021980001147983 */ /* 0x000eb40000300a00 */
[----:B------:R-:W-:Y:S01]  /*39a50*/  STL.64 [R1+0x450], R4 ;  /* 0x0004500401007387 */ /* 0x000fe20000100a00 */
[----:B------:R0:W-:Y:S03]  /*39a60*/  STL.64 [R1+0x458], R6 ;  /* 0x0004580601007387 */ /* 0x0001e60000100a00 */
[----:B0-----:R-:W2:Y:S01]  /*39a70*/  LDL.LU.64 R6, [R1+0x2190] ;  /* 0x0021900001067983 */ /* 0x001ea20000300a00 */
[----:B------:R-:W2:Y:S02]  /*39a80*/  LDL.LU.64 R4, [R1+0x2188] ;  /* 0x0021880001047983 */ /* 0x000ea40000300a00 */
[C---:B--2---:R-:W-:Y:S01]  /*39a90*/  HMMA.16816.F32 R8, R12.reuse, R10, R4 ;  /* 0x0000000a0c08723c */ /* 0x044fe20000001804 */
[----:B------:R-:W2:Y:S11]  /*39aa0*/  LDL.LU.64 R6, [R1+0x2180] ;  /* 0x0021800001067983 */ /* 0x000eb60000300a00 */
[----:B------:R-:W-:Y:S11]  /*39ab0*/  @!UPT UIADD3 URZ, URZ, URZ, URZ ;  /* 0x0000003f3f3ff290 */ /* 0x000ff6000fffe03f */
[----:B------:R-:W-:Y:S01]  /*39ac0*/  STL.64 [R1+0x440], R8 ;  /* 0x0004400801007387 */ /* 0x000fe20000100a00 */
[----:B------:R0:W-:Y:S02]  /*39ad0*/  STL.64 [R1+0x448], R10 ;  /* 0x0004480a01007387 */ /* 0x0001e40000100a00 */
[C---:B0-----:R-:W-:Y:S08]  /*39ae0*/  HMMA.16816.F32 R8, R12.reuse, R18, R24 ;  /* 0x000000120c08723c */ /* 0x041ff00000001818 */
[----:B--2---:R-:W-:Y:S01]  /*39af0*/  HMMA.16816.F32 R4, R12, R6, R20 ;  /* 0x000000060c04723c */ /* 0x004fe20000001814 */
[----:B------:R-:W2:Y:S11]  /*39b00*/  LDL.LU R20, [R1+0x3b0] ;  /* 0x0003b00001147983 */ /* 0x000eb60000300800 */
[----:B------:R-:W-:Y:S03]  /*39b10*/  @!UPT UIADD3 URZ, URZ, URZ, URZ ;  /* 0x0000003f3f3ff290 */ /* 0x000fe6000fffe03f */
[----:B------:R0:W-:Y:S02]  /*39b20*/  STL.64 [R1+0x430], R8 ;  /* 0x0004300801007387 */ /* 0x0001e40000100a00 */
[----:B------:R1:W-:Y:S06]  /*39b30*/  STL.64 [R1+0x438], R10 ;  /* 0x0004380a01007387 */ /* 0x0003ec0000100a00 */
[----:B------:R-:W-:Y:S01]  /*39b40*/  STL.64 [R1+0x420], R4 ;  /* 0x0004200401007387 */ /* 0x000fe20000100a00 */
[----:B------:R-:W-:Y:S02]  /*39b50*/  STL.64 [R1+0x428], R6 ;  /* 0x0004280601007387 */ /* 0x000fe40000100a00 */
[----:B------:R-:W2:Y:S02]  /*39b60*/  LDL.LU R21, [R1+0x3b4] ;  /* 0x0003b40001157983 */ /* 0x000ea40000300800 */
[----:B------:R-:W2:Y:S01]  /*39b70*/  LDL.LU R22, [R1+0x3b8] ;  /* 0x0003b80001167983 */ /* 0x000ea20000300800 */
[----:B------:R-:W2:Y:S01]  /*39b80*/  LDL.LU R23, [R1+0x3bc] ;  /* 0x0003bc0001177983 */ /* 0x000ea20000300800 */
[----:B0-----:R-:W2:Y:S02]  /*39b90*/  LDL.LU R8, [R1+0x3f0] ;  /* 0x0003f00001087983 */ /* 0x001ea40000300800 */
[----:B------:R-:W2:Y:S02]  /*39ba0*/  LDL.LU R9, [R1+0x3f4] ;  /* 0x0003f40001097983 */ /* 0x000ea40000300800 */
[----:B-1----:R-:W2:Y:S01]  /*39bb0*/  LDL.LU R10, [R1+0x3f8] ;  /* 0x0003f800010a7983 */ /* 0x002ea20000300800 */
[----:B------:R-:W2:Y:S04]  /*39bc0*/  LDL.LU R11, [R1+0x3fc] ;  /* 0x0003fc00010b7983 */ /* 0x000ea80000300800 */
        /* <DEDUP_REMOVED lines=16> */
[----:B--2---:R0:W-:Y:S01]  /*39cd0*/  STL.64 [R1+0x2118], R22 ;  /* 0x0021181601007387 */ /* 0x0041e20000100a00 */
[----:B------:R-:W-:Y:S03]  /*39ce0*/  STL.64 [R1+0x2110], R20 ;  /* 0x0021101401007387 */ /* 0x000fe60000100a00 */
[----:B0-----:R-:W2:Y:S04]  /*39cf0*/  LDL.64 R22, [R1+0x38] ;  /* 0x0000380001167983 */ /* 0x001ea80000100a00 */
[----:B--2---:R0:W-:Y:S04]  /*39d00*/  STL.64 [R1+0x2128], R22 ;  /* 0x0021281601007387 */ /* 0x0041e80000100a00 */
[----:B0-----:R-:W2:Y:S01]  /*39d10*/  LDL.64 R22, [R1+0x48] ;  /* 0x0000480001167983 */ /* 0x001ea20000100a00 */
[----:B------:R-:W2:Y:S02]  /*39d20*/  LDL.LU R24, [R1+0x260] ;  /* 0x0002600001187983 */ /* 0x000ea40000300800 */
[----:B------:R-:W2:Y:S02]  /*39d30*/  LDL.LU R25, [R1+0x264] ;  /* 0x0002640001197983 */ /* 0x000ea40000300800 */
[----:B------:R-:W2:Y:S01]  /*39d40*/  LDL.LU R26, [R1+0x268] ;  /* 0x00026800011a7983 */ /* 0x000ea20000300800 */
[----:B------:R-:W2:Y:S04]  /*39d50*/  LDL.LU R27, [R1+0x26c] ;  /* 0x00026c00011b7983 */ /* 0x000ea80000300800 */
[----:B--2---:R0:W-:Y:S01]  /*39d60*/  STL.64 [R1+0x2068], R26 ;  /* 0x0020681a01007387 */ /* 0x0041e20000100a00 */
[----:B------:R1:W-:Y:S03]  /*39d70*/  STL.64 [R1+0x2060], R24 ;  /* 0x0020601801007387 */ /* 0x0003e60000100a00 */
[----:B0-----:R-:W2:Y:S01]  /*39d80*/  LDL.LU.64 R26, [R1+0x8] ;  /* 0x00000800011a7983 */ /* 0x001ea20000300a00 */
[----:B------:R-:W-:-:S02]  /*39d90*/  IMAD.MOV.U32 R6, RZ, RZ, R2 ;  /* 0x000000ffff067224 */ /* 0x000fc400078e0002 */
[----:B------:R-:W-:-:S07]  /*39da0*/  IMAD.MOV.U32 R7, RZ, RZ, R0 ;  /* 0x000000ffff077224 */ /* 0x000fce00078e0000 */
[C---:B------:R-:W-:Y:S01]  /*39db0*/  HMMA.16816.F32 R4, R12.reuse, R6, R8 ;  /* 0x000000060c04723c */ /* 0x040fe20000001808 */
[----:B--2---:R0:W-:Y:S01]  /*39dc0*/  STL.64 [R1+0x2120], R26 ;  /* 0x0021201a01007387 */ /* 0x0041e20000100a00 */
[----:B-1----:R-:W2:Y:S02]  /*39dd0*/  LDL.LU R24, [R1+0x3d0] ;  /* 0x0003d00001187983 */ /* 0x002ea40000300800 */
[----:B------:R-:W2:Y:S01]  /*39de0*/  LDL.LU R25, [R1+0x3d4] ;  /* 0x0003d40001197983 */ /* 0x000ea20000300800 */
        /* <DEDUP_REMOVED lines=8> */
[----:B------:R-:W2:Y:S01]  /*39e70*/  LDL.LU.64 R10, [R1+0x2178] ;  /* 0x00217800010a7983 */ /* 0x000ea20000300a00 */
[----:B------:R-:W2:Y:S03]  /*39e80*/  LDL.LU.64 R8, [R1+0x2170] ;  /* 0x0021700001087983 */ /* 0x000ea60000300a00 */
[----:B------:R-:W-:Y:S02]  /*39e90*/  STL.64 [R1+0x410], R4 ;  /* 0x0004100401007387 */ /* 0x000fe40000100a00 */
[----:B------:R0:W-:Y:S02]  /*39ea0*/  STL.64 [R1+0x418], R6 ;  /* 0x0004180601007387 */ /* 0x0001e40000100a00 */
[----:B0-----:R-:W2:Y:S01]  /*39eb0*/  LDL.LU.64 R6, [R1+0x2168] ;  /* 0x0021680001067983 */ /* 0x001ea20000300a00 */
[----:B------:R-:W3:Y:S01]  /*39ec0*/  LDL.LU R4, [R1+0x2160] ;  /* 0x0021600001047983 */ /* 0x000ee20000300800 */
[C---:B--2---:R-:W-:Y:S11]  /*39ed0*/  HMMA.16816.F32 R16, R12.reuse, R6, R16 ;  /* 0x000000060c10723c */ /* 0x044ff60000001810 */
        /* <DEDUP_REMOVED lines=14> */
[----:B------:R-:W3:Y:S01]  /*39fc0*/  LDL R5, [R1+0x770] ;  /* 0x0007700001057983 */ /* 0x000ee20000100800 */
[----:B------:R-:W-:Y:S04]  /*39fd0*/  STL.64 [R1+0x20e8], R6 ;  /* 0x0020e80601007387 */ /* 0x000fe80000100a00 */
[----:B---3--:R0:W-:Y:S04]  /*39fe0*/  STL.64 [R1+0x20e0], R4 ;  /* 0x0020e00401007387 */ /* 0x0081e80000100a00 */
[----:B0-----:R-:W3:Y:S01]  /*39ff0*/  LDL.LU R4, [R1+0x350] ;  /* 0x0003500001047983 */ /* 0x001ee20000300800 */
[----:B------:R-:W3:Y:S02]  /*3a000*/  LDL.LU R5, [R1+0x354] ;  /* 0x0003540001057983 */ /* 0x000ee40000300800 */
[----:B------:R-:W3:Y:S02]  /*3a010*/  LDL.LU R6, [R1+0x358] ;  /* 0x0003580001067983 */ /* 0x000ee40000300800 */
[----:B------:R-:W3:Y:S01]  /*3a020*/  LDL.LU R7, [R1+0x35c] ;  /* 0x00035c0001077983 */ /* 0x000ee20000300800 */
[----:B--2---:R-:W-:Y:S08]  /*3a030*/  HMMA.16816.F32 R24, R16, R22, R24 ;  /* 0x000000161018723c */ /* 0x004ff00000001818 */
[----:B---3--:R-:W-:Y:S01]  /*3a040*/  HMMA.16816.F32 R12, R12, R10, R4 ;  /* 0x0000000a0c0c723c */ /* 0x008fe20000001804 */
[----:B------:R-:W2:Y:S01]  /*3a050*/  LDL.LU.64 R6, [R1+0x28] ;  /* 0x0000280001067983 */ /* 0x000ea20000300a00 */
[----:B------:R0:W-:Y:S05]  /*3a060*/  STL.64 [R1+0x20c8], R10 ;  /* 0x0020c80a01007387 */ /* 0x0001ea0000100a00 */
[----:B------:R-:W-:-:S02]  /*3a070*/  IMAD.MOV.U32 R5, RZ, RZ, R22 ;  /* 0x000000ffff057224 */ /* 0x000fc400078e0016 */
[----:B------:R-:W-:Y:S11]  /*3a080*/  IMAD.MOV.U32 R4, RZ, RZ, R23 ;  /* 0x000000ffff047224 */ /* 0x000ff600078e0017 */
[----:B------:R-:W-:Y:S03]  /*3a090*/  @!UPT UIADD3 URZ, URZ, URZ, URZ ;  /* 0x0000003f3f3ff290 */ /* 0x000fe6000fffe03f */
[----:B------:R-:W-:Y:S01]  /*3a0a0*/  STL.64 [R1+0x1b0], R12 ;  /* 0x0001b00c01007387 */ /* 0x000fe20000100a00 */
[----:B------:R1:W-:Y:S02]  /*3a0b0*/  STL.64 [R1+0x1b8], R14 ;  /* 0x0001b80e01007387 */ /* 0x0003e40000100a00 */
[----:B0-----:R-:W3:Y:S02]  /*3a0c0*/  LDL.64 R10, [R1+0x18] ;  /* 0x00001800010a7983 */ /* 0x001ee40000100a00 */
[----:B-1----:R-:W-:Y:S02]  /*3a0d0*/  IMAD.MOV.U32 R14, RZ, RZ, R2 ;  /* 0x000000ffff0e7224 */ /* 0x002fe400078e0002 */
[----:B------:R-:W-:-:S05]  /*3a0e0*/  IMAD.MOV.U32 R15, RZ, RZ, R0 ;  /* 0x000000ffff0f7224 */ /* 0x000fca00078e0000 */
[----:B------:R0:W-:Y:S01]  /*3a0f0*/  STL.64 [R1+0x20f0], R14 ;  /* 0x0020f00e01007387 */ /* 0x0001e20000100a00 */
[----:B------:R-:W2:Y:S02]  /*3a100*/  LDL.LU R12, [R1+0x3a0] ;  /* 0x0003a000010c7983 */ /* 0x000ea40000300800 */
[----:B------:R-:W2:Y:S01]  /*3a110*/  LDL.LU R13, [R1+0x3a4] ;  /* 0x0003a400010d7983 */ /* 0x000ea20000300800 */
[----:B0-----:R-:W2:Y:S01]  /*3a120*/  LDL.LU R14, [R1+0x3a8] ;  /* 0x0003a800010e7983 */ /* 0x001ea20000300800 */
[----:B------:R-:W2:Y:S02]  /*3a130*/  LDL.LU R15, [R1+0x3ac] ;  /* 0x0003ac00010f7983 */ /* 0x000ea40000300800 */
[----:B------:R-:W-:Y:S02]  /*3a140*/  STL.64 [R1+0x3e0], R24 ;  /* 0x0003e01801007387 */ /* 0x000fe40000100a00 */
[----:B------:R0:W-:Y:S02]  /*3a150*/  STL.64 [R1+0x3e8], R26 ;  /* 0x0003e81a01007387 */ /* 0x0001e40000100a00 */
[----:B0-----:R-:W2:Y:S01]  /*3a160*/  LDL.LU.64 R26, [R1+0x2138] ;  /* 0x00213800011a7983 */ /* 0x001ea20000300a00 */
[----:B------:R-:W2:Y:S02]  /*3a170*/  LDL.LU.64 R24, [R1+0x2130] ;  /* 0x0021300001187983 */ /* 0x000ea40000300a00 */
[----:B------:R-:W2:Y:S02]  /*3a180*/  LDL.LU.64 R22, [R1+0x2128] ;  /* 0x0021280001167983 */ /* 0x000ea40000300a00 */
[C---:B--2---:R-:W-:Y:S11]  /*3a190*/  HMMA.16816.F32 R24, R16.reuse, R22, R24 ;  /* 0x000000161018723c */ /* 0x044ff60000001818 */
[----:B------:R-:W-:Y:S11]  /*3a1a0*/  @!UPT UIADD3 URZ, URZ, URZ, URZ ;  /* 0x0000003f3f3ff290 */ /* 0x000ff6000fffe03f */
[----:B------:R-:W-:Y:S01]  /*3a1b0*/  @!UPT UIADD3 URZ, URZ, URZ, URZ ;  /* 0x0000003f3f3ff290 */ /* 0x000fe2000fffe03f */
[----:B------:R0:W-:Y:S01]  /*3a1c0*/  STL.64 [R1+0x3d0], R24 ;  /* 0x0003d01801007387 */ /* 0x0001e20000100a00 */
[----:B------:R1:W-:Y:S02]  /*3a1d0*/  STL.64 [R1+0x3d8], R26 ;  /* 0x0003d81a01007387 */ /* 0x0003e40000100a00 */
[----:B0-----:R-:W-:Y:S01]  /*3a1e0*/  IMAD.MOV.U32 R25, RZ, RZ, R22 ;  /* 0x000000ffff197224 */ /* 0x001fe200078e0016 */
[----:B-1----:R-:W2:Y:S01]  /*3a1f0*/  LDL.LU.64 R26, [R1+0x2120] ;  /* 0x00212000011a7983 */ /* 0x002ea20000300a00 */
[----:B------:R-:W-:Y:S02]  /*3a200*/  IMAD.MOV.U32 R24, RZ, RZ, R23 ;  /* 0x000000ffff187224 */ /* 0x000fe400078e0017 */
        /* <DEDUP_REMOVED lines=11> */
[C---:B--2---:R-:W-:Y:S01]  /*3a2c0*/  HMMA.16816.F32 R8, R16.reuse, R26, R20 ;  /* 0x0000001a1008723c */ /* 0x044fe20000001814 */
[----:B------:R-:W2:Y:S11]  /*3a2d0*/  LDL.LU R20, [R1+0x2b0] ;  /* 0x0002b00001147983 */ /* 0x000eb60000300800 */
[----:B------:R-:W-:Y:S11]  /*3a2e0*/  @!UPT UIADD3 URZ, URZ, URZ, URZ ;  /* 0x0000003f3f3ff290 */ /* 0x000ff6000fffe03f */
[----:B------:R-:W-:Y:S01]  /*3a2f0*/  STL.64 [R1+0x3b0], R8 ;  /* 0x0003b00801007387 */ /* 0x000fe20000100a00 */
[----:B------:R-:W-:Y:S02]  /*3a300*/  STL.64 [R1+0x3b8], R10 ;  /* 0x0003b80a01007387 */ /* 0x000fe40000100a00 */
[----:B------:R-:W2:Y:S02]  /*3a310*/  LDL.LU R21, [R1+0x2b4] ;  /* 0x0002b40001157983 */ /* 0x000ea40000300800 */
[----:B------:R-:W3:Y:S01]  /*3a320*/  LDL.LU R22, [R1+0x2b8] ;  /* 0x0002b80001167983 */ /* 0x000ee20000300800 */
[----:B------:R-:W3:Y:S01]  /*3a330*/  LDL.LU R23, [R1+0x2bc] ;  /* 0x0002bc0001177983 */ /* 0x000ee20000300800 */
[----:B------:R-:W-:Y:S03]  /*3a340*/  HMMA.16816.F32 R12, R16, R6, R12 ;  /* 0x00000006100c723c */ /* 0x000fe6000000180c */
        /* <DEDUP_REMOVED lines=10> */
[----:B------:R0:W-:Y:S02]  /*3a3f0*/  STL.64 [R1+0x2070], R26 ;  /* 0x0020701a01007387 */ /* 0x0001e40000100a00 */
[----:B0-----:R-:W-:-:S02]  /*3a400*/  IMAD.MOV.U32 R26, RZ, RZ, R0 ;  /* 0x000000ffff1a7224 */ /* 0x001fc400078e0000 */
[----:B------:R-:W-:Y:S01]  /*3a410*/  IMAD.MOV.U32 R27, RZ, RZ, R2 ;  /* 0x000000ffff1b7224 */ /* 0x000fe200078e0002 */
[----:B------:R-:W2:Y:S01]  /*3a420*/  LDL.LU R0, [R1+0x20fc] ;  /* 0x0020fc0001007983 */ /* 0x000ea20000300800 */
[----:B------:R-:W2:Y:S03]  /*3a430*/  LDL.LU R2, [R1+0x20f8] ;  /* 0x0020f80001027983 */ /* 0x000ea60000300800 */
[----:B------:R0:W-:Y:S02]  /*3a440*/  STL.64 [R1+0x2088], R26 ;  /* 0x0020881a01007387 */ /* 0x0001e40000100a00 */
[----:B0-----:R-:W-:Y:S02]  /*3a450*/  IMAD.MOV.U32 R26, RZ, RZ, R25 ;  /* 0x000000ffff1a7224 */ /* 0x001fe400078e0019 */
[----:B------:R-:W-:-:S05]  /*3a460*/  IMAD.MOV.U32 R27, RZ, RZ, R24 ;  /* 0x000000ffff1b7224 */ /* 0x000fca00078e0018 */
[----:B------:R-:W-:Y:S01]  /*3a470*/  STL.64 [R1+0x20a0], R26 ;  /* 0x0020a01a01007387 */ /* 0x000fe20000100a00 */
[----:B------:R0:W-:Y:S02]  /*3a480*/  STL.64 [R1+0x2e0], R12 ;  /* 0x0002e00c01007387 */ /* 0x0001e40000100a00 */
[----:B------:R1:W-:Y:S02]  /*3a490*/  STL.64 [R1+0x2e8], R14 ;  /* 0x0002e80e01007387 */ /* 0x0003e40000100a00 */
[----:B0-----:R-:W-:Y:S01]  /*3a4a0*/  IMAD.MOV.U32 R13, RZ, RZ, R6 ;  /* 0x000000ffff0d7224 */ /* 0x001fe200078e0006 */
[----:B-1----:R-:W3:Y:S01]  /*3a4b0*/  LDL.LU.64 R14, [R1+0x20f0] ;  /* 0x0020f000010e7983 */ /* 0x002ee20000300a00 */
[----:B------:R-:W-:Y:S02]  /*3a4c0*/  IMAD.MOV.U32 R12, RZ, RZ, R7 ;  /* 0x000000ffff0c7224 */ /* 0x000fe400078e0007 */
[----:B------:R-:W2:Y:S02]  /*3a4d0*/  LDL.LU.64 R6, [R1+0x20e8] ;  /* 0x0020e80001067983 */ /* 0x000ea40000300a00 */
[----:B------:R-:W-:-:S02]  /*3a4e0*/  IMAD.MOV.U32 R26, RZ, RZ, R5 ;  /* 0x000000ffff1a7224 */ /* 0x000fc400078e0005 */
[----:B------:R-:W-:Y:S02]  /*3a4f0*/  IMAD.MOV.U32 R27, RZ, RZ, R4 ;  /* 0x000000ffff1b7224 */ /* 0x000fe400078e0004 */
[----:B------:R-:W3:Y:S01]  /*3a500*/  LDL.LU.64 R4, [R1+0x20e0] ;  /* 0x0020e00001047983 */ /* 0x000ee20000300a00 */
[C---:B--2---:R-:W-:Y:S11]  /*3a510*/  HMMA.16816.F32 R20, R16.reuse, R6, R20 ;  /* 0x000000061014723c */ /* 0x044ff60000001814 */
[----:B------:R-:W-:Y:S11]  /*3a520*/  @!UPT UIADD3 URZ, URZ, URZ, URZ ;  /* 0x0000003f3f3ff290 */ /* 0x000ff6000fffe03f */
[----:B------:R-:W-:Y:S01]  /*3a530*/  @!UPT UIADD3 URZ, URZ, URZ, URZ ;  /* 0x0000003f3f3ff290 */ /* 0x000fe2000fffe03f */
[----:B------:R-:W-:Y:S01]  /*3a540*/  STL.64 [R1+0x2d0], R20 ;  /* 0x0002d01401007387 */ /* 0x000fe20000100a00 */
[----:B------:R0:W-:Y:S03]  /*3a550*/  STL.64 [R1+0x2d8], R22 ;  /* 0x0002d81601007387 */ /* 0x0001e60000100a00 */
[----:B0-----:R-:W2:Y:S01]  /*3a560*/  LDL.LU.64 R22, [R1+0x20d8] ;  /* 0x0020d80001167983 */ /* 0x001ea20000300a00 */
[----:B------:R-:W2:Y:S02]  /*3a570*/  LDL.LU.64 R20, [R1+0x20d0] ;  /* 0x0020d00001147983 */ /* 0x000ea40000300a00 */
[----:B------:R-:W-:Y:S02]  /*3a580*/  STL.64 [R1+0x2080], R6 ;  /* 0x0020800601007387 */ /* 0x000fe40000100a00 */
[----:B---3--:R0:W-:Y:S02]  /*3a590*/  STL.64 [R1+0x2078], R4 ;  /* 0x0020780401007387 */ /* 0x0081e40000100a00 */
[----:B0-----:R-:W3:Y:S01]  /*3a5a0*/  LDL.LU R4, [R1+0x280] ;  /* 0x0002800001047983 */ /* 0x001ee20000300800 */
[----:B------:R-:W3:Y:S02]  /*3a5b0*/  LDL.LU R5, [R1+0x284] ;  /* 0x0002840001057983 */ /* 0x000ee40000300800 */
[----:B------:R-:W2:Y:S02]  /*3a5c0*/  LDL.LU R6, [R1+0x288] ;  /* 0x0002880001067983 */ /* 0x000ea40000300800 */
[----:B------:R-:W2:Y:S01]  /*3a5d0*/  LDL.LU R7, [R1+0x28c] ;  /* 0x00028c0001077983 */ /* 0x000ea20000300800 */
[C---:B------:R-:W-:Y:S01]  /*3a5e0*/  HMMA.16816.F32 R8, R16.reuse, R14, R8 ;  /* 0x0000000e1008723c */ /* 0x040fe20000001808 */
[----:B--2---:R-:W-:Y:S01]  /*3a5f0*/  STL.64 [R1+0x2098], R6 ;  /* 0x0020980601007387 */ /* 0x004fe20000100a00 */
[----:B---3--:R0:W-:Y:S03]  /*3a600*/  STL.64 [R1+0x2090], R4 ;  /* 0x0020900401007387 */ /* 0x0081e60000100a00 */
        /* <DEDUP_REMOVED lines=9> */
[----:B------:R-:W2:Y:S02]  /*3a6a0*/  LDL.LU R7, [R1+0x2ac] ;  /* 0x0002ac0001077983 */ /* 0x000ea40000300800 */
[----:B------:R-:W-:Y:S01]  /*3a6b0*/  STL.64 [R1+0x2c0], R8 ;  /* 0x0002c00801007387 */ /* 0x000fe20000100a00 */
[----:B------:R0:W-:Y:S03]  /*3a6c0*/  STL.64 [R1+0x2c8], R10 ;  /* 0x0002c80a01007387 */ /* 0x0001e60000100a00 */
[----:B0-----:R-:W3:Y:S02]  /*3a6d0*/  LDL.LU.64 R10, [R1+0x20c8] ;  /* 0x0020c800010a7983 */ /* 0x001ee40000300a00 */
[----:B---3--:R-:W-:Y:S02]  /*3a6e0*/  HMMA.16816.F32 R16, R16, R10, R20 ;  /* 0x0000000a1010723c */ /* 0x008fe40000001814 */
[----:B------:R-:W2:Y:S01]  /*3a6f0*/  LDL.LU.64 R22, [R1+0x20c0] ;  /* 0x0020c00001167983 */ /* 0x000ea20000300a00 */
[----:B------:R-:W2:Y:S02]  /*3a700*/  LDL.LU.64 R20, [R1+0x20b8] ;  /* 0x0020b80001147983 */ /* 0x000ea40000300a00 */
[----:B------:R0:W-:Y:S02]  /*3a710*/  STL.64 [R1+0x2048], R10 ;  /* 0x0020480a01007387 */ /* 0x0001e40000100a00 */
[----:B------:R-:W3:Y:S11]  /*3a720*/  LDL.LU R8, [R1+0x270] ;  /* 0x0002700001087983 */ /* 0x000ef60000300800 */
[----:B------:R-:W-:Y:S05]  /*3a730*/  @!UPT UIADD3 URZ, URZ, URZ, URZ ;  /* 0x0000003f3f3ff290 */ /* 0x000fea000fffe03f */
[----:B------:R-:W-:Y:S01]  /*3a740*/  STL.64 [R1+0x1a0], R16 ;  /* 0x0001a01001007387 */ /* 0x000fe20000100a00 */
[----:B------:R-:W-:Y:S02]  /*3a750*/  STL.64 [R1+0x1a8], R18 ;  /* 0x0001a81201007387 */ /* 0x000fe40000100a00 */
[----:B------:R-:W3:Y:S02]  /*3a760*/  LDL.LU R9, [R1+0x274] ;  /* 0x0002740001097983 */ /* 0x000ee40000300800 */
[----:B0-----:R-:W3:Y:S01]  /*3a770*/  LDL.LU R10, [R1+0x278] ;  /* 0x00027800010a7983 */ /* 0x001ee20000300800 */
        /* <DEDUP_REMOVED lines=29> */
[----:B------:R-:W-:Y:S02]  /*3a950*/  STL.64 [R1+0xd8], R10 ;  /* 0x0000d80a01007387 */ /* 0x000fe40000100a00 */
        /* <DEDUP_REMOVED lines=9> */
[----:B------:R-:W3:Y:S11]  /*3a9f0*/  LDL.LU R24, [R1+0x190] ;  /* 0x0001900001187983 */ /* 0x000ef60000300800 */
[----:B------:R-:W-:Y:S11]  /*3aa00*/  @!UPT UIADD3 URZ, URZ, URZ, URZ ;  /* 0x0000003f3f3ff290 */ /* 0x000ff6000fffe03f */
[----:B------:R0:W-:Y:S01]  /*3aa10*/  STL.64 [R1+0x1d0], R8 ;  /* 0x0001d00801007387 */ /* 0x0001e20000100a00 */
[----:B------:R1:W-:Y:S02]  /*3aa20*/  STL.64 [R1+0x1d8], R10 ;  /* 0x0001d80a01007387 */ /* 0x0003e40000100a00 */
[----:B------:R-:W3:Y:S02]  /*3aa30*/  LDL.LU R25, [R1+0x194] ;  /* 0x0001940001197983 */ /* 0x000ee40000300800 */
[----:B------:R-:W3:Y:S01]  /*3aa40*/  LDL.LU R26, [R1+0x198] ;  /* 0x00019800011a7983 */ /* 0x000ee20000300800 */
[----:B------:R-:W3:Y:S04]  /*3aa50*/  LDL.LU R27, [R1+0x19c] ;  /* 0x00019c00011b7983 */ /* 0x000ee80000300800 */
[----:B0-----:R-:W3:Y:S01]  /*3aa60*/  LDL.LU R8, [R1+0x240] ;  /* 0x0002400001087983 */ /* 0x001ee20000300800 */
[----:B------:R-:W3:Y:S02]  /*3aa70*/  LDL.LU R9, [R1+0x244] ;  /* 0x0002440001097983 */ /* 0x000ee40000300800 */
[----:B-1----:R-:W3:Y:S02]  /*3aa80*/  LDL.LU R10, [R1+0x248] ;  /* 0x00024800010a7983 */ /* 0x002ee40000300800 */
[----:B------:R-:W3:Y:S01]  /*3aa90*/  LDL.LU R11, [R1+0x24c] ;  /* 0x00024c00010b7983 */ /* 0x000ee20000300800 */
[----:B------:R0:W-:Y:S01]  /*3aaa0*/  STL.64 [R1+0x2018], R18 ;  /* 0x0020181201007387 */ /* 0x0001e20000100a00 */
[----:B------:R-:W3:Y:S02]  /*3aab0*/  LDL.LU R16, [R1+0x160] ;  /* 0x0001600001107983 */ /* 0x000ee40000300800 */
[----:B------:R-:W3:Y:S01]  /*3aac0*/  LDL.LU R17, [R1+0x164] ;  /* 0x0001640001117983 */ /* 0x000ee20000300800 */
[----:B0-----:R-:W3:Y:S01]  /*3aad0*/  LDL.LU R18, [R1+0x168] ;  /* 0x0001680001127983 */ /* 0x001ee20000300800 */
[----:B------:R-:W3:Y:S01]  /*3aae0*/  LDL.LU R19, [R1+0x16c] ;  /* 0x00016c0001137983 */ /* 0x000ee20000300800 */
[C---:B--2---:R-:W-:Y:S02]  /*3aaf0*/  HMMA.16816.F32 R12, R20.reuse, R6, R12 ;  /* 0x00000006140c723c */ /* 0x044fe4000000180c */
[----:B---3--:R0:W-:Y:S01]  /*3ab00*/  STL.64 [R1+0x2028], R18 ;  /* 0x0020281201007387 */ /* 0x0081e20000100a00 */
[----:B------:R-:W-:Y:S03]  /*3ab10*/  STL.64 [R1+0x2020], R16 ;  /* 0x0020201001007387 */ /* 0x000fe60000100a00 */
[----:B0-----:R-:W2:Y:S11]  /*3ab20*/  LDL.LU.64 R18, [R1+0x48] ;  /* 0x0000480001127983 */ /* 0x001eb60000300a00 */
[----:B------:R-:W-:Y:S06]  /*3ab30*/  @!UPT UIADD3 URZ, URZ, URZ, URZ ;  /* 0x0000003f3f3ff290 */ /* 0x000fec000fffe03f */
[----:B------:R-:W-:Y:S02]  /*3ab40*/  STL.64 [R1+0x270], R12 ;  /* 0x0002700c01007387 */ /* 0x000fe40000100a00 */
[----:B------:R0:W-:Y:S02]  /*3ab50*/  STL.64 [R1+0x278], R14 ;  /* 0x0002780e01007387 */ /* 0x0001e40000100a00 */
[----:B0-----:R-:W3:Y:S01]  /*3ab60*/  LDL.LU.64 R14, [R1+0x2058] ;  /* 0x00205800010e7983 */ /* 0x001ee20000300a00 */
[----:B------:R-:W2:Y:S02]  /*3ab70*/  LDL.LU.64 R12, [R1+0x2050] ;  /* 0x00205000010c7983 */ /* 0x000ea40000300a00 */
        /* <DEDUP_REMOVED lines=14> */
[----:B0-----:R-:W2:Y:S01]  /*3ac60*/  LDL.LU.64 R6, [R1+0x18] ;  /* 0x0000180001067983 */ /* 0x001ea20000300a00 */
[C---:B---3--:R-:W-:Y:S03]  /*3ac70*/  HMMA.16816.F32 R8, R20.reuse, R14, R8 ;  /* 0x0000000e1408723c */ /* 0x048fe60000001808 */
[----:B--2---:R0:W-:Y:S04]  /*3ac80*/  STL.64 [R1+0x2010], R6 ;  /* 0x0020100601007387 */ /* 0x0041e80000100a00 */
[----:B0-----:R-:W2:Y:S04]  /*3ac90*/  LDL.LU.64 R6, [R1+0x38] ;  /* 0x0000380001067983 */ /* 0x001ea80000300a00 */
[----:B--2---:R0:W-:Y:S01]  /*3aca0*/  STL.64 [R1+0x2030], R6 ;  /* 0x0020300601007387 */ /* 0x0041e20000100a00 */
[----:B------:R-:W2:Y:S02]  /*3acb0*/  LDL.LU R4, [R1+0x170] ;  /* 0x0001700001047983 */ /* 0x000ea40000300800 */
[----:B------:R-:W2:Y:S01]  /*3acc0*/  LDL.LU R5, [R1+0x174] ;  /* 0x0001740001057983 */ /* 0x000ea20000300800 */
[----:B0-----:R-:W2:Y:S01]  /*3acd0*/  LDL.LU R6, [R1+0x178] ;  /* 0x0001780001067983 */ /* 0x001ea20000300800 */
[----:B------:R-:W2:Y:S07]  /*3ace0*/  LDL.LU R7, [R1+0x17c] ;  /* 0x00017c0001077983 */ /* 0x000eae0000300800 */
[----:B------:R-:W-:Y:S02]  /*3acf0*/  STL.64 [R1+0x520], R8 ;  /* 0x0005200801007387 */ /* 0x000fe40000100a00 */
[----:B------:R0:W-:Y:S02]  /*3ad00*/  STL.64 [R1+0x528], R10 ;  /* 0x0005280a01007387 */ /* 0x0001e40000100a00 */
        /* <DEDUP_REMOVED lines=8> */
[----:B------:R1:W-:Y:S02]  /*3ad90*/  STL.64 [R1+0x198], R22 ;  /* 0x0001981601007387 */ /* 0x0003e40000100a00 */
[----:B------:R-:W3:Y:S02]  /*3ada0*/  LDL.LU R9, [R1+0x154] ;  /* 0x0001540001097983 */ /* 0x000ee40000300800 */
[----:B0-----:R-:W3:Y:S01]  /*3adb0*/  LDL.LU R10, [R1+0x158] ;  /* 0x00015800010a7983 */ /* 0x001ee20000300800 */
[----:B------:R-:W3:Y:S01]  /*3adc0*/  LDL.LU R11, [R1+0x15c] ;  /* 0x00015c00010b7983 */ /* 0x000ee20000300800 */
[----:B-1----:R-:W-:Y:S02]  /*3add0*/  IMAD.MOV.U32 R22, RZ, RZ, R13 ;  /* 0x000000ffff167224 */ /* 0x002fe400078e000d */
[----:B------:R-:W-:Y:S02]  /*3ade0*/  IMAD.MOV.U32 R23, RZ, RZ, R12 ;  /* 0x000000ffff177224 */ /* 0x000fe400078e000c */
[----:B------:R-:W-:-:S02]  /*3adf0*/  IMAD.MOV.U32 R13, RZ, RZ, R18 ;  /* 0x000000ffff0d7224 */ /* 0x000fc400078e0012 */
        /* <DEDUP_REMOVED lines=25> */
[----:B------:R-:W3:Y:S01]  /*3af90*/  LDL.LU.64 R6, [R1+0x2008] ;  /* 0x0020080001067983 */ /* 0x000ee20000300a00 */
[----:B------:R-:W3:Y:S02]  /*3afa0*/  LDL.LU.64 R4, [R1+0x2000] ;  /* 0x0020000001047983 */ /* 0x000ee40000300a00 */
[----:B---3--:R-:W-:Y:S11]  /*3afb0*/  HMMA.16816.F32 R4, R24, R22, R4 ;  /* 0x000000161804723c */ /* 0x008ff60000001804 */
[----:B------:R-:W-:Y:S11]  /*3afc0*/  @!UPT UIADD3 URZ, URZ, URZ, URZ ;  /* 0x0000003f3f3ff290 */ /* 0x000ff6000fffe03f */
[----:B------:R-:W-:Y:S01]  /*3afd0*/  @!UPT UIADD3 URZ, URZ, URZ, URZ ;  /* 0x0000003f3f3ff290 */ /* 0x000fe2000fffe03f */
[----:B------:R-:W-:Y:S01]  /*3afe0*/  STL.64 [R1+0x550], R4 ;  /* 0x0005500401007387 */ /* 0x000fe20000100a00 */
[----:B------:R0:W-:Y:S03]  /*3aff0*/  STL.64 [R1+0x558], R6 ;  /* 0x0005580601007387 */ /* 0x0001e60000100a00 */
[----:B0-----:R-:W2:Y:S01]  /*3b000*/  LDL.LU.64 R6, [R1+0x1ff8] ;  /* 0x001ff80001067983 */ /* 0x001ea20000300a00 */
[----:B------:R-:W2:Y:S02]  /*3b010*/  LDL.LU.64 R4, [R1+0x1ff0] ;  /* 0x001ff00001047983 */ /* 0x000ea40000300a00 */
[----:B------:R0:W-:Y:S02]  /*3b020*/  STL.64 [R1+0x1f78], R22 ;  /* 0x001f781601007387 */ /* 0x0001e40000100a00 */
[----:B0-----:R-:W-:Y:S02]  /*3b030*/  IMAD.MOV.U32 R22, RZ, RZ, R9 ;  /* 0x000000ffff167224 */ /* 0x001fe400078e0009 */
[----:B------:R-:W-:-:S02]  /*3b040*/  IMAD.MOV.U32 R23, RZ, RZ, R8 ;  /* 0x000000ffff177224 */ /* 0x000fc400078e0008 */
[----:B------:R-:W3:Y:S01]  /*3b050*/  LDL.LU R8, [R1+0x110] ;  /* 0x0001100001087983 */ /* 0x000ee20000300800 */
[----:B------:R-:W3:Y:S02]  /*3b060*/  LDL.LU R9, [R1+0x114] ;  /* 0x0001140001097983 */ /* 0x000ee40000300800 */
[----:B------:R-:W3:Y:S02]  /*3b070*/  LDL.LU R10, [R1+0x118] ;  /* 0x00011800010a7983 */ /* 0x000ee40000300800 */
[----:B------:R-:W3:Y:S01]  /*3b080*/  LDL.LU R11, [R1+0x11c] ;  /* 0x00011c00010b7983 */ /* 0x000ee20000300800 */
[----:B------:R0:W-:Y:S02]  /*3b090*/  STL.64 [R1+0x1f90], R22 ;  /* 0x001f901601007387 */ /* 0x0001e40000100a00 */
[----:B0-----:R-:W-:Y:S02]  /*3b0a0*/  IMAD.MOV.U32 R22, RZ, RZ, R17 ;  /* 0x000000ffff167224 */ /* 0x001fe400078e0011 */
[----:B------:R-:W-:-:S05]  /*3b0b0*/  IMAD.MOV.U32 R23, RZ, RZ, R16 ;  /* 0x000000ffff177224 */ /* 0x000fca00078e0010 */
[----:B------:R0:W-:Y:S01]  /*3b0c0*/  STL.64 [R1+0x1fa8], R22 ;  /* 0x001fa81601007387 */ /* 0x0001e20000100a00 */
[----:B------:R-:W3:Y:S02]  /*3b0d0*/  LDL.LU R20, [R1+0x120] ;  /* 0x0001200001147983 */ /* 0x000ee40000300800 */
[----:B------:R-:W3:Y:S01]  /*3b0e0*/  LDL.LU R21, [R1+0x124] ;  /* 0x0001240001157983 */ /* 0x000ee20000300800 */
[----:B0-----:R-:W3:Y:S01]  /*3b0f0*/  LDL.LU R22, [R1+0x128] ;  /* 0x0001280001167983 */ /* 0x001ee20000300800 */
[----:B------:R-:W3:Y:S01]  /*3b100*/  LDL.LU R23, [R1+0x12c] ;  /* 0x00012c0001177983 */ /* 0x000ee20000300800 */
[C---:B--2---:R-:W-:Y:S11]  /*3b110*/  HMMA.16816.F32 R4, R24.reuse, R18, R4 ;  /* 0x000000121804723c */ /* 0x044ff60000001804 */
[----:B------:R-:W-:Y:S11]  /*3b120*/  @!UPT UIADD3 URZ, URZ, URZ, URZ ;  /* 0x0000003f3f3ff290 */ /* 0x000ff6000fffe03f */
[----:B------:R-:W-:Y:S01]  /*3b130*/  @!UPT UIADD3 URZ, URZ, URZ, URZ ;  /* 0x0000003f3f3ff290 */ /* 0x000fe2000fffe03f */
[----:B------:R-:W-:Y:S01]  /*3b140*/  STL.64 [R1+0x170], R4 ;  /* 0x0001700401007387 */ /* 0x000fe20000100a00 */
[----:B------:R0:W-:Y:S03]  /*3b150*/  STL.64 [R1+0x178], R6 ;  /* 0x0001780601007387 */ /* 0x0001e60000100a00 */
[----:B0-----:R-:W3:Y:S01]  /*3b160*/  LDL.LU.64 R6, [R1+0x1fe8] ;  /* 0x001fe80001067983 */ /* 0x001ee20000300a00 */
[----:B------:R-:W2:Y:S02]  /*3b170*/  LDL.LU.64 R4, [R1+0x1fe0] ;  /* 0x001fe00001047983 */ /* 0x000ea40000300a00 */
[----:B------:R3:W-:Y:S02]  /*3b180*/  STL.64 [R1+0x1fd0], R18 ;  /* 0x001fd01201007387 */ /* 0x0007e40000100a00 */
[C---:B---3--:R-:W-:Y:S11]  /*3b190*/  HMMA.16816.F32 R16, R24.reuse, R6, R20 ;  /* 0x000000061810723c */ /* 0x048ff60000001814 */
[----:B------:R-:W-:Y:S11]  /*3b1a0*/  @!UPT UIADD3 URZ, URZ, URZ, URZ ;  /* 0x0000003f3f3ff290 */ /* 0x000ff6000fffe03f */
[----:B------:R-:W-:Y:S01]  /*3b1b0*/  @!UPT UIADD3 URZ, URZ, URZ, URZ ;  /* 0x0000003f3f3ff290 */ /* 0x000fe2000fffe03f */
[----:B------:R0:W-:Y:S01]  /*3b1c0*/  STL.64 [R1+0x160], R16 ;  /* 0x0001601001007387 */ /* 0x0001e20000100a00 */
[----:B------:R1:W-:Y:S03]  /*3b1d0*/  STL.64 [R1+0x168], R18 ;  /* 0x0001681201007387 */ /* 0x0003e60000100a00 */
[----:B0-----:R-:W3:Y:S01]  /*3b1e0*/  LDL.LU R16, [R1+0xb0] ;  /* 0x0000b00001107983 */ /* 0x001ee20000300800 */
[----:B------:R-:W3:Y:S02]  /*3b1f0*/  LDL.LU R17, [R1+0xb4] ;  /* 0x0000b40001117983 */ /* 0x000ee40000300800 */
[----:B-1----:R-:W3:Y:S02]  /*3b200*/  LDL.LU R18, [R1+0xb8] ;  /* 0x0000b80001127983 */ /* 0x002ee40000300800 */
[----:B------:R-:W3:Y:S01]  /*3b210*/  LDL.LU R19, [R1+0xbc] ;  /* 0x0000bc0001137983 */ /* 0x000ee20000300800 */
[----:B------:R-:W-:Y:S01]  /*3b220*/  STL.64 [R1+0x1f88], R6 ;  /* 0x001f880601007387 */ /* 0x000fe20000100a00 */
[----:B--2---:R0:W-:Y:S03]  /*3b230*/  STL.64 [R1+0x1f80], R4 ;  /* 0x001f800401007387 */ /* 0x0041e60000100a00 */
        /* <DEDUP_REMOVED lines=28> */
[----:B--2---:R-:W-:Y:S01]  /*3b400*/  STL.64 [R1+0x1f68], R14 ;  /* 0x001f680e01007387 */ /* 0x004fe20000100a00 */
[----:B------:R0:W-:Y:S04]  /*3b410*/  STL.64 [R1+0x1f60], R12 ;  /* 0x001f600c01007387 */ /* 0x0001e80000100a00 */
[----:B------:R-:W-:-:S02]  /*3b420*/  IMAD.MOV.U32 R17, RZ, RZ, R10 ;  /* 0x000000ffff117224 */ /* 0x000fc400078e000a */
[----:B------:R-:W-:Y:S01]  /*3b430*/  IMAD.MOV.U32 R16, RZ, RZ, R11 ;  /* 0x000000ffff107224 */ /* 0x000fe200078e000b */
[----:B0-----:R-:W2:Y:S01]  /*3b440*/  LDL.LU R12, [R1+0x220] ;  /* 0x00022000010c7983 */ /* 0x001ea20000300800 */
[----:B------:R-:W2:Y:S02]  /*3b450*/  LDL.LU R13, [R1+0x224] ;  /* 0x00022400010d7983 */ /* 0x000ea40000300800 */
[----:B------:R-:W2:Y:S02]  /*3b460*/  LDL.LU R14, [R1+0x228] ;  /* 0x00022800010e7983 */ /* 0x000ea40000300800 */
[----:B------:R-:W2:Y:S01]  /*3b470*/  LDL.LU R15, [R1+0x22c] ;  /* 0x00022c00010f7983 */ /* 0x000ea20000300800 */
[----:B------:R-:W2:Y:S07]  /*3b480*/  LDL.LU.64 R18, [R1+0x1fd0] ;  /* 0x001fd00001127983 */ /* 0x000eae0000300a00 */
[----:B------:R0:W-:Y:S02]  /*3b490*/  STL.64 [R1+0x4c0], R24 ;  /* 0x0004c01801007387 */ /* 0x0001e40000100a00 */
[----:B------:R1:W-:Y:S02]  /*3b4a0*/  STL.64 [R1+0x4c8], R26 ;  /* 0x0004c81a01007387 */ /* 0x0003e40000100a00 */
[----:B------:R-:W3:Y:S01]  /*3b4b0*/  LDL.LU.64 R10, [R1+0x1fc8] ;  /* 0x001fc800010a7983 */ /* 0x000ee20000300a00 */
[----:B------:R-:W3:Y:S04]  /*3b4c0*/  LDL.LU.64 R8, [R1+0x1fc0] ;  /* 0x001fc00001087983 */ /* 0x000ee80000300a00 */
[----:B0-----:R-:W2:Y:S01]  /*3b4d0*/  LDL.LU R24, [R1+0x50] ;  /* 0x0000500001187983 */ /* 0x001ea20000300800 */
[----:B------:R-:W2:Y:S02]  /*3b4e0*/  LDL.LU R25, [R1+0x54] ;  /* 0x0000540001197983 */ /* 0x000ea40000300800 */
[----:B-1----:R-:W2:Y:S02]  /*3b4f0*/  LDL.LU R26, [R1+0x58] ;  /* 0x00005800011a7983 */ /* 0x002ea40000300800 */
[----:B------:R-:W2:Y:S01]  /*3b500*/  LDL.LU R27, [R1+0x5c] ;  /* 0x00005c00011b7983 */ /* 0x000ea20000300800 */
[C---:B---3--:R-:W-:Y:S01]  /*3b510*/  HMMA.16816.F32 R20, R8.reuse, R22, R4 ;  /* 0x000000160814723c */ /* 0x048fe20000001804 */
[----:B------:R-:W3:Y:S01]  /*3b520*/  LDL.LU.64 R6, [R1+0x1fb8] ;  /* 0x001fb80001067983 */ /* 0x000ee20000300a00 */
[----:B------:R-:W3:Y:S11]  /*3b530*/  LDL.LU.64 R4, [R1+0x1fb0] ;  /* 0x001fb00001047983 */ /* 0x000ef60000300a00 */
[----:B------:R-:W-:Y:S10]  /*3b540*/  @!UPT UIADD3 URZ, URZ, URZ, URZ ;  /* 0x0000003f3f3ff290 */ /* 0x000ff4000fffe03f */
        /* <DEDUP_REMOVED lines=10> */
[C---:B---3--:R-:W-:Y:S02]  /*3b5f0*/  HMMA.16816.F32 R20, R8.reuse, R22, R4 ;  /* 0x000000160814723c */ /* 0x048fe40000001804 */
[----:B------:R-:W3:Y:S01]  /*3b600*/  LDL.LU.64 R6, [R1+0x1f88] ;  /* 0x001f880001067983 */ /* 0x000ee20000300a00 */
[----:B------:R-:W2:Y:S11]  /*3b610*/  LDL.LU.64 R4, [R1+0x1f80] ;  /* 0x001f800001047983 */ /* 0x000eb60000300a00 */
[----:B------:R-:W-:Y:S09]  /*3b620*/  @!UPT UIADD3 URZ, URZ, URZ, URZ ;  /* 0x0000003f3f3ff290 */ /* 0x000ff2000fffe03f */
[----:B------:R-:W-:Y:S01]  /*3b630*/  STL.64 [R1+0xc0], R20 ;  /* 0x0000c01401007387 */ /* 0x000fe20000100a00 */
[----:B------:R0:W-:Y:S03]  /*3b640*/  STL.64 [R1+0xc8], R22 ;  /* 0x0000c81601007387 */ /* 0x0001e60000100a00 */
[----:B0-----:R-:W2:Y:S02]  /*3b650*/  LDL.LU.64 R22, [R1+0x1f78] ;  /* 0x001f780001167983 */ /* 0x001ea40000300a00 */
[C---:B--2---:R-:W-:Y:S02]  /*3b660*/  HMMA.16816.F32 R20, R8.reuse, R22, R24 ;  /* 0x000000160814723c */ /* 0x044fe40000001818 */
[----:B----4-:R0:W1:Y:S04]  /*3b670*/  LDSM.16.MT88.4 R24, [R3+0xc000] ;  /* 0x00c000000318783b */ /* 0x0100680000004200 */
[----:B0-----:R-:W2:Y:S11]  /*3b680*/  LDL.LU R3, [R1+0x1f70] ;  /* 0x001f700001037983 */ /* 0x001eb60000300800 */
[----:B------:R-:W-:Y:S06]  /*3b690*/  @!UPT UIADD3 URZ, URZ, URZ, URZ ;  /* 0x0000003f3f3ff290 */ /* 0x000fec000fffe03f */
[----:B------:R-:W-:Y:S01]  /*3b6a0*/  STL.64 [R1+0xb0], R20 ;  /* 0x0000b01401007387 */ /* 0x000fe20000100a00 */
[----:B------:R-:W-:Y:S02]  /*3b6b0*/  STL.64 [R1+0xb8], R22 ;  /* 0x0000b81601007387 */ /* 0x000fe40000100a00 */
[----:B------:R-:W-:Y:S01]  /*3b6c0*/  LDSM.16.M88.4 R20, [R5+0x10080] ;  /* 0x010080000514783b */ /* 0x000fe20000000200 */
[----:B-1----:R0:W-:Y:S03]  /*3b6d0*/  STL.64 [R1+0x1f40], R26 ;  /* 0x001f401a01007387 */ /* 0x0021e60000100a00 */
[----:B0-----:R-:W-:Y:S02]  /*3b6e0*/  IMAD.MOV.U32 R26, RZ, RZ, R17 ;  /* 0x000000ffff1a7224 */ /* 0x001fe400078e0011 */
[----:B------:R-:W-:Y:S02]  /*3b6f0*/  IMAD.MOV.U32 R27, RZ, RZ, R16 ;  /* 0x000000ffff1b7224 */ /* 0x000fe400078e0010 */
[----:B------:R-:W-:Y:S01]  /*3b700*/  HMMA.16816.F32 R16, R8, R18, R12 ;  /* 0x000000120810723c */ /* 0x000fe2000000180c */
[----:B------:R-:W0:Y:S04]  /*3b710*/  LDSM.16.M88.4 R12, [R5+0x11080] ;  /* 0x01108000050c783b */ /* 0x000e280000000200 */
[----:B------:R1:W-:Y:S01]  /*3b720*/  STL.64 [R1+0x1f38], R24 ;  /* 0x001f381801007387 */ /* 0x0003e20000100a00 */
[----:B------:R4:W-:Y:S03]  /*3b730*/  STL.64 [R1+0x1f50], R26 ;  /* 0x001f501a01007387 */ /* 0x0009e60000100a00 */
[----:B-1----:R-:W2:Y:S01]  /*3b740*/  LDL.LU R24, [R1+0x460] ;  /* 0x0004600001187983 */ /* 0x002ea20000300800 */
[----:B------:R-:W2:Y:S02]  /*3b750*/  LDL.LU R25, [R1+0x464] ;  /* 0x0004640001197983 */ /* 0x000ea40000300800 */
[----:B----4-:R-:W4:Y:S02]  /*3b760*/  LDL.LU R26, [R1+0x468] ;  /* 0x00046800011a7983 */ /* 0x010f240000300800 */
[----:B------:R-:W4:Y:S09]  /*3b770*/  LDL.LU R27, [R1+0x46c] ;  /* 0x00046c00011b7983 */ /* 0x000f320000300800 */
[----:B------:R1:W-:Y:S01]  /*3b780*/  STL.64 [R1+0xa0], R16 ;  /* 0x0000a01001007387 */ /* 0x0003e20000100a00 */
[----:B------:R-:W-:Y:S03]  /*3b790*/  STL.64 [R1+0xa8], R18 ;  /* 0x0000a81201007387 */ /* 0x000fe60000100a00 */
[----:B0-----:R-:W-:Y:S01]  /*3b7a0*/  STL.64 [R1+0x50], R12 ;  /* 0x0000500c01007387 */ /* 0x001fe20000100a00 */
[----:B------:R0:W-:Y:S02]  /*3b7b0*/  STL.64 [R1+0x58], R14 ;  /* 0x0000580e01007387 */ /* 0x0001e40000100a00 */
[----:B-1----:R-:W-:-:S02]  /*3b7c0*/  IMAD.MOV.U32 R17, RZ, RZ, R12 ;  /* 0x000000ffff117224 */ /* 0x002fc400078e000c */
[----:B------:R-:W-:Y:S01]  /*3b7d0*/  IMAD.MOV.U32 R16, RZ, RZ, R13 ;  /* 0x000000ffff107224 */ /* 0x000fe200078e000d */
[----:B0-----:R-:W3:Y:S01]  /*3b7e0*/  LDL.LU.64 R14, [R1+0x1f68] ;  /* 0x001f6800010e7983 */ /* 0x001ee20000300a00 */
[----:B------:R-:W3:Y:S03]  /*3b7f0*/  LDL.LU.64 R12, [R1+0x1f60] ;  /* 0x001f6000010c7983 */ /* 0x000ee60000300a00 */
[----:B------:R0:W-:Y:S02]  /*3b800*/  STL.64 [R1+0x1f48], R16 ;  /* 0x001f481001007387 */ /* 0x0001e40000100a00 */
[----:B0-----:R-:W2:Y:S01]  /*3b810*/  LDL.LU R16, [R1+0x330] ;  /* 0x0003300001107983 */ /* 0x001ea20000300800 */
[----:B------:R-:W-:Y:S02]  /*3b820*/  STL.64 [R1+0x60], R20 ;  /* 0x0000601401007387 */ /* 0x000fe40000100a00 */
[----:B------:R-:W-:Y:S01]  /*3b830*/  STL.64 [R1+0x68], R22 ;  /* 0x0000681601007387 */ /* 0x000fe20000100a00 */
[----:B---3--:R-:W-:Y:S11]  /*3b840*/  HMMA.16816.F32 R12, R8, R6, R12 ;  /* 0x00000006080c723c */ /* 0x008ff6000000180c */
[----:B------:R-:W-:Y:S11]  /*3b850*/  @!UPT UIADD3 URZ, URZ, URZ, URZ ;  /* 0x0000003f3f3ff290 */ /* 0x000ff6000fffe03f */
[----:B------:R-:W-:Y:S01]  /*3b860*/  @!UPT UIADD3 URZ, URZ, URZ, URZ ;  /* 0x0000003f3f3ff290 */ /* 0x000fe2000fffe03f */
[----:B------:R-:W-:Y:S01]  /*3b870*/  STL.64 [R1+0x90], R12 ;  /* 0x0000900c01007387 */ /* 0x000fe20000100a00 */
[----:B------:R-:W-:Y:S02]  /*3b880*/  STL.64 [R1+0x98], R14 ;  /* 0x0000980e01007387 */ /* 0x000fe40000100a00 */
[----:B------:R-:W0:Y:S02]  /*3b890*/  LDSM.16.M88.4 R12, [R5+0x12080] ;  /* 0x01208000050c783b */ /* 0x000e240000000200 */
[----:B0-----:R-:W-:Y:S02]  /*3b8a0*/  STL.64 [R1+0x40], R12 ;  /* 0x0000400c01007387 */ /* 0x001fe40000100a00 */
[----:B------:R-:W-:Y:S02]  /*3b8b0*/  IMAD.MOV.U32 R7, RZ, RZ, R12 ;  /* 0x000000ffff077224 */ /* 0x000fe400078e000c */
[----:B------:R-:W-:Y:S02]  /*3b8c0*/  STL.64 [R1+0x48], R14 ;  /* 0x0000480e01007387 */ /* 0x000fe40000100a00 */
[----:B------:R-:W-:-:S02]  /*3b8d0*/  IMAD.MOV.U32 R6, RZ, RZ, R13 ;  /* 0x000000ffff067224 */ /* 0x000fc400078e000d */
[----:B------:R-:W0:Y:S04]  /*3b8e0*/  LDSM.16.M88.4 R12, [R5+0x13080] ;  /* 0x01308000050c783b */ /* 0x000e280000000200 */
[----:B0-----:R-:W-:Y:S01]  /*3b8f0*/  STL.64 [R1+0x30], R12 ;  /* 0x0000300c01007387 */ /* 0x001fe20000100a00 */
[----:B------:R0:W-:Y:S03]  /*3b900*/  STL.64 [R1+0x38], R14 ;  /* 0x0000380e01007387 */ /* 0x0001e60000100a00 */
[----:B0-----:R-:W4:Y:S01]  /*3b910*/  LDL.LU.64 R14, [R1+0x1f58] ;  /* 0x001f5800010e7983 */ /* 0x001f220000300a00 */
[----:B--2---:R-:W-:Y:S02]  /*3b920*/  IMAD.MOV.U32 R17, RZ, RZ, R3 ;  /* 0x000000ffff117224 */ /* 0x004fe400078e0003 */
[----:B------:R-:W-:-:S02]  /*3b930*/  IMAD.MOV.U32 R18, RZ, RZ, R2 ;  /* 0x000000ffff127224 */ /* 0x000fc400078e0002 */
[----:B------:R-:W-:Y:S01]  /*3b940*/  IMAD.MOV.U32 R19, RZ, RZ, R0 ;  /* 0x000000ffff137224 */ /* 0x000fe200078e0000 */
[C---:B----4-:R-:W-:Y:S01]  /*3b950*/  HMMA.16816.F32 R12, R8.reuse, R14, R24 ;  /* 0x0000000e080c723c */ /* 0x050fe20000001818 */
[----:B------:R-:W2:Y:S11]  /*3b960*/  LDL.LU.64 R26, [R1+0x1f50] ;  /* 0x001f5000011a7983 */ /* 0x000eb60000300a00 */
[----:B------:R-:W-:Y:S11]  /*3b970*/  @!UPT UIADD3 URZ, URZ, URZ, URZ ;  /* 0x0000003f3f3ff290 */ /* 0x000ff6000fffe03f */
[----:B------:R-:W-:Y:S01]  /*3b980*/  STL [R1+0x360], R12 ;  /* 0x0003600c01007387 */ /* 0x000fe20000100800 */
[----:B------:R-:W-:Y:S02]  /*3b990*/  IMAD.MOV.U32 R3, RZ, RZ, R13 ;  /* 0x000000ffff037224 */ /* 0x000fe400078e000d */
[----:B------:R-:W-:Y:S02]  /*3b9a0*/  IMAD.MOV.U32 R2, RZ, RZ, R14 ;  /* 0x000000ffff027224 */ /* 0x000fe400078e000e */
[----:B------:R-:W-:Y:S02]  /*3b9b0*/  IMAD.MOV.U32 R0, RZ, RZ, R15 ;  /* 0x000000ffff007224 */ /* 0x000fe400078e000f */
[----:B------:R-:W0:Y:S04]  /*3b9c0*/  LDSM.16.M88.4 R12, [R5+0x14080] ;  /* 0x01408000050c783b */ /* 0x000e280000000200 */
[----:B------:R1:W-:Y:S04]  /*3b9d0*/  STL [R1+0x1c50], R0 ;  /* 0x001c500001007387 */ /* 0x0003e80000100800 */
[----:B-1----:R-:W3:Y:S01]  /*3b9e0*/  LDL R0, [R1+0x5d4] ;  /* 0x0005d40001007983 */ /* 0x002ee20000100800 */
[----:B------:R-:W-:Y:S02]  /*3b9f0*/  STL [R1+0x1c4c], R2 ;  /* 0x001c4c0201007387 */ /* 0x000fe40000100800 */
[----:B------:R-:W-:Y:S01]  /*3ba00*/  STL [R1+0x1c48], R3 ;  /* 0x001c480301007387 */ /* 0x000fe20000100800 */
[----:B0-----:R-:W-:Y:S01]  /*3ba10*/  STL.64 [R1+0x1f30], R14 ;  /* 0x001f300e01007387 */ /* 0x001fe20000100a00 */
[----:B------:R0:W-:Y:S03]  /*3ba20*/  STL.64 [R1+0x1f28], R12 ;  /* 0x001f280c01007387 */ /* 0x0001e60000100a00 */
[----:B0-----:R-:W4:Y:S01]  /*3ba30*/  LDL.LU R12, [R1+0x320] ;  /* 0x00032000010c7983 */ /* 0x001f220000300800 */
[----:B------:R-:W4:Y:S02]  /*3ba40*/  LDL.LU R13, [R1+0x324] ;  /* 0x00032400010d7983 */ /* 0x000f240000300800 */
[----:B------:R-:W4:Y:S02]  /*3ba50*/  LDL.LU R14, [R1+0x328] ;  /* 0x00032800010e7983 */ /* 0x000f240000300800 */
[----:B------:R-:W4:Y:S01]  /*3ba60*/  LDL.LU R15, [R1+0x32c] ;  /* 0x00032c00010f7983 */ /* 0x000f220000300800 */
[----:B--2---:R-:W-:Y:S01]  /*3ba70*/  HMMA.16816.F32 R8, R8, R26, R16 ;  /* 0x0000001a0808723c */ /* 0x004fe20000001810 */
[----:B------:R-:W2:Y:S01]  /*3ba80*/  LDL.LU.64 R16, [R1+0x1f48] ;  /* 0x001f480001107983 */ /* 0x000ea20000300a00 */
[----:B------:R-:W4:Y:S02]  /*3ba90*/  LDL.LU.64 R26, [R1+0x1f40] ;  /* 0x001f4000011a7983 */ /* 0x000f240000300a00 */
[----:B------:R-:W4:Y:S11]  /*3baa0*/  LDL.LU.64 R24, [R1+0x1f38] ;  /* 0x001f380001187983 */ /* 0x000f360000300a00 */
[----:B------:R-:W-:Y:S08]  /*3bab0*/  @!UPT UIADD3 URZ, URZ, URZ, URZ ;  /* 0x0000003f3f3ff290 */ /* 0x000ff0000fffe03f */
[----:B------:R0:W-:Y:S01]  /*3bac0*/  STL.64 [R1+0x70], R8 ;  /* 0x0000700801007387 */ /* 0x0001e20000100a00 */
[----:B------:R-:W-:Y:S03]  /*3bad0*/  STL.64 [R1+0x78], R10 ;  /* 0x0000780a01007387 */ /* 0x000fe60000100a00 */
[----:B0-----:R-:W2:Y:S04]  /*3bae0*/  LDL.64 R8, [R1+0x30] ;  /* 0x0000300001087983 */ /* 0x001ea80000100a00 */
[----:B--2---:R0:W-:Y:S02]  /*3baf0*/  STL.64 [R1+0x1f00], R8 ;  /* 0x001f000801007387 */ /* 0x0041e40000100a00 */
[----:B0-----:R-:W-:-:S02]  /*3bb00*/  IMAD.MOV.U32 R8, RZ, RZ, R7 ;  /* 0x000000ffff087224 */ /* 0x001fc400078e0007 */
[----:B------:R-:W-:-:S05]  /*3bb10*/  IMAD.MOV.U32 R9, RZ, RZ, R6 ;  /* 0x000000ffff097224 */ /* 0x000fca00078e0006 */
[----:B------:R0:W-:Y:S02]  /*3bb20*/  STL.64 [R1+0x1f10], R8 ;  /* 0x001f100801007387 */ /* 0x0001e40000100a00 */
[----:B0-----:R-:W-:Y:S02]  /*3bb30*/  IMAD.MOV.U32 R8, RZ, RZ, R17 ;  /* 0x000000ffff087224 */ /* 0x001fe400078e0011 */
[----:B------:R-:W-:Y:S02]  /*3bb40*/  IMAD.MOV.U32 R9, RZ, RZ, R16 ;  /* 0x000000ffff097224 */ /* 0x000fe400078e0010 */
[----:B------:R-:W0:Y:S01]  /*3bb50*/  LDSM.16.M88.4 R16, [R5+0x15080] ;  /* 0x015080000510783b */ /* 0x000e220000000200 */
[C---:B----4-:R-:W-:Y:S03]  /*3bb60*/  HMMA.16816.F32 R20, R24.reuse, R20, R12 ;  /* 0x000000141814723c */ /* 0x050fe6000000180c */
[----:B0-----:R-:W-:Y:S01]  /*3bb70*/  STL.64 [R1+0x1f20], R18 ;  /* 0x001f201201007387 */ /* 0x001fe20000100a00 */
[----:B------:R0:W-:Y:S03]  /*3bb80*/  STL.64 [R1+0x1f18], R16 ;  /* 0x001f181001007387 */ /* 0x0001e60000100a00 */
[----:B0-----:R-:W2:Y:S01]  /*3bb90*/  LDL.LU R16, [R1+0x310] ;  /* 0x0003100001107983 */ /* 0x001ea20000300800 */
[----:B------:R-:W2:Y:S02]  /*3bba0*/  LDL.LU R17, [R1+0x314] ;  /* 0x0003140001117983 */ /* 0x000ea40000300800 */
[----:B------:R-:W2:Y:S02]  /*3bbb0*/  LDL.LU R18, [R1+0x318] ;  /* 0x0003180001127983 */ /* 0x000ea40000300800 */
[----:B------:R-:W2:Y:S01]  /*3bbc0*/  LDL.LU R19, [R1+0x31c] ;  /* 0x00031c0001137983 */ /* 0x000ea20000300800 */
[----:B------:R-:W4:Y:S01]  /*3bbd0*/  LDL.LU.64 R14, [R1+0x1f30] ;  /* 0x001f3000010e7983 */ /* 0x000f220000300a00 */
[----:B------:R-:W2:Y:S03]  /*3bbe0*/  LDL.LU.64 R12, [R1+0x1f28] ;  /* 0x001f2800010c7983 */ /* 0x000ea60000300a00 */
[----:B--2---:R-:W-:Y:S01]  /*3bbf0*/  STL.64 [R1+0x20], R12 ;  /* 0x0000200c01007387 */ /* 0x004fe20000100a00 */
[----:B----4-:R-:W-:Y:S05]  /*3bc00*/  STL.64 [R1+0x28], R14 ;  /* 0x0000280e01007387 */ /* 0x010fea0000100a00 */
[----:B------:R-:W-:Y:S02]  /*3bc10*/  STL.64 [R1+0x350], R20 ;  /* 0x0003501401007387 */ /* 0x000fe40000100a00 */
[----:B------:R-:W-:Y:S01]  /*3bc20*/  STL.64 [R1+0x358], R22 ;  /* 0x0003581601007387 */ /* 0x000fe20000100a00 */
[----:B------:R0:W-:Y:S01]  /*3bc30*/  STL.64 [R1+0x1f08], R12 ;  /* 0x001f080c01007387 */ /* 0x0001e20000100a00 */
[----:B------:R-:W-:Y:S03]  /*3bc40*/  HMMA.16816.F32 R8, R24, R8, R16 ;  /* 0x000000081808723c */ /* 0x000fe60000001810 */
[----:B------:R-:W-:Y:S04]  /*3bc50*/  LDSM.16.M88.4 R20, [R5+0x16080] ;  /* 0x016080000514783b */ /* 0x000fe80000000200 */
[----:B0-----:R-:W2:Y:S01]  /*3bc60*/  LDL.LU R12, [R1+0x300] ;  /* 0x00030000010c7983 */ /* 0x001ea20000300800 */
[----:B------:R-:W2:Y:S02]  /*3bc70*/  LDL.LU R13, [R1+0x304] ;  /* 0x00030400010d7983 */ /* 0x000ea40000300800 */
[----:B------:R-:W2:Y:S02]  /*3bc80*/  LDL.LU R14, [R1+0x308] ;  /* 0x00030800010e7983 */ /* 0x000ea40000300800 */
[----:B------:R-:W4:Y:S01]  /*3bc90*/  LDL.LU.64 R18, [R1+0x1f20] ;  /* 0x001f200001127983 */ /* 0x000f220000300a00 */
[----:B------:R-:W2:Y:S01]  /*3bca0*/  LDL.LU.64 R16, [R1+0x1f18] ;  /* 0x001f180001107983 */ /* 0x000ea20000300a00 */
[----:B------:R-:W-:-:S02]  /*3bcb0*/  IMAD.MOV.U32 R15, RZ, RZ, R4 ;  /* 0x000000ffff0f7224 */ /* 0x000fc400078e0004 */
[----:B------:R-:W0:Y:S07]  /*3bcc0*/  LDSM.16.M88.4 R4, [R5+0x17080] ;  /* 0x017080000504783b */ /* 0x000e2e0000000200 */
[----:B------:R1:W-:Y:S01]  /*3bcd0*/  STL.64 [R1+0x340], R8 ;  /* 0x0003400801007387 */ /* 0x0003e20000100a00 */
[----:B------:R-:W-:Y:S03]  /*3bce0*/  STL.64 [R1+0x348], R10 ;  /* 0x0003480a01007387 */ /* 0x000fe60000100a00 */
[----:B-1----:R-:W3:Y:S04]  /*3bcf0*/  LDL.LU.64 R8, [R1+0x1f10] ;  /* 0x001f100001087983 */ /* 0x002ee80000300a00 */
[----:B--2---:R-:W-:Y:S01]  /*3bd00*/  STL.64 [R1+0x10], R16 ;  /* 0x0000101001007387 */ /* 0x004fe20000100a00 */
[----:B----4-:R-:W-:Y:S02]  /*3bd10*/  STL.64 [R1+0x18], R18 ;  /* 0x0000181201007387 */ /* 0x010fe40000100a00 */
[----:B0-----:R0:W-:Y:S02]  /*3bd20*/  STL [R1+0x1c70], R7 ;  /* 0x001c700701007387 */ /* 0x0011e40000100800 */
[----:B------:R-:W-:Y:S01]  /*3bd30*/  STL.64 [R1], R20 ;  /* 0x0000001401007387 */ /* 0x000fe20000100a00 */
[----:B------:R-:W-:Y:S04]  /*3bd40*/  STL.64 [R1+0x8], R22 ;  /* 0x0000081601007387 */ /* 0x000fe80000100a00 */
[----:B0-----:R-:W2:Y:S01]  /*3bd50*/  LDL R7, [R1+0x13dc] ;  /* 0x0013dc0001077983 */ /* 0x001ea20000100800 */
[C---:B---3--:R-:W-:Y:S03]  /*3bd60*/  HMMA.16816.F32 R8, R24.reuse, R8, R12 ;  /* 0x000000081808723c */ /* 0x048fe6000000180c */
[----:B--2---:R-:W-:Y:S01]  /*3bd70*/  STL.64 [R1+0x1ef0], R6 ;  /* 0x001ef00601007387 */ /* 0x004fe20000100a00 */
[----:B------:R0:W-:Y:S03]  /*3bd80*/  STL.64 [R1+0x1ee8], R4 ;  /* 0x001ee80401007387 */ /* 0x0001e60000100a00 */
[----:B0-----:R-:W2:Y:S01]  /*3bd90*/  LDL.LU R4, [R1+0x2f0] ;  /* 0x0002f00001047983 */ /* 0x001ea20000300800 */
[----:B------:R-:W2:Y:S02]  /*3bda0*/  LDL.LU R5, [R1+0x2f4] ;  /* 0x0002f40001057983 */ /* 0x000ea40000300800 */
[----:B------:R-:W2:Y:S02]  /*3bdb0*/  LDL.LU R6, [R1+0x2f8] ;  /* 0x0002f80001067983 */ /* 0x000ea40000300800 */
[----:B------:R-:W2:Y:S01]  /*3bdc0*/  LDL.LU R7, [R1+0x2fc] ;  /* 0x0002fc0001077983 */ /* 0x000ea20000300800 */
[----:B------:R-:W3:Y:S10]  /*3bdd0*/  LDL.LU.64 R12, [R1+0x1f08] ;  /* 0x001f0800010c7983 */ /* 0x000ef40000300a00 */
[----:B------:R0:W-:Y:S02]  /*3bde0*/  STL.64 [R1+0x330], R8 ;  /* 0x0003300801007387 */ /* 0x0001e40000100a00 */
[----:B------:R-:W-:Y:S01]  /*3bdf0*/  STL.64 [R1+0x338], R10 ;  /* 0x0003380a01007387 */ /* 0x000fe20000100a00 */
[----:B0-----:R-:W2:Y:S02]  /*3be00*/  LDL.LU.64 R8, [R1+0x1f00] ;  /* 0x001f000001087983 */ /* 0x001ea40000300a00 */
[----:B--2---:R-:W-:Y:S01]  /*3be10*/  HMMA.16816.F32 R4, R24, R8, R4 ;  /* 0x000000081804723c */ /* 0x004fe20000001804 */
[----:B------:R-:W-:-:S02]  /*3be20*/  IMAD.MOV.U32 R3, RZ, RZ, R8 ;  /* 0x000000ffff037224 */ /* 0x000fc400078e0008 */
[----:B------:R-:W-:Y:S02]  /*3be30*/  IMAD.MOV.U32 R2, RZ, RZ, R9 ;  /* 0x000000ffff027224 */ /* 0x000fe400078e0009 */
[----:B------:R-:W0:Y:S11]  /*3be40*/  LDSM.16.MT88.4 R8, [R0+0xc080] ;  /* 0x00c080000008783b */ /* 0x000e360000004200 */
[----:B------:R-:W-:Y:S07]  /*3be50*/  @!UPT UIADD3 URZ, URZ, URZ, URZ ;  /* 0x0000003f3f3ff290 */ /* 0x000fee000fffe03f */
[----:B------:R1:W-:Y:S01]  /*3be60*/  STL.64 [R1+0x320], R4 ;  /* 0x0003200401007387 */ /* 0x0003e20000100a00 */
[----:B------:R2:W-:Y:S03]  /*3be70*/  STL.64 [R1+0x328], R6 ;  /* 0x0003280601007387 */ /* 0x0005e60000100a00 */
[----:B-1----:R-:W4:Y:S01]  /*3be80*/  LDL.LU R4, [R1+0x540] ;  /* 0x0005400001047983 */ /* 0x002f220000300800 */
[----:B------:R-:W4:Y:S02]  /*3be90*/  LDL.LU R5, [R1+0x544] ;  /* 0x0005440001057983 */ /* 0x000f240000300800 */
[----:B--2---:R-:W4:Y:S02]  /*3bea0*/  LDL.LU R6, [R1+0x548] ;  /* 0x0005480001067983 */ /* 0x004f240000300800 */
[----:B------:R-:W4:Y:S01]  /*3beb0*/  LDL.LU R7, [R1+0x54c] ;  /* 0x00054c0001077983 */ /* 0x000f220000300800 */
[----:B0-----:R-:W-:Y:S01]  /*3bec0*/  STL.64 [R1+0x1ee0], R10 ;  /* 0x001ee00a01007387 */ /* 0x001fe20000100a00 */
[----:B------:R0:W-:Y:S03]  /*3bed0*/  STL.64 [R1+0x1ed8], R8 ;  /* 0x001ed80801007387 */ /* 0x0001e60000100a00 */
[----:B0-----:R-:W3:Y:S01]  /*3bee0*/  LDL.LU R8, [R1+0x470] ;  /* 0x0004700001087983 */ /* 0x001ee20000300800 */
[----:B------:R-:W3:Y:S02]  /*3bef0*/  LDL.LU R9, [R1+0x474] ;  /* 0x0004740001097983 */ /* 0x000ee40000300800 */
[----:B------:R-:W3:Y:S02]  /*3bf00*/  LDL.LU R10, [R1+0x478] ;  /* 0x00047800010a7983 */ /* 0x000ee40000300800 */
[----:B------:R-:W3:Y:S02]  /*3bf10*/  LDL.LU R11, [R1+0x47c] ;  /* 0x00047c00010b7983 */ /* 0x000ee40000300800 */
[----:B---3--:R-:W-:Y:S01]  /*3bf20*/  HMMA.16816.F32 R12, R24, R12, R8 ;  /* 0x0000000c180c723c */ /* 0x008fe20000001808 */
[----:B------:R-:W2:Y:S11]  /*3bf30*/  LDL.LU R8, [R1+0x210] ;  /* 0x0002100001087983 */ /* 0x000eb60000300800 */
[----:B------:R-:W-:Y:S11]  /*3bf40*/  @!UPT UIADD3 URZ, URZ, URZ, URZ ;  /* 0x0000003f3f3ff290 */ /* 0x000ff6000fffe03f */
[----:B------:R-:W-:Y:S01]  /*3bf50*/  STL.64 [R1+0x310], R12 ;  /* 0x0003100c01007387 */ /* 0x000fe20000100a00 */
[----:B------:R-:W-:Y:S02]  /*3bf60*/  STL.64 [R1+0x318], R14 ;  /* 0x0003180e01007387 */ /* 0x000fe40000100a00 */
[----:B------:R-:W0:Y:S04]  /*3bf70*/  LDSM.16.MT88.4 R12, [R0+0xc100] ;  /* 0x00c10000000c783b */ /* 0x000e280000004200 */
[----:B------:R-:W2:Y:S01]  /*3bf80*/  LDL.LU R9, [R1+0x214] ;  /* 0x0002140001097983 */ /* 0x000ea20000300800 */
[----:B------:R-:W2:Y:S01]  /*3bf90*/  LDL.LU R10, [R1+0x218] ;  /* 0x00021800010a7983 */ /* 0x000ea20000300800 */
[----:B------:R-:W2:Y:S03]  /*3bfa0*/  LDL.LU R11, [R1+0x21c] ;  /* 0x00021c00010b7983 */ /* 0x000ea60000300800 */
[----:B0-----:R-:W-:Y:S01]  /*3bfb0*/  STL.64 [R1+0x1e60], R14 ;  /* 0x001e600e01007387 */ /* 0x001fe20000100a00 */
[----:B------:R0:W-:Y:S02]  /*3bfc0*/  STL.64 [R1+0x1e58], R12 ;  /* 0x001e580c01007387 */ /* 0x0001e40000100a00 */
[----:B0-----:R-:W-:-:S02]  /*3bfd0*/  IMAD.MOV.U32 R12, RZ, RZ, R28 ;  /* 0x000000ffff0c7224 */ /* 0x001fc400078e001c */
[----:B------:R-:W-:Y:S01]  /*3bfe0*/  IMAD.MOV.U32 R13, RZ, RZ, R29 ;  /* 0x000000ffff0d7224 */ /* 0x000fe200078e001d */
[----:B------:R-:W3:Y:S01]  /*3bff0*/  LDL.LU R28, [R1+0x1efc] ;  /* 0x001efc00011c7983 */ /* 0x000ee20000300800 */
[----:B------:R-:W2:Y:S02]  /*3c000*/  LDL.LU R29, [R1+0x1ef8] ;  /* 0x001ef800011d7983 */ /* 0x000ea40000300800 */
[----:B------:R-:W2:Y:S02]  /*3c010*/  LDL.LU R14, [R1+0x5a8] ;  /* 0x0005a800010e7983 */ /* 0x000ea40000300800 */
[----:B------:R-:W2:Y:S02]  /*3c020*/  LDL.LU R15, [R1+0x5ac] ;  /* 0x0005ac00010f7983 */ /* 0x000ea40000300800 */
[----:B--2---:R-:W-:Y:S01]  /*3c030*/  STL.64 [R1+0x1ed0], R14 ;  /* 0x001ed00e01007387 */ /* 0x004fe20000100a00 */
[----:B------:R0:W-:Y:S03]  /*3c040*/  STL.64 [R1+0x1ec8], R12 ;  /* 0x001ec80c01007387 */ /* 0x0001e60000100a00 */
[----:B0-----:R-:W2:Y:S01]  /*3c050*/  LDL.LU R12, [R1+0x4b0] ;  /* 0x0004b000010c7983 */ /* 0x001ea20000300800 */
[----:B------:R-:W2:Y:S02]  /*3c060*/  LDL.LU R13, [R1+0x4b4] ;  /* 0x0004b400010d7983 */ /* 0x000ea40000300800 */
[----:B------:R-:W-:-:S02]  /*3c070*/  IMAD.MOV.U32 R14, RZ, RZ, R29 ;  /* 0x000000ffff0e7224 */ /* 0x000fc400078e001d */
[----:B---3--:R-:W-:-:S07]  /*3c080*/  IMAD.MOV.U32 R15, RZ, RZ, R28 ;  /* 0x000000ffff0f7224 */ /* 0x008fce00078e001c */
[C---:B--2---:R-:W-:Y:S11]  /*3c090*/  HMMA.16816.F32 R16, R24.reuse, R16, R12 ;  /* 0x000000101810723c */ /* 0x044ff6000000180c */
[----:B------:R-:W-:Y:S11]  /*3c0a0*/  @!UPT UIADD3 URZ, URZ, URZ, URZ ;  /* 0x0000003f3f3ff290 */ /* 0x000ff6000fffe03f */
[----:B------:R-:W-:Y:S01]  /*3c0b0*/  @!UPT UIADD3 URZ, URZ, URZ, URZ ;  /* 0x0000003f3f3ff290 */ /* 0x000fe2000fffe03f */
[----:B------:R-:W-:Y:S01]  /*3c0c0*/  STL.64 [R1+0x300], R16 ;  /* 0x0003001001007387 */ /* 0x000fe20000100a00 */
[----:B------:R-:W-:Y:S02]  /*3c0d0*/  IMAD.MOV.U32 R29, RZ, RZ, R18 ;  /* 0x000000ffff1d7224 */ /* 0x000fe400078e0012 */
[----:B------:R-:W-:Y:S02]  /*3c0e0*/  IMAD.MOV.U32 R28, RZ, RZ, R19 ;  /* 0x000000ffff1c7224 */ /* 0x000fe400078e0013 */
[----:B------:R-:W2:Y:S01]  /*3c0f0*/  LDL.LU R12, [R1+0x5c0] ;  /* 0x0005c000010c7983 */ /* 0x000ea20000300800 */
[----:B------:R-:W0:Y:S04]  /*3c100*/  LDSM.16.MT88.4 R16, [R0+0xc180] ;  /* 0x00c180000010783b */ /* 0x000e280000004200 */
[----:B------:R-:W2:Y:S01]  /*3c110*/  LDL.LU R13, [R1+0x5c4] ;  /* 0x0005c400010d7983 */ /* 0x000ea20000300800 */
[----:B------:R-:W2:Y:S02]  /*3c120*/  LDL.LU R14, [R1+0x5c8] ;  /* 0x0005c800010e7983 */ /* 0x000ea40000300800 */
[----:B------:R-:W2:Y:S02]  /*3c130*/  LDL.LU R15, [R1+0x5cc] ;  /* 0x0005cc00010f7983 */ /* 0x000ea40000300800 */
[----:B------:R-:W-:Y:S01]  /*3c140*/  STL [R1+0x1b34], R28 ;  /* 0x001b341c01007387 */ /* 0x000fe20000100800 */
[----:B------:R-:W-:Y:S04]  /*3c150*/  STL [R1+0x1b30], R29 ;  /* 0x001b301d01007387 */ /* 0x000fe80000100800 */
[----:B0-----:R-:W-:Y:S01]  /*3c160*/  STL.64 [R1+0x1df0], R18 ;  /* 0x001df01201007387 */ /* 0x001fe20000100a00 */
[----:B------:R0:W-:Y:S03]  /*3c170*/  STL.64 [R1+0x1de8], R16 ;  /* 0x001de81001007387 */ /* 0x0001e60000100a00 */
[----:B0-----:R-:W3:Y:S01]  /*3c180*/  LDL.64 R16, [R1+0x10] ;  /* 0x0000100001107983 */ /* 0x001ee20000100a00 */
[C---:B----4-:R-:W-:Y:S03]  /*3c190*/  HMMA.16816.F32 R20, R24.reuse, R20, R4 ;  /* 0x000000141814723c */ /* 0x050fe60000001804 */
[----:B---3--:R0:W-:Y:S04]  /*3c1a0*/  STL.64 [R1+0x1ea8], R16 ;  /* 0x001ea81001007387 */ /* 0x0081e80000100a00 */
[----:B0-----:R-:W3:Y:S04]  /*3c1b0*/  LDL R16, [R1+0x50] ;  /* 0x0000500001107983 */ /* 0x001ee80000100800 */
[----:B------:R-:W3:Y:S01]  /*3c1c0*/  LDL R17, [R1+0x54] ;  /* 0x0000540001117983 */ /* 0x000ee20000100800 */
[----:B------:R-:W4:Y:S02]  /*3c1d0*/  LDL.LU.64 R6, [R1+0x1ef0] ;  /* 0x001ef00001067983 */ /* 0x000f240000300a00 */
[----:B------:R-:W2:Y:S09]  /*3c1e0*/  LDL.LU.64 R4, [R1+0x1ee8] ;  /* 0x001ee80001047983 */ /* 0x000eb20000300a00 */
[----:B------:R-:W-:Y:S01]  /*3c1f0*/  STL.64 [R1+0x2f0], R20 ;  /* 0x0002f01401007387 */ /* 0x000fe20000100a00 */
[----:B------:R-:W-:Y:S04]  /*3c200*/  STL.64 [R1+0x2f8], R22 ;  /* 0x0002f81601007387 */ /* 0x000fe80000100a00 */
[----:B----4-:R-:W0:Y:S01]  /*3c210*/  LDSM.16.MT88.4 R20, [R7+0xc000] ;  /* 0x00c000000714783b */ /* 0x010e220000004200 */
[----:B--2---:R-:W-:Y:S11]  /*3c220*/  HMMA.16816.F32 R24, R24, R4, R8 ;  /* 0x000000041818723c */ /* 0x004ff60000001808 */
[----:B------:R-:W-:Y:S11]  /*3c230*/  @!UPT UIADD3 URZ, URZ, URZ, URZ ;  /* 0x0000003f3f3ff290 */ /* 0x000ff6000fffe03f */
[----:B------:R-:W-:Y:S02]  /*3c240*/  @!UPT UIADD3 URZ, URZ, URZ, URZ ;  /* 0x0000003f3f3ff290 */ /* 0x000fe4000fffe03f */
[----:B------:R-:W-:Y:S02]  /*3c250*/  IMAD.MOV.U32 R29, RZ, RZ, R27 ;  /* 0x000000ffff1d7224 */ /* 0x000fe400078e001b */
[----:B------:R-:W-:Y:S01]  /*3c260*/  IMAD.MOV.U32 R28, RZ, RZ, R26 ;  /* 0x000000ffff1c7224 */ /* 0x000fe200078e001a */
        /* <DEDUP_REMOVED lines=8> */
[----:B------:R-:W-:Y:S02]  /*3c2f0*/  STL.64 [R1+0x250], R24 ;  /* 0x0002501801007387 */ /* 0x000fe40000100a00 */
[----:B------:R-:W-:Y:S01]  /*3c300*/  STL [R1+0x1c6c], R29 ;  /* 0x001c6c1d01007387 */ /* 0x000fe20000100800 */
[----:B------:R-:W-:Y:S01]  /*3c310*/  STL [R1+0x1c68], R28 ;  /* 0x001c681c01007387 */ /* 0x000fe20000100800 */
[----:B------:R-:W-:Y:S02]  /*3c320*/  STL.64 [R1+0x1e70], R6 ;  /* 0x001e700601007387 */ /* 0x000fe40000100a00 */
[----:B------:R0:W-:Y:S01]  /*3c330*/  STL.64 [R1+0x1e68], R4 ;  /* 0x001e680401007387 */ /* 0x0001e20000100a00 */
[----:B------:R-:W1:Y:S04]  /*3c340*/  LDSM.16.MT88.4 R24, [R7+0xc080] ;  /* 0x00c080000718783b */ /* 0x000e680000004200 */
[----:B0-----:R-:W2:Y:S04]  /*3c350*/  LDL R4, [R1+0x60] ;  /* 0x0000600001047983 */ /* 0x001ea80000100800 */
[----:B------:R-:W2:Y:S04]  /*3c360*/  LDL R5, [R1+0x64] ;  /* 0x0000640001057983 */ /* 0x000ea80000100800 */
[----:B-1----:R-:W-:Y:S01]  /*3c370*/  STL.64 [R1+0x1cd8], R26 ;  /* 0x001cd81a01007387 */ /* 0x002fe20000100a00 */
[----:B------:R0:W-:Y:S03]  /*3c380*/  STL.64 [R1+0x1cd0], R24 ;  /* 0x001cd01801007387 */ /* 0x0001e60000100a00 */
[----:B0-----:R-:W4:Y:S04]  /*3c390*/  LDL R24, [R1+0x40] ;  /* 0x0000400001187983 */ /* 0x001f280000100800 */
[----:B------:R-:W4:Y:S01]  /*3c3a0*/  LDL R25, [R1+0x44] ;  /* 0x0000440001197983 */ /* 0x000f220000100800 */
[C---:B--2---:R-:W-:Y:S03]  /*3c3b0*/  HMMA.16816.F32 R4, R8.reuse, R4, R12 ;  /* 0x000000040804723c */ /* 0x044fe6000000180c */
[----:B------:R-:W4:Y:S01]  /*3c3c0*/  LDL.LU.64 R14, [R1+0x1ed0] ;  /* 0x001ed000010e7983 */ /* 0x000f220000300a00 */
[----:B------:R-:W4:Y:S04]  /*3c3d0*/  LDL.LU.64 R12, [R1+0x1ec8] ;  /* 0x001ec800010c7983 */ /* 0x000f280000300a00 */
[C---:B---3--:R-:W-:Y:S11]  /*3c3e0*/  HMMA.16816.F32 R16, R8.reuse, R16, R20 ;  /* 0x000000100810723c */ /* 0x048ff60000001814 */
[----:B------:R-:W-:Y:S04]  /*3c3f0*/  @!UPT UIADD3 URZ, URZ, URZ, URZ ;  /* 0x0000003f3f3ff290 */ /* 0x000fe8000fffe03f */
[----:B------:R-:W-:Y:S01]  /*3c400*/  STL.64 [R1+0x240], R4 ;  /* 0x0002400401007387 */ /* 0x000fe20000100a00 */
[----:B------:R4:W-:Y:S02]  /*3c410*/  STL.64 [R1+0x248], R6 ;  /* 0x0002480601007387 */ /* 0x0009e40000100a00 */
[----:B----4-:R-:W-:Y:S01]  /*3c420*/  HMMA.16816.F32 R4, R8, R24, R12 ;  /* 0x000000180804723c */ /* 0x010fe2000000180c */
[----:B------:R-:W2:Y:S04]  /*3c430*/  LDL.LU R12, [R1+0x530] ;  /* 0x00053000010c7983 */ /* 0x000ea80000300800 */
[----:B------:R-:W-:Y:S02]  /*3c440*/  STL.64 [R1+0x230], R16 ;  /* 0x0002301001007387 */ /* 0x000fe40000100a00 */
[----:B------:R-:W-:Y:S11]  /*3c450*/  STL.64 [R1+0x238], R18 ;  /* 0x0002381201007387 */ /* 0x000ff60000100a00 */
[----:B------:R-:W-:Y:S05]  /*3c460*/  @!UPT UIADD3 URZ, URZ, URZ, URZ ;  /* 0x0000003f3f3ff290 */ /* 0x000fea000fffe03f */
[----:B------:R-:W-:Y:S01]  /*3c470*/  STL.64 [R1+0x220], R4 ;  /* 0x0002200401007387 */ /* 0x000fe20000100a00 */
[----:B------:R-:W-:Y:S02]  /*3c480*/  STL.64 [R1+0x228], R6 ;  /* 0x0002280601007387 */ /* 0x000fe40000100a00 */
[----:B------:R-:W2:Y:S02]  /*3c490*/  LDL.LU R13, [R1+0x534] ;  /* 0x00053400010d7983 */ /* 0x000ea40000300800 */
[----:B------:R-:W3:Y:S01]  /*3c4a0*/  LDL.LU R14, [R1+0x538] ;  /* 0x00053800010e7983 */ /* 0x000ee20000300800 */
[----:B------:R-:W3:Y:S04]  /*3c4b0*/  LDL.LU R15, [R1+0x53c] ;  /* 0x00053c00010f7983 */ /* 0x000ee80000300800 */
        /* <DEDUP_REMOVED lines=8> */
[----:B------:R-:W2:Y:S02]  /*3c540*/  LDL.LU R18, [R1+0x208] ;  /* 0x0002080001127983 */ /* 0x000ea40000300800 */
[----:B------:R-:W2:Y:S02]  /*3c550*/  LDL.LU R19, [R1+0x20c] ;  /* 0x00020c0001137983 */ /* 0x000ea40000300800 */
[----:B--2---:R-:W-:Y:S01]  /*3c560*/  STL.64 [R1+0x1eb8], R18 ;  /* 0x001eb81201007387 */ /* 0x004fe20000100a00 */
[----:B----4-:R-:W-:Y:S02]  /*3c570*/  STL.64 [R1+0x1eb0], R16 ;  /* 0x001eb01001007387 */ /* 0x010fe40000100a00 */
[----:B---3--:R-:W-:Y:S02]  /*3c580*/  STL.64 [R1+0x1e90], R14 ;  /* 0x001e900e01007387 */ /* 0x008fe40000100a00 */
[----:B------:R0:W-:Y:S02]  /*3c590*/  STL.64 [R1+0x1e88], R12 ;  /* 0x001e880c01007387 */ /* 0x0001e40000100a00 */
[----:B0-----:R-:W2:Y:S01]  /*3c5a0*/  LDL.LU R12, [R1+0x1f0] ;  /* 0x0001f000010c7983 */ /* 0x001ea20000300800 */
[----:B------:R-:W2:Y:S02]  /*3c5b0*/  LDL.LU R13, [R1+0x1f4] ;  /* 0x0001f400010d7983 */ /* 0x000ea40000300800 */
[----:B------:R-:W3:Y:S02]  /*3c5c0*/  LDL.LU R14, [R1+0x1f8] ;  /* 0x0001f800010e7983 */ /* 0x000ee40000300800 */
[----:B------:R-:W3:Y:S02]  /*3c5d0*/  LDL.LU R15, [R1+0x1fc] ;  /* 0x0001fc00010f7983 */ /* 0x000ee40000300800 */
[----:B---3--:R-:W-:Y:S01]  /*3c5e0*/  STL.64 [R1+0x1ea0], R14 ;  /* 0x001ea00e01007387 */ /* 0x008fe20000100a00 */
[----:B--2---:R0:W-:Y:S03]  /*3c5f0*/  STL.64 [R1+0x1e98], R12 ;  /* 0x001e980c01007387 */ /* 0x0041e60000100a00 */
[----:B0-----:R-:W2:Y:S04]  /*3c600*/  LDL.64 R12, [R1+0x20] ;  /* 0x00002000010c7983 */ /* 0x001ea80000100a00 */
[----:B--2---:R0:W-:Y:S04]  /*3c610*/  STL.64 [R1+0x1ec0], R12 ;  /* 0x001ec00c01007387 */ /* 0x0041e80000100a00 */
[----:B0-----:R-:W2:Y:S01]  /*3c620*/  LDL.LU R12, [R1+0x590] ;  /* 0x00059000010c7983 */ /* 0x001ea20000300800 */
[----:B------:R-:W2:Y:S02]  /*3c630*/  LDL.LU R13, [R1+0x594] ;  /* 0x00059400010d7983 */ /* 0x000ea40000300800 */
[----:B------:R-:W2:Y:S02]  /*3c640*/  LDL.LU R14, [R1+0x598] ;  /* 0x00059800010e7983 */ /* 0x000ea40000300800 */
[----:B------:R-:W2:Y:S01]  /*3c650*/  LDL.LU R15, [R1+0x59c] ;  /* 0x00059c00010f7983 */ /* 0x000ea20000300800 */
[----:B------:R-:W3:Y:S01]  /*3c660*/  LDL.64 R4, [R1] ;  /* 0x0000000001047983 */ /* 0x000ee20000100a00 */
[----:B------:R0:W-:Y:S03]  /*3c670*/  STL.64 [R1+0x1e30], R24 ;  /* 0x001e301801007387 */ /* 0x0001e60000100a00 */
[----:B0-----:R-:W4:Y:S01]  /*3c680*/  LDL.LU R24, [R1+0x500] ;  /* 0x0005000001187983 */ /* 0x001f220000300800 */
[----:B------:R-:W4:Y:S02]  /*3c690*/  LDL.LU R25, [R1+0x504] ;  /* 0x0005040001197983 */ /* 0x000f240000300800 */
[----:B------:R-:W2:Y:S02]  /*3c6a0*/  LDL.LU R26, [R1+0x508] ;  /* 0x00050800011a7983 */ /* 0x000ea40000300800 */
[----:B------:R-:W2:Y:S02]  /*3c6b0*/  LDL.LU R27, [R1+0x50c] ;  /* 0x00050c00011b7983 */ /* 0x000ea40000300800 */
[----:B--2---:R-:W-:Y:S01]  /*3c6c0*/  STL.64 [R1+0x1e40], R26 ;  /* 0x001e401a01007387 */ /* 0x004fe20000100a00 */
[----:B----4-:R0:W-:Y:S03]  /*3c6d0*/  STL.64 [R1+0x1e38], R24 ;  /* 0x001e381801007387 */ /* 0x0101e60000100a00 */
[----:B0-----:R-:W2:Y:S01]  /*3c6e0*/  LDL.64 R24, [R1+0x60] ;  /* 0x0000600001187983 */ /* 0x001ea20000100a00 */
[----:B------:R-:W4:Y:S02]  /*3c6f0*/  LDL.LU R20, [R1+0x100] ;  /* 0x0001000001147983 */ /* 0x000f240000300800 */
[----:B------:R-:W4:Y:S02]  /*3c700*/  LDL.LU R21, [R1+0x104] ;  /* 0x0001040001157983 */ /* 0x000f240000300800 */
[----:B------:R-:W2:Y:S01]  /*3c710*/  LDL.LU R22, [R1+0x108] ;  /* 0x0001080001167983 */ /* 0x000ea20000300800 */
[----:B------:R-:W2:Y:S01]  /*3c720*/  LDL.LU R23, [R1+0x10c] ;  /* 0x00010c0001177983 */ /* 0x000ea20000300800 */
[----:B------:R-:W-:-:S02]  /*3c730*/  IMAD.MOV.U32 R16, RZ, RZ, R3 ;  /* 0x000000ffff107224 */ /* 0x000fc400078e0003 */
[----:B------:R-:W-:-:S07]  /*3c740*/  IMAD.MOV.U32 R17, RZ, RZ, R2 ;  /* 0x000000ffff117224 */ /* 0x000fce00078e0002 */
[C---:B------:R-:W-:Y:S01]  /*3c750*/  HMMA.16816.F32 R16, R8.reuse, R16, R12 ;  /* 0x000000100810723c */ /* 0x040fe2000000180c */
[----:B--2---:R-:W-:Y:S01]  /*3c760*/  STL.64 [R1+0x1e28], R22 ;  /* 0x001e281601007387 */ /* 0x004fe20000100a00 */
[----:B----4-:R0:W-:Y:S03]  /*3c770*/  STL.64 [R1+0x1e20], R20 ;  /* 0x001e201401007387 */ /* 0x0101e60000100a00 */
        /* <DEDUP_REMOVED lines=10> */
[----:B------:R-:W4:Y:S01]  /*3c820*/  LDL.LU.64 R12, [R1+0x1ec0] ;  /* 0x001ec000010c7983 */ /* 0x000f220000300a00 */
[----:B------:R-:W-:Y:S02]  /*3c830*/  STL.64 [R1+0x210], R16 ;  /* 0x0002101001007387 */ /* 0x000fe40000100a00 */
[----:B------:R0:W-:Y:S02]  /*3c840*/  STL.64 [R1+0x218], R18 ;  /* 0x0002181201007387 */ /* 0x0001e40000100a00 */
[----:B0-----:R-:W4:Y:S01]  /*3c850*/  LDL.LU.64 R18, [R1+0x1eb8] ;  /* 0x001eb80001127983 */ /* 0x001f220000300a00 */
[----:B------:R-:W4:Y:S02]  /*3c860*/  LDL.LU.64 R16, [R1+0x1eb0] ;  /* 0x001eb00001107983 */ /* 0x000f240000300a00 */
[C---:B----4-:R-:W-:Y:S11]  /*3c870*/  HMMA.16816.F32 R16, R8.reuse, R12, R16 ;  /* 0x0000000c0810723c */ /* 0x050ff60000001810 */
[----:B------:R-:W-:Y:S11]  /*3c880*/  @!UPT UIADD3 URZ, URZ, URZ, URZ ;  /* 0x0000003f3f3ff290 */ /* 0x000ff6000fffe03f */
[----:B------:R-:W-:Y:S01]  /*3c890*/  @!UPT UIADD3 URZ, URZ, URZ, URZ ;  /* 0x0000003f3f3ff290 */ /* 0x000fe2000fffe03f */
[----:B------:R0:W-:Y:S01]  /*3c8a0*/  STL.64 [R1+0x200], R16 ;  /* 0x0002001001007387 */ /* 0x0001e20000100a00 */
[----:B------:R1:W-:Y:S03]  /*3c8b0*/  STL.64 [R1+0x208], R18 ;  /* 0x0002081201007387 */ /* 0x0003e60000100a00 */
[----:B0-----:R-:W4:Y:S01]  /*3c8c0*/  LDL.LU.64 R16, [R1+0x1ea8] ;  /* 0x001ea80001107983 */ /* 0x001f220000300a00 */
[----:B-1----:R-:W-:Y:S02]  /*3c8d0*/  IMAD.MOV.U32 R19, RZ, RZ, R12 ;  /* 0x000000ffff137224 */ /* 0x002fe400078e000c */
[----:B------:R-:W-:Y:S02]  /*3c8e0*/  IMAD.MOV.U32 R18, RZ, RZ, R13 ;  /* 0x000000ffff127224 */ /* 0x000fe400078e000d */
[----:B------:R-:W4:Y:S01]  /*3c8f0*/  LDL.LU.64 R14, [R1+0x1ea0] ;  /* 0x001ea000010e7983 */ /* 0x000f220000300a00 */
        /* <DEDUP_REMOVED lines=8> */
[----:B------:R-:W-:Y:S02]  /*3c980*/  STL.64 [R1+0x1e08], R16 ;  /* 0x001e081001007387 */ /* 0x000fe40000100a00 */
[----:B---3--:R-:W-:Y:S02]  /*3c990*/  IMAD.MOV.U32 R3, RZ, RZ, R4 ;  /* 0x000000ffff037224 */ /* 0x008fe400078e0004 */
[----:B------:R-:W-:Y:S01]  /*3c9a0*/  IMAD.MOV.U32 R2, RZ, RZ, R5 ;  /* 0x000000ffff027224 */ /* 0x000fe200078e0005 */
[C---:B----4-:R-:W-:Y:S11]  /*3c9b0*/  HMMA.16816.F32 R12, R8.reuse, R4, R12 ;  /* 0x00000004080c723c */ /* 0x050ff6000000180c */
[----:B------:R-:W-:Y:S11]  /*3c9c0*/  @!UPT UIADD3 URZ, URZ, URZ, URZ ;  /* 0x0000003f3f3ff290 */ /* 0x000ff6000fffe03f */
[----:B------:R-:W-:Y:S01]  /*3c9d0*/  @!UPT UIADD3 URZ, URZ, URZ, URZ ;  /* 0x0000003f3f3ff290 */ /* 0x000fe2000fffe03f */
[----:B------:R-:W-:Y:S01]  /*3c9e0*/  STL.64 [R1+0x1e0], R12 ;  /* 0x0001e00c01007387 */ /* 0x000fe20000100a00 */
[----:B------:R0:W-:Y:S03]  /*3c9f0*/  STL.64 [R1+0x1e8], R14 ;  /* 0x0001e80e01007387 */ /* 0x0001e60000100a00 */
[----:B0-----:R-:W3:Y:S01]  /*3ca00*/  LDL.LU.64 R14, [R1+0x1e80] ;  /* 0x001e8000010e7983 */ /* 0x001ee20000300a00 */
[----:B------:R-:W3:Y:S02]  /*3ca10*/  LDL.LU.64 R12, [R1+0x1e78] ;  /* 0x001e7800010c7983 */ /* 0x000ee40000300a00 */
[----:B------:R-:W4:Y:S02]  /*3ca20*/  LDL.LU.64 R6, [R1+0x1e70] ;  /* 0x001e700001067983 */ /* 0x000f240000300a00 */
[----:B------:R-:W3:Y:S02]  /*3ca30*/  LDL.LU.64 R4, [R1+0x1e68] ;  /* 0x001e680001047983 */ /* 0x000ee40000300a00 */
[----:B---3--:R-:W-:Y:S01]  /*3ca40*/  HMMA.16816.F32 R8, R8, R4, R12 ;  /* 0x000000040808723c */ /* 0x008fe2000000180c */
[----:B------:R-:W2:Y:S01]  /*3ca50*/  LDL.LU.64 R14, [R1+0x1e60] ;  /* 0x001e6000010e7983 */ /* 0x000ea20000300a00 */
[----:B------:R-:W2:Y:S02]  /*3ca60*/  LDL.LU.64 R12, [R1+0x1e58] ;  /* 0x001e5800010c7983 */ /* 0x000ea40000300a00 */
[----:B----4-:R-:W-:Y:S02]  /*3ca70*/  STL.64 [R1+0x1e00], R6 ;  /* 0x001e000601007387 */ /* 0x010fe40000100a00 */
[----:B------:R0:W-:Y:S02]  /*3ca80*/  STL.64 [R1+0x1df8], R4 ;  /* 0x001df80401007387 */ /* 0x0001e40000100a00 */
[----:B------:R-:W-:-:S02]  /*3ca90*/  IMAD.MOV.U32 R29, RZ, RZ, R24 ;  /* 0x000000ffff1d7224 */ /* 0x000fc400078e0018 */
[----:B------:R-:W-:Y:S11]  /*3caa0*/  IMAD.MOV.U32 R28, RZ, RZ, R25 ;  /* 0x000000ffff1c7224 */ /* 0x000ff600078e0019 */
[----:B------:R-:W-:Y:S02]  /*3cab0*/  @!UPT UIADD3 URZ, URZ, URZ, URZ ;  /* 0x0000003f3f3ff290 */ /* 0x000fe4000fffe03f */
[----:B------:R1:W-:Y:S01]  /*3cac0*/  STL.64 [R1+0x140], R8 ;  /* 0x0001400801007387 */ /* 0x0003e20000100a00 */
[----:B------:R-:W-:Y:S02]  /*3cad0*/  STL.64 [R1+0x148], R10 ;  /* 0x0001480a01007387 */ /* 0x000fe40000100a00 */
[----:B0-----:R-:W3:Y:S01]  /*3cae0*/  LDL.64 R4, [R1+0x50] ;  /* 0x0000500001047983 */ /* 0x001ee20000100a00 */
[----:B-1----:R-:W4:Y:S01]  /*3caf0*/  LDL.LU.64 R8, [R1+0x30] ;  /* 0x0000300001087983 */ /* 0x002f220000300a00 */
[----:B--2---:R-:W-:Y:S11]  /*3cb00*/  HMMA.16816.F32 R20, R12, R24, R20 ;  /* 0x000000180c14723c */ /* 0x004ff60000001814 */
[----:B------:R-:W-:Y:S11]  /*3cb10*/  @!UPT UIADD3 URZ, URZ, URZ, URZ ;  /* 0x0000003f3f3ff290 */ /* 0x000ff6000fffe03f */
[----:B------:R-:W-:Y:S01]  /*3cb20*/  @!UPT UIADD3 URZ, URZ, URZ, URZ ;  /* 0x0000003f3f3ff290 */ /* 0x000fe2000fffe03f */
[----:B------:R-:W-:Y:S01]  /*3cb30*/  STL.64 [R1+0x130], R20 ;  /* 0x0001301401007387 */ /* 0x000fe20000100a00 */
[----:B------:R0:W-:Y:S03]  /*3cb40*/  STL.64 [R1+0x138], R22 ;  /* 0x0001381601007387 */ /* 0x0001e60000100a00 */
[----:B0-----:R-:W2:Y:S01]  /*3cb50*/  LDL.LU.64 R22, [R1+0x1e50] ;  /* 0x001e500001167983 */ /* 0x001ea20000300a00 */
[----:B------:R-:W2:Y:S02]  /*3cb60*/  LDL.LU.64 R20, [R1+0x1e48] ;  /* 0x001e480001147983 */ /* 0x000ea40000300a00 */
[----:B------:R-:W2:Y:S02]  /*3cb70*/  LDL.LU.64 R26, [R1+0x1e40] ;  /* 0x001e4000011a7983 */ /* 0x000ea40000300a00 */
[----:B------:R-:W2:Y:S02]  /*3cb80*/  LDL.LU.64 R24, [R1+0x1e38] ;  /* 0x001e380001187983 */ /* 0x000ea40000300a00 */
[----:B---3--:R-:W-:-:S02]  /*3cb90*/  IMAD.MOV.U32 R11, RZ, RZ, R4 ;  /* 0x000000ffff0b7224 */ /* 0x008fc400078e0004 */
[----:B------:R-:W-:Y:S01]  /*3cba0*/  IMAD.MOV.U32 R10, RZ, RZ, R5 ;  /* 0x000000ffff0a7224 */ /* 0x000fe200078e0005 */
[C---:B--2---:R-:W-:Y:S11]  /*3cbb0*/  HMMA.16816.F32 R24, R12.reuse, R4, R24 ;  /* 0x000000040c18723c */ /* 0x044ff60000001818 */
[----:B------:R-:W-:Y:S11]  /*3cbc0*/  @!UPT UIADD3 URZ, URZ, URZ, URZ ;  /* 0x0000003f3f3ff290 */ /* 0x000ff6000fffe03f */
[----:B------:R-:W-:Y:S01]  /*3cbd0*/  @!UPT UIADD3 URZ, URZ, URZ, URZ ;  /* 0x0000003f3f3ff290 */ /* 0x000fe2000fffe03f */
[----:B------:R0:W-:Y:S01]  /*3cbe0*/  STL.64 [R1+0x120], R24 ;  /* 0x0001201801007387 */ /* 0x0001e20000100a00 */
[----:B------:R1:W-:Y:S03]  /*3cbf0*/  STL.64 [R1+0x128], R26 ;  /* 0x0001281a01007387 */ /* 0x0003e60000100a00 */
[----:B0-----:R-:W1:Y:S01]  /*3cc00*/  LDL.LU.64 R24, [R1+0x1e30] ;  /* 0x001e300001187983 */ /* 0x001e620000300a00 */
[----:B------:R-:W2:Y:S02]  /*3cc10*/  LDL.LU R4, [R1+0x4e0] ;  /* 0x0004e00001047983 */ /* 0x000ea40000300800 */
[----:B------:R-:W2:Y:S02]  /*3cc20*/  LDL.LU R5, [R1+0x4e4] ;  /* 0x0004e40001057983 */ /* 0x000ea40000300800 */
[----:B------:R-:W3:Y:S01]  /*3cc30*/  LDL.LU R6, [R1+0x4e8] ;  /* 0x0004e80001067983 */ /* 0x000ee20000300800 */
[----:B------:R-:W3:Y:S04]  /*3cc40*/  LDL.LU R7, [R1+0x4ec] ;  /* 0x0004ec0001077983 */ /* 0x000ee80000300800 */
[----:B---3--:R-:W-:Y:S01]  /*3cc50*/  STL.64 [R1+0x1e18], R6 ;  /* 0x001e180601007387 */ /* 0x008fe20000100a00 */
[----:B--2---:R0:W-:Y:S01]  /*3cc60*/  STL.64 [R1+0x1e10], R4 ;  /* 0x001e100401007387 */ /* 0x0041e20000100a00 */
[C---:B-1----:R-:W-:Y:S02]  /*3cc70*/  HMMA.16816.F32 R24, R12.reuse, R24, R20 ;  /* 0x000000180c18723c */ /* 0x042fe40000001814 */
[----:B0-----:R-:W2:Y:S01]  /*3cc80*/  LDL.LU R4, [R1+0x1c0] ;  /* 0x0001c00001047983 */ /* 0x001ea20000300800 */
[----:B------:R-:W2:Y:S02]  /*3cc90*/  LDL.LU R5, [R1+0x1c4] ;  /* 0x0001c40001057983 */ /* 0x000ea40000300800 */
[----:B------:R-:W2:Y:S02]  /*3cca0*/  LDL.LU R6, [R1+0x1c8] ;  /* 0x0001c80001067983 */ /* 0x000ea40000300800 */
[----:B------:R-:W2:Y:S01]  /*3ccb0*/  LDL.LU R7, [R1+0x1cc] ;  /* 0x0001cc0001077983 */ /* 0x000ea20000300800 */
[----:B------:R-:W3:Y:S01]  /*3ccc0*/  LDL.LU.64 R22, [R1+0x1e28] ;  /* 0x001e280001167983 */ /* 0x000ee20000300a00 */
[----:B------:R-:W3:Y:S02]  /*3ccd0*/  LDL.LU.64 R20, [R1+0x1e20] ;  /* 0x001e200001147983 */ /* 0x000ee40000300a00 */
[----:B----4-:R-:W-:Y:S11]  /*3cce0*/  STL.64 [R1+0x1db0], R8 ;  /* 0x001db00801007387 */ /* 0x010ff60000100a00 */
[----:B------:R-:W-:Y:S01]  /*3ccf0*/  @!UPT UIADD3 URZ, URZ, URZ, URZ ;  /* 0x0000003f3f3ff290 */ /* 0x000fe2000fffe03f */
[----:B------:R0:W-:Y:S01]  /*3cd00*/  STL.64 [R1+0x110], R24 ;  /* 0x0001101801007387 */ /* 0x0001e20000100a00 */
[----:B------:R1:W-:Y:S03]  /*3cd10*/  STL.64 [R1+0x118], R26 ;  /* 0x0001181a01007387 */ /* 0x0003e60000100a00 */
[----:B0-----:R-:W4:Y:S01]  /*3cd20*/  LDL.LU R24, [R1+0x2e0] ;  /* 0x0002e00001187983 */ /* 0x001f220000300800 */
[----:B---3--:R-:W-:Y:S11]  /*3cd30*/  HMMA.16816.F32 R20, R12, R8, R20 ;  /* 0x000000080c14723c */ /* 0x008ff60000001814 */
[----:B------:R-:W-:Y:S11]  /*3cd40*/  @!UPT UIADD3 URZ, URZ, URZ, URZ ;  /* 0x0000003f3f3ff290 */ /* 0x000ff6000fffe03f */
[----:B------:R-:W-:Y:S01]  /*3cd50*/  @!UPT UIADD3 URZ, URZ, URZ, URZ ;  /* 0x0000003f3f3ff290 */ /* 0x000fe2000fffe03f */
[----:B------:R-:W-:Y:S01]  /*3cd60*/  STL.64 [R1+0x100], R20 ;  /* 0x0001001401007387 */ /* 0x000fe20000100a00 */
[----:B------:R-:W-:Y:S02]  /*3cd70*/  STL.64 [R1+0x108], R22 ;  /* 0x0001081601007387 */ /* 0x000fe40000100a00 */
[----:B------:R-:W4:Y:S02]  /*3cd80*/  LDL.LU R25, [R1+0x2e4] ;  /* 0x0002e40001197983 */ /* 0x000f240000300800 */
[----:B-1----:R-:W3:Y:S01]  /*3cd90*/  LDL.LU R26, [R1+0x2e8] ;  /* 0x0002e800011a7983 */ /* 0x002ee20000300800 */
[----:B------:R-:W3:Y:S04]  /*3cda0*/  LDL.LU R27, [R1+0x2ec] ;  /* 0x0002ec00011b7983 */ /* 0x000ee80000300800 */
[----:B---3--:R-:W-:Y:S01]  /*3cdb0*/  STL.64 [R1+0x1d10], R26 ;  /* 0x001d101a01007387 */ /* 0x008fe20000100a00 */
[----:B----4-:R0:W-:Y:S03]  /*3cdc0*/  STL.64 [R1+0x1d08], R24 ;  /* 0x001d081801007387 */ /* 0x0101e60000100a00 */
[----:B0-----:R-:W3:Y:S01]  /*3cdd0*/  LDL.LU R24, [R1+0x3b0] ;  /* 0x0003b00001187983 */ /* 0x001ee20000300800 */
[----:B------:R-:W3:Y:S02]  /*3cde0*/  LDL.LU R25, [R1+0x3b4] ;  /* 0x0003b40001197983 */ /* 0x000ee40000300800 */
[----:B------:R-:W4:Y:S02]  /*3cdf0*/  LDL.LU R26, [R1+0x3b8] ;  /* 0x0003b800011a7983 */ /* 0x000f240000300800 */
[----:B------:R-:W4:Y:S01]  /*3ce00*/  LDL.LU R27, [R1+0x3bc] ;  /* 0x0003bc00011b7983 */ /* 0x000f220000300800 */
[----:B------:R-:W3:Y:S01]  /*3ce10*/  LDL.LU R20, [R1+0x1b0] ;  /* 0x0001b00001147983 */ /* 0x000ee20000300800 */
[----:B------:R-:W3:Y:S02]  /*3ce20*/  LDL.LU R21, [R1+0x1b4] ;  /* 0x0001b40001157983 */ /* 0x000ee40000300800 */
[----:B------:R-:W3:Y:S02]  /*3ce30*/  LDL.LU R22, [R1+0x1b8] ;  /* 0x0001b80001167983 */ /* 0x000ee40000300800 */
[----:B------:R-:W3:Y:S02]  /*3ce40*/  LDL.LU R23, [R1+0x1bc] ;  /* 0x0001bc0001177983 */ /* 0x000ee40000300800 */
[----:B------:R-:W-:-:S02]  /*3ce50*/  IMAD.MOV.U32 R16, RZ, RZ, R19 ;  /* 0x000000ffff107224 */ /* 0x000fc400078e0013 */
[----:B------:R-:W-:-:S07]  /*3ce60*/  IMAD.MOV.U32 R17, RZ, RZ, R18 ;  /* 0x000000ffff117224 */ /* 0x000fce00078e0012 */
[----:B--2---:R-:W-:Y:S01]  /*3ce70*/  HMMA.16816.F32 R16, R12, R16, R4 ;  /* 0x000000100c10723c */ /* 0x004fe20000001804 */
[----:B---3--:R-:W-:Y:S01]  /*3ce80*/  STL.64 [R1+0x1d68], R22 ;  /* 0x001d681601007387 */ /* 0x008fe20000100a00 */
[----:B------:R-:W-:Y:S02]  /*3ce90*/  STL.64 [R1+0x1d60], R20 ;  /* 0x001d601401007387 */ /* 0x000fe40000100a00 */
[----:B----4-:R-:W-:Y:S02]  /*3cea0*/  STL.64 [R1+0x1d20], R26 ;  /* 0x001d201a01007387 */ /* 0x010fe40000100a00 */
[----:B------:R0:W-:Y:S02]  /*3ceb0*/  STL.64 [R1+0x1d18], R24 ;  /* 0x001d181801007387 */ /* 0x0001e40000100a00 */
[----:B0-----:R-:W2:Y:S04]  /*3cec0*/  LDL.64 R24, [R1+0x40] ;  /* 0x0000400001187983 */ /* 0x001ea80000100a00 */
[----:B--2---:R0:W-:Y:S04]  /*3ced0*/  STL.64 [R1+0x1db8], R24 ;  /* 0x001db81801007387 */ /* 0x0041e80000100a00 */
[----:B0-----:R-:W2:Y:S01]  /*3cee0*/  LDL.LU R24, [R1+0x4d0] ;  /* 0x0004d00001187983 */ /* 0x001ea20000300800 */
[----:B------:R-:W2:Y:S02]  /*3cef0*/  LDL.LU R25, [R1+0x4d4] ;  /* 0x0004d40001197983 */ /* 0x000ea40000300800 */
[----:B------:R-:W2:Y:S02]  /*3cf00*/  LDL.LU R26, [R1+0x4d8] ;  /* 0x0004d800011a7983 */ /* 0x000ea40000300800 */
[----:B------:R-:W2:Y:S01]  /*3cf10*/  LDL.LU R27, [R1+0x4dc] ;  /* 0x0004dc00011b7983 */ /* 0x000ea20000300800 */
[----:B------:R-:W3:Y:S01]  /*3cf20*/  LDL.LU.64 R6, [R1+0x1e18] ;  /* 0x001e180001067983 */ /* 0x000ee20000300a00 */
[----:B------:R-:W3:Y:S02]  /*3cf30*/  LDL.LU.64 R4, [R1+0x1e10] ;  /* 0x001e100001047983 */ /* 0x000ee40000300a00 */
[----:B------:R0:W-:Y:S02]  /*3cf40*/  STL.64 [R1+0x1c0], R16 ;  /* 0x0001c01001007387 */ /* 0x0001e40000100a00 */
[----:B------:R-:W-:Y:S01]  /*3cf50*/  STL.64 [R1+0x1c8], R18 ;  /* 0x0001c81201007387 */ /* 0x000fe20000100a00 */
[----:B0-----:R-:W3:Y:S01]  /*3cf60*/  LDL.LU.64 R16, [R1+0x1e08] ;  /* 0x001e080001107983 */ /* 0x001ee20000300a00 */
[----:B------:R-:W-:-:S02]  /*3cf70*/  IMAD.MOV.U32 R20, RZ, RZ, R3 ;  /* 0x000000ffff147224 */ /* 0x000fc400078e0003 */
[----:B------:R-:W-:-:S07]  /*3cf80*/  IMAD.MOV.U32 R21, RZ, RZ, R2 ;  /* 0x000000ffff157224 */ /* 0x000fce00078e0002 */
[C---:B--2---:R-:W-:Y:S08]  /*3cf90*/  HMMA.16816.F32 R24, R12.reuse, R20, R24 ;  /* 0x000000140c18723c */ /* 0x044ff00000001818 */
[----:B---3--:R-:W-:Y:S01]  /*3cfa0*/  HMMA.16816.F32 R4, R12, R16, R4 ;  /* 0x000000100c04723c */ /* 0x008fe20000001804 */
[----:B------:R-:W-:Y:S02]  /*3cfb0*/  IMAD.MOV.U32 R3, RZ, RZ, R16 ;  /* 0x000000ffff037224 */ /* 0x000fe400078e0010 */
[----:B------:R-:W-:Y:S11]  /*3cfc0*/  IMAD.MOV.U32 R2, RZ, RZ, R17 ;  /* 0x000000ffff027224 */ /* 0x000ff600078e0011 */
[----:B------:R-:W-:Y:S09]  /*3cfd0*/  @!UPT UIADD3 URZ, URZ, URZ, URZ ;  /* 0x0000003f3f3ff290 */ /* 0x000ff2000fffe03f */
[----:B------:R-:W-:Y:S01]  /*3cfe0*/  STL.64 [R1+0x260], R4 ;  /* 0x0002600401007387 */ /* 0x000fe20000100a00 */
[----:B------:R0:W-:Y:S03]  /*3cff0*/  STL.64 [R1+0x268], R6 ;  /* 0x0002680601007387 */ /* 0x0001e60000100a00 */
[----:B0-----:R-:W2:Y:S01]  /*3d000*/  LDL.LU.64 R6, [R1+0x1e00] ;  /* 0x001e000001067983 */ /* 0x001ea20000300a00 */
[----:B------:R-:W3:Y:S02]  /*3d010*/  LDL.LU.64 R4, [R1+0x1df8] ;  /* 0x001df80001047983 */ /* 0x000ee40000300a00 */
[----:B------:R-:W4:Y:S02]  /*3d020*/  LDL.LU.64 R18, [R1+0x1df0] ;  /* 0x001df00001127983 */ /* 0x000f240000300a00 */
[----:B------:R-:W4:Y:S01]  /*3d030*/  LDL.LU.64 R16, [R1+0x1de8] ;  /* 0x001de80001107983 */ /* 0x000f220000300a00 */
[----:B------:R0:W-:Y:S01]  /*3d040*/  STL.64 [R1+0x390], R24 ;  /* 0x0003901801007387 */ /* 0x0001e20000100a00 */
[----:B------:R-:W-:Y:S02]  /*3d050*/  STL.64 [R1+0x398], R26 ;  /* 0x0003981a01007387 */ /* 0x000fe40000100a00 */
[----:B0-----:R-:W-:-:S02]  /*3d060*/  IMAD.MOV.U32 R24, RZ, RZ, R11 ;  /* 0x000000ffff187224 */ /* 0x001fc400078e000b */
[----:B------:R-:W-:-:S05]  /*3d070*/  IMAD.MOV.U32 R25, RZ, RZ, R10 ;  /* 0x000000ffff197224 */ /* 0x000fca00078e000a */
[----:B------:R-:W-:Y:S01]  /*3d080*/  STL.64 [R1+0x1dd0], R24 ;  /* 0x001dd01801007387 */ /* 0x000fe20000100a00 */
        /* <DEDUP_REMOVED lines=12> */
[----:B0-----:R-:W4:Y:S01]  /*3d150*/  LDL.LU R8, [R1+0x450] ;  /* 0x0004500001087983 */ /* 0x001f220000300800 */
[----:B------:R-:W4:Y:S02]  /*3d160*/  LDL.LU R9, [R1+0x454] ;  /* 0x0004540001097983 */ /* 0x000f240000300800 */
[----:B------:R-:W4:Y:S02]  /*3d170*/  LDL.LU R10, [R1+0x458] ;  /* 0x00045800010a7983 */ /* 0x000f240000300800 */
[----:B------:R-:W4:Y:S01]  /*3d180*/  LDL.LU R11, [R1+0x45c] ;  /* 0x00045c00010b7983 */ /* 0x000f220000300800 */
[----:B------:R0:W-:Y:S02]  /*3d190*/  STL.64 [R1+0x1d80], R20 ;  /* 0x001d801401007387 */ /* 0x0001e40000100a00 */
[----:B0-----:R-:W-:-:S02]  /*3d1a0*/  IMAD.MOV.U32 R20, RZ, RZ, R3 ;  /* 0x000000ffff147224 */ /* 0x001fc400078e0003 */
[----:B------:R-:W-:-:S05]  /*3d1b0*/  IMAD.MOV.U32 R21, RZ, RZ, R2 ;  /* 0x000000ffff157224 */ /* 0x000fca00078e0002 */
[----:B------:R0:W-:Y:S04]  /*3d1c0*/  STL.64 [R1+0x1d98], R20 ;  /* 0x001d981401007387 */ /* 0x0001e80000100a00 */
        /* <DEDUP_REMOVED lines=9> */
[----:B------:R-:W2:Y:S02]  /*3d260*/  LDL.LU R21, [R1+0x414] ;  /* 0x0004140001157983 */ /* 0x000ea40000300800 */
[----:B------:R-:W3:Y:S01]  /*3d270*/  LDL.LU R22, [R1+0x418] ;  /* 0x0004180001167983 */ /* 0x000ee20000300800 */
[----:B------:R-:W3:Y:S01]  /*3d280*/  LDL.LU R23, [R1+0x41c] ;  /* 0x00041c0001177983 */ /* 0x000ee20000300800 */
[----:B------:R-:W-:Y:S02]  /*3d290*/  IMAD.MOV.U32 R24, RZ, RZ, R29 ;  /* 0x000000ffff187224 */ /* 0x000fe400078e001d */
[----:B------:R-:W-:Y:S01]  /*3d2a0*/  IMAD.MOV.U32 R25, RZ, RZ, R28 ;  /* 0x000000ffff197224 */ /* 0x000fe200078e001c */
        /* <DEDUP_REMOVED lines=8> */
[----:B0-----:R-:W3:Y:S01]  /*3d330*/  LDL.LU R4, [R1+0x370] ;  /* 0x0003700001047983 */ /* 0x001ee20000300800 */
[----:B------:R-:W3:Y:S02]  /*3d340*/  LDL.LU R5, [R1+0x374] ;  /* 0x0003740001057983 */ /* 0x000ee40000300800 */
[----:B------:R-:W2:Y:S02]  /*3d350*/  LDL.LU R6, [R1+0x378] ;  /* 0x0003780001067983 */ /* 0x000ea40000300800 */
[----:B------:R-:W2:Y:S01]  /*3d360*/  LDL.LU R7, [R1+0x37c] ;  /* 0x00037c0001077983 */ /* 0x000ea20000300800 */
[C---:B----4-:R-:W-:Y:S01]  /*3d370*/  HMMA.16816.F32 R24, R16.reuse, R24, R8 ;  /* 0x000000181018723c */ /* 0x050fe20000001808 */
[----:B--2---:R-:W-:Y:S01]  /*3d380*/  STL.64 [R1+0x1d90], R6 ;  /* 0x001d900601007387 */ /* 0x004fe20000100a00 */
[----:B---3--:R0:W-:Y:S03]  /*3d390*/  STL.64 [R1+0x1d88], R4 ;  /* 0x001d880401007387 */ /* 0x0081e60000100a00 */
[----:B0-----:R-:W2:Y:S01]  /*3d3a0*/  LDL.LU R4, [R1+0x400] ;  /* 0x0004000001047983 */ /* 0x001ea20000300800 */
[----:B------:R-:W2:Y:S02]  /*3d3b0*/  LDL.LU R5, [R1+0x404] ;  /* 0x0004040001057983 */ /* 0x000ea40000300800 */
[----:B------:R-:W2:Y:S02]  /*3d3c0*/  LDL.LU R6, [R1+0x408] ;  /* 0x0004080001067983 */ /* 0x000ea40000300800 */
[----:B------:R-:W2:Y:S01]  /*3d3d0*/  LDL.LU R7, [R1+0x40c] ;  /* 0x00040c0001077983 */ /* 0x000ea20000300800 */
[----:B------:R-:W3:Y:S01]  /*3d3e0*/  LDL.LU.64 R12, [R1+0x20] ;  /* 0x00002000010c7983 */ /* 0x000ee20000300a00 */
[----:B------:R-:W4:Y:S02]  /*3d3f0*/  LDL.LU.64 R10, [R1+0x1de0] ;  /* 0x001de000010a7983 */ /* 0x000f240000300a00 */
[----:B------:R-:W4:Y:S09]  /*3d400*/  LDL.LU.64 R8, [R1+0x1dd8] ;  /* 0x001dd80001087983 */ /* 0x000f320000300a00 */
[----:B------:R0:W-:Y:S01]  /*3d410*/  STL.64 [R1+0x470], R24 ;  /* 0x0004701801007387 */ /* 0x0001e20000100a00 */
[----:B------:R4:W-:Y:S04]  /*3d420*/  STL.64 [R1+0x478], R26 ;  /* 0x0004781a01007387 */ /* 0x0009e80000100a00 */
        /* <DEDUP_REMOVED lines=23> */
[----:B------:R-:W3:Y:S02]  /*3d5a0*/  LDL.LU.64 R20, [R1+0x1da0] ;  /* 0x001da00001147983 */ /* 0x000ee40000300a00 */
[----:B------:R0:W-:Y:S02]  /*3d5b0*/  STL.64 [R1+0x1d28], R8 ;  /* 0x001d280801007387 */ /* 0x0001e40000100a00 */
[----:B0-----:R-:W4:Y:S01]  /*3d5c0*/  LDL.LU R8, [R1+0x3c0] ;  /* 0x0003c00001087983 */ /* 0x001f220000300800 */
[----:B------:R-:W4:Y:S02]  /*3d5d0*/  LDL.LU R9, [R1+0x3c4] ;  /* 0x0003c40001097983 */ /* 0x000f240000300800 */
[----:B------:R-:W2:Y:S02]  /*3d5e0*/  LDL.LU R10, [R1+0x3c8] ;  /* 0x0003c800010a7983 */ /* 0x000ea40000300800 */
[----:B------:R-:W2:Y:S01]  /*3d5f0*/  LDL.LU R11, [R1+0x3cc] ;  /* 0x0003cc00010b7983 */ /* 0x000ea20000300800 */
[C---:B---3--:R-:W-:Y:S01]  /*3d600*/  HMMA.16816.F32 R20, R16.reuse, R12, R20 ;  /* 0x0000000c1014723c */ /* 0x048fe20000001814 */
[----:B--2---:R-:W-:Y:S01]  /*3d610*/  STL.64 [R1+0x1d48], R10 ;  /* 0x001d480a01007387 */ /* 0x004fe20000100a00 */
[----:B----4-:R0:W-:Y:S03]  /*3d620*/  STL.64 [R1+0x1d40], R8 ;  /* 0x001d400801007387 */ /* 0x0101e60000100a00 */
[----:B0-----:R-:W2:Y:S01]  /*3d630*/  LDL.LU R8, [R1+0x3e0] ;  /* 0x0003e00001087983 */ /* 0x001ea20000300800 */
[----:B------:R-:W2:Y:S02]  /*3d640*/  LDL.LU R9, [R1+0x3e4] ;  /* 0x0003e40001097983 */ /* 0x000ea40000300800 */
[----:B------:R-:W2:Y:S02]  /*3d650*/  LDL.LU R10, [R1+0x3e8] ;  /* 0x0003e800010a7983 */ /* 0x000ea40000300800 */
[----:B------:R-:W2:Y:S11]  /*3d660*/  LDL.LU R11, [R1+0x3ec] ;  /* 0x0003ec00010b7983 */ /* 0x000eb60000300800 */
[----:B------:R-:W-:Y:S02]  /*3d670*/  @!UPT UIADD3 URZ, URZ, URZ, URZ ;  /* 0x0000003f3f3ff290 */ /* 0x000fe4000fffe03f */
        /* <DEDUP_REMOVED lines=8> */
[----:B------:R3:W-:Y:S03]  /*3d700*/  STL.64 [R1+0x428], R22 ;  /* 0x0004281601007387 */ /* 0x0007e60000100a00 */
[----:B0-----:R-:W3:Y:S02]  /*3d710*/  LDL.LU.64 R20, [R1+0x1d80] ;  /* 0x001d800001147983 */ /* 0x001ee40000300a00 */
[C---:B---3--:R-:W-:Y:S02]  /*3d720*/  HMMA.16816.F32 R20, R16.reuse, R20, R4 ;  /* 0x000000141014723c */ /* 0x048fe40000001804 */
[----:B------:R-:W3:Y:S01]  /*3d730*/  LDL.LU.64 R6, [R1+0x1d78] ;  /* 0x001d780001067983 */ /* 0x000ee20000300a00 */
[----:B------:R-:W4:Y:S11]  /*3d740*/  LDL.LU.64 R4, [R1+0x1d70] ;  /* 0x001d700001047983 */ /* 0x000f360000300a00 */
[----:B------:R-:W-:Y:S09]  /*3d750*/  @!UPT UIADD3 URZ, URZ, URZ, URZ ;  /* 0x0000003f3f3ff290 */ /* 0x000ff2000fffe03f */
[----:B------:R-:W-:Y:S01]  /*3d760*/  STL.64 [R1+0x410], R20 ;  /* 0x0004101401007387 */ /* 0x000fe20000100a00 */
[----:B------:R0:W-:Y:S03]  /*3d770*/  STL.64 [R1+0x418], R22 ;  /* 0x0004181601007387 */ /* 0x0001e60000100a00 */
[----:B0-----:R-:W4:Y:S01]  /*3d780*/  LDL.LU.64 R22, [R1+0x1d68] ;  /* 0x001d680001167983 */ /* 0x001f220000300a00 */
[----:B------:R-:W4:Y:S02]  /*3d790*/  LDL.LU.64 R20, [R1+0x1d60] ;  /* 0x001d600001147983 */ /* 0x000f240000300a00 */
[----:B----4-:R-:W-:Y:S01]  /*3d7a0*/  HMMA.16816.F32 R16, R16, R4, R20 ;  /* 0x000000041010723c */ /* 0x010fe20000001814 */
[----:B------:R-:W2:Y:S01]  /*3d7b0*/  LDL.LU.64 R22, [R1+0x1d58] ;  /* 0x001d580001167983 */ /* 0x000ea20000300a00 */
[----:B------:R-:W2:Y:S02]  /*3d7c0*/  LDL.LU.64 R20, [R1+0x1d50] ;  /* 0x001d500001147983 */ /* 0x000ea40000300a00 */
[----:B---3--:R-:W-:Y:S02]  /*3d7d0*/  STL.64 [R1+0x1ce8], R6 ;  /* 0x001ce80601007387 */ /* 0x008fe40000100a00 */
[----:B------:R0:W-:Y:S02]  /*3d7e0*/  STL.64 [R1+0x1ce0], R4 ;  /* 0x001ce00401007387 */ /* 0x0001e40000100a00 */
[----:B------:R-:W-:-:S02]  /*3d7f0*/  IMAD.MOV.U32 R3, RZ, RZ, R24 ;  /* 0x000000ffff037224 */ /* 0x000fc400078e0018 */
[----:B------:R-:W-:Y:S11]  /*3d800*/  IMAD.MOV.U32 R2, RZ, RZ, R25 ;  /* 0x000000ffff027224 */ /* 0x000ff600078e0019 */
[----:B------:R-:W-:Y:S02]  /*3d810*/  @!UPT UIADD3 URZ, URZ, URZ, URZ ;  /* 0x0000003f3f3ff290 */ /* 0x000fe4000fffe03f */
[----:B------:R1:W-:Y:S01]  /*3d820*/  STL.64 [R1+0x370], R16 ;  /* 0x0003701001007387 */ /* 0x0003e20000100a00 */
[----:B------:R-:W-:Y:S02]  /*3d830*/  STL.64 [R1+0x378], R18 ;  /* 0x0003781201007387 */ /* 0x000fe40000100a00 */
[----:B0-----:R-:W3:Y:S02]  /*3d840*/  LDL.LU R4, [R1+0x3d0] ;  /* 0x0003d00001047983 */ /* 0x001ee40000300800 */
[----:B------:R-:W3:Y:S01]  /*3d850*/  LDL.LU R5, [R1+0x3d4] ;  /* 0x0003d40001057983 */ /* 0x000ee20000300800 */
[----:B------:R-:W3:Y:S01]  /*3d860*/  LDL.LU R6, [R1+0x3d8] ;  /* 0x0003d80001067983 */ /* 0x000ee20000300800 */
[----:B------:R-:W3:Y:S03]  /*3d870*/  LDL.LU R7, [R1+0x3dc] ;  /* 0x0003dc0001077983 */ /* 0x000ee60000300800 */
[----:B-1----:R-:W4:Y:S01]  /*3d880*/  LDL.LU.64 R16, [R1+0x10] ;  /* 0x0000100001107983 */ /* 0x002f220000300a00 */
        /* <DEDUP_REMOVED lines=20> */
[----:B------:R0:W-:Y:S01]  /*3d9d0*/  STL.64 [R1+0x3e0], R8 ;  /* 0x0003e00801007387 */ /* 0x0001e20000100a00 */
[----:B------:R-:W-:Y:S03]  /*3d9e0*/  STL.64 [R1+0x3e8], R10 ;  /* 0x0003e80a01007387 */ /* 0x000fe60000100a00 */
[----:B0-----:R-:W2:Y:S01]  /*3d9f0*/  LDL.LU.64 R8, [R1+0x1d28] ;  /* 0x001d280001087983 */ /* 0x001ea20000300a00 */
[----:B------:R-:W2:Y:S02]  /*3da00*/  LDL.LU.64 R26, [R1+0x1d20] ;  /* 0x001d2000011a7983 */ /* 0x000ea40000300a00 */
[----:B------:R-:W2:Y:S02]  /*3da10*/  LDL.LU.64 R24, [R1+0x1d18] ;  /* 0x001d180001187983 */ /* 0x000ea40000300a00 */
        /* <DEDUP_REMOVED lines=9> */
[----:B------:R-:W-:-:S05]  /*3dab0*/  IMAD.MOV.U32 R9, RZ, RZ, R6 ;  /* 0x000000ffff097224 */ /* 0x000fca00078e0006 */
[----:B------:R0:W-:Y:S02]  /*3dac0*/  STL.64 [R1+0x1ca0], R8 ;  /* 0x001ca00801007387 */ /* 0x0001e40000100a00 */
[----:B0-----:R-:W-:Y:S02]  /*3dad0*/  IMAD.MOV.U32 R8, RZ, RZ, R5 ;  /* 0x000000ffff087224 */ /* 0x001fe400078e0005 */
[----:B------:R-:W-:-:S05]  /*3dae0*/  IMAD.MOV.U32 R9, RZ, RZ, R4 ;  /* 0x000000ffff097224 */ /* 0x000fca00078e0004 */
[----:B------:R0:W-:Y:S02]  /*3daf0*/  STL.64 [R1+0x1cb8], R8 ;  /* 0x001cb80801007387 */ /* 0x0001e40000100a00 */
[----:B0-----:R-:W-:Y:S02]  /*3db00*/  IMAD.MOV.U32 R8, RZ, RZ, R3 ;  /* 0x000000ffff087224 */ /* 0x001fe400078e0003 */
[----:B------:R-:W-:-:S05]  /*3db10*/  IMAD.MOV.U32 R9, RZ, RZ, R2 ;  /* 0x000000ffff097224 */ /* 0x000fca00078e0002 */
[----:B------:R0:W-:Y:S04]  /*3db20*/  STL.64 [R1+0x1cf0], R8 ;  /* 0x001cf00801007387 */ /* 0x0001e80000100a00 */
[----:B0-----:R-:W3:Y:S01]  /*3db30*/  LDL.LU R8, [R1+0x2c0] ;  /* 0x0002c00001087983 */ /* 0x001ee20000300800 */
[C---:B--2---:R-:W-:Y:S11]  /*3db40*/  HMMA.16816.F32 R4, R20.reuse, R12, R24 ;  /* 0x0000000c1404723c */ /* 0x044ff60000001818 */
[----:B------:R-:W-:Y:S11]  /*3db50*/  @!UPT UIADD3 URZ, URZ, URZ, URZ ;  /* 0x0000003f3f3ff290 */ /* 0x000ff6000fffe03f */
[----:B------:R-:W-:Y:S01]  /*3db60*/  @!UPT UIADD3 URZ, URZ, URZ, URZ ;  /* 0x0000003f3f3ff290 */ /* 0x000fe2000fffe03f */
[----:B------:R-:W-:Y:S01]  /*3db70*/  STL.64 [R1+0x3c0], R4 ;  /* 0x0003c00401007387 */ /* 0x000fe20000100a00 */
[----:B------:R-:W-:Y:S02]  /*3db80*/  STL.64 [R1+0x3c8], R6 ;  /* 0x0003c80601007387 */ /* 0x000fe40000100a00 */
[----:B------:R-:W3:Y:S02]  /*3db90*/  LDL.LU R9, [R1+0x2c4] ;  /* 0x0002c40001097983 */ /* 0x000ee40000300800 */
[----:B------:R-:W2:Y:S01]  /*3dba0*/  LDL.LU R10, [R1+0x2c8] ;  /* 0x0002c800010a7983 */ /* 0x000ea20000300800 */
[----:B------:R-:W2:Y:S04]  /*3dbb0*/  LDL.LU R11, [R1+0x2cc] ;  /* 0x0002cc00010b7983 */ /* 0x000ea80000300800 */
[----:B--2---:R-:W-:Y:S01]  /*3dbc0*/  STL.64 [R1+0x1d00], R10 ;  /* 0x001d000a01007387 */ /* 0x004fe20000100a00 */
[----:B---3--:R0:W-:Y:S03]  /*3dbd0*/  STL.64 [R1+0x1cf8], R8 ;  /* 0x001cf80801007387 */ /* 0x0081e60000100a00 */
[----:B0-----:R-:W4:Y:S01]  /*3dbe0*/  LDL.LU R8, [R1+0x2d0] ;  /* 0x0002d00001087983 */ /* 0x001f220000300800 */
[----:B------:R-:W4:Y:S02]  /*3dbf0*/  LDL.LU R9, [R1+0x2d4] ;  /* 0x0002d40001097983 */ /* 0x000f240000300800 */
[----:B------:R-:W4:Y:S02]  /*3dc00*/  LDL.LU R10, [R1+0x2d8] ;  /* 0x0002d800010a7983 */ /* 0x000f240000300800 */
[----:B------:R-:W4:Y:S01]  /*3dc10*/  LDL.LU R11, [R1+0x2dc] ;  /* 0x0002dc00010b7983 */ /* 0x000f220000300800 */
[----:B------:R-:W2:Y:S01]  /*3dc20*/  LDL.64 R4, [R1] ;  /* 0x0000000001047983 */ /* 0x000ea20000100a00 */
[----:B------:R-:W3:Y:S02]  /*3dc30*/  LDL.LU R24, [R1+0x1a0] ;  /* 0x0001a00001187983 */ /* 0x000ee40000300800 */
[----:B------:R-:W3:Y:S02]  /*3dc40*/  LDL.LU R25, [R1+0x1a4] ;  /* 0x0001a40001197983 */ /* 0x000ee40000300800 */
[----:B------:R-:W3:Y:S01]  /*3dc50*/  LDL.LU R26, [R1+0x1a8] ;  /* 0x0001a800011a7983 */ /* 0x000ee20000300800 */
[----:B------:R-:W3:Y:S01]  /*3dc60*/  LDL.LU R27, [R1+0x1ac] ;  /* 0x0001ac00011b7983 */ /* 0x000ee20000300800 */
        /* <DEDUP_REMOVED lines=11> */
[----:B----4-:R-:W-:Y:S01]  /*3dd20*/  HMMA.16816.F32 R8, R20, R16, R8 ;  /* 0x000000101408723c */ /* 0x010fe20000001808 */
[----:B--2---:R-:W-:Y:S01]  /*3dd30*/  STL.64 [R1+0x1cb0], R14 ;  /* 0x001cb00e01007387 */ /* 0x004fe20000100a00 */
[----:B------:R0:W-:Y:S03]  /*3dd40*/  STL.64 [R1+0x1ca8], R12 ;  /* 0x001ca80c01007387 */ /* 0x0001e60000100a00 */
        /* <DEDUP_REMOVED lines=13> */
[----:B------:R-:W4:Y:S02]  /*3de20*/  LDL.LU.64 R8, [R1+0x1cf8] ;  /* 0x001cf80001087983 */ /* 0x000f240000300a00 */
[----:B------:R0:W-:Y:S02]  /*3de30*/  STL.64 [R1+0x1c78], R16 ;  /* 0x001c781001007387 */ /* 0x0001e40000100a00 */
[----:B------:R-:W-:-:S02]  /*3de40*/  IMAD.MOV.U32 R3, RZ, RZ, R4 ;  /* 0x000000ffff037224 */ /* 0x000fc400078e0004 */
[----:B------:R-:W-:Y:S01]  /*3de50*/  IMAD.MOV.U32 R2, RZ, RZ, R5 ;  /* 0x000000ffff027224 */ /* 0x000fe200078e0005 */
[----:B0-----:R-:W2:Y:S01]  /*3de60*/  LDL.LU R16, [R1+0x1d0] ;  /* 0x0001d00001107983 */ /* 0x001ea20000300800 */
[----:B------:R-:W2:Y:S02]  /*3de70*/  LDL.LU R17, [R1+0x1d4] ;  /* 0x0001d40001117983 */ /* 0x000ea40000300800 */
[----:B------:R-:W2:Y:S02]  /*3de80*/  LDL.LU R18, [R1+0x1d8] ;  /* 0x0001d80001127983 */ /* 0x000ea40000300800 */
[----:B------:R-:W2:Y:S01]  /*3de90*/  LDL.LU R19, [R1+0x1dc] ;  /* 0x0001dc0001137983 */ /* 0x000ea20000300800 */
[C---:B----4-:R-:W-:Y:S11]  /*3dea0*/  HMMA.16816.F32 R8, R20.reuse, R4, R8 ;  /* 0x000000041408723c */ /* 0x050ff60000001808 */
[----:B------:R-:W-:Y:S11]  /*3deb0*/  @!UPT UIADD3 URZ, URZ, URZ, URZ ;  /* 0x0000003f3f3ff290 */ /* 0x000ff6000fffe03f */
[----:B------:R-:W-:Y:S01]  /*3dec0*/  @!UPT UIADD3 URZ, URZ, URZ, URZ ;  /* 0x0000003f3f3ff290 */ /* 0x000fe2000fffe03f */
[----:B------:R0:W-:Y:S01]  /*3ded0*/  STL.64 [R1+0x3a0], R8 ;  /* 0x0003a00801007387 */ /* 0x0001e20000100a00 */
[----:B------:R2:W-:Y:S03]  /*3dee0*/  STL.64 [R1+0x3a8], R10 ;  /* 0x0003a80a01007387 */ /* 0x0005e60000100a00 */
[----:B0-----:R-:W2:Y:S01]  /*3def0*/  LDL.LU.64 R8, [R1+0x1cf0] ;  /* 0x001cf00001087983 */ /* 0x001ea20000300a00 */
[----:B------:R-:W4:Y:S02]  /*3df00*/  LDL.LU.64 R6, [R1+0x1ce8] ;  /* 0x001ce80001067983 */ /* 0x000f240000300a00 */
[----:B------:R-:W3:Y:S02]  /*3df10*/  LDL.LU.64 R4, [R1+0x1ce0] ;  /* 0x001ce00001047983 */ /* 0x000ee40000300a00 */
[----:B---3--:R-:W-:Y:S01]  /*3df20*/  HMMA.16816.F32 R20, R20, R4, R24 ;  /* 0x000000041414723c */ /* 0x008fe20000001818 */
[----:B------:R-:W2:Y:S01]  /*3df30*/  LDL.LU.64 R26, [R1+0x1cd8] ;  /* 0x001cd800011a7983 */ /* 0x000ea20000300a00 */
[----:B------:R-:W2:Y:S11]  /*3df40*/  LDL.LU.64 R24, [R1+0x1cd0] ;  /* 0x001cd00001187983 */ /* 0x000eb60000300a00 */
[----:B------:R-:W-:Y:S10]  /*3df50*/  @!UPT UIADD3 URZ, URZ, URZ, URZ ;  /* 0x0000003f3f3ff290 */ /* 0x000ff4000fffe03f */
[----:B------:R-:W-:Y:S01]  /*3df60*/  STL.64 [R1+0x2e0], R20 ;  /* 0x0002e01401007387 */ /* 0x000fe20000100a00 */
[----:B------:R-:W-:Y:S01]  /*3df70*/  STL.64 [R1+0x2e8], R22 ;  /* 0x0002e81601007387 */ /* 0x000fe20000100a00 */
        /* <DEDUP_REMOVED lines=21> */
[----:B--2---:R-:W-:Y:S11]  /*3e0d0*/  HMMA.16816.F32 R12, R24, R8, R12 ;  /* 0x00000008180c723c */ /* 0x004ff6000000180c */
[----:B------:R-:W-:Y:S11]  /*3e0e0*/  @!UPT UIADD3 URZ, URZ, URZ, URZ ;  /* 0x0000003f3f3ff290 */ /* 0x000ff6000fffe03f */
[----:B------:R-:W-:Y:S01]  /*3e0f0*/  @!UPT UIADD3 URZ, URZ, URZ, URZ ;  /* 0x0000003f3f3ff290 */ /* 0x000fe2000fffe03f */
[----:B------:R0:W-:Y:S01]  /*3e100*/  STL.64 [R1+0x2a0], R12 ;  /* 0x0002a00c01007387 */ /* 0x0001e20000100a00 */
[----:B------:R-:W-:Y:S03]  /*3e110*/  STL.64 [R1+0x2a8], R14 ;  /* 0x0002a80e01007387 */ /* 0x000fe60000100a00 */
[----:B0-----:R-:W2:Y:S01]  /*3e120*/  LDL.LU.64 R12, [R1+0x1c80] ;  /* 0x001c8000010c7983 */ /* 0x001ea20000300a00 */
[----:B------:R-:W-:Y:S02]  /*3e130*/  IMAD.MOV.U32 R20, RZ, RZ, R3 ;  /* 0x000000ffff147224 */ /* 0x000fe400078e0003 */
[----:B------:R-:W-:Y:S02]  /*3e140*/  IMAD.MOV.U32 R21, RZ, RZ, R2 ;  /* 0x000000ffff157224 */ /* 0x000fe400078e0002 */
[----:B------:R-:W-:Y:S02]  /*3e150*/  IMAD.MOV.U32 R2, RZ, RZ, R8 ;  /* 0x000000ffff027224 */ /* 0x000fe400078e0008 */
[----:B------:R-:W-:-:S02]  /*3e160*/  IMAD.MOV.U32 R3, RZ, RZ, R9 ;  /* 0x000000ffff037224 */ /* 0x000fc400078e0009 */
[----:B----4-:R-:W0:Y:S04]  /*3e170*/  LDSM.16.MT88.4 R8, [R7+0xc100] ;  /* 0x00c100000708783b */ /* 0x010e280000004200 */
[----:B0-----:R-:W-:Y:S01]  /*3e180*/  STL.64 [R1+0x1c60], R10 ;  /* 0x001c600a01007387 */ /* 0x001fe20000100a00 */
[----:B------:R0:W-:Y:S03]  /*3e190*/  STL.64 [R1+0x1c58], R8 ;  /* 0x001c580801007387 */ /* 0x0001e60000100a00 */
        /* <DEDUP_REMOVED lines=9> */
[----:B------:R1:W-:Y:S01]  /*3e230*/  STL.64 [R1+0x290], R16 ;  /* 0x0002901001007387 */ /* 0x0003e20000100a00 */
[----:B------:R-:W-:Y:S03]  /*3e240*/  STL.64 [R1+0x298], R18 ;  /* 0x0002981201007387 */ /* 0x000fe60000100a00 */
[----:B-1----:R-:W2:Y:S01]  /*3e250*/  LDL.LU.64 R16, [R1+0x1c78] ;  /* 0x001c780001107983 */ /* 0x002ea20000300a00 */
[----:B------:R-:W4:Y:S03]  /*3e260*/  LDL.LU R7, [R1+0x1c70] ;  /* 0x001c700001077983 */ /* 0x000f260000300800 */
[----:B0-----:R-:W-:Y:S01]  /*3e270*/  STL.64 [R1+0x1bd0], R14 ;  /* 0x001bd00e01007387 */ /* 0x001fe20000100a00 */
[----:B------:R0:W-:Y:S03]  /*3e280*/  STL.64 [R1+0x1bc8], R12 ;  /* 0x001bc80c01007387 */ /* 0x0001e60000100a00 */
[----:B0-----:R-:W2:Y:S01]  /*3e290*/  LDL.LU R12, [R1+0x270] ;  /* 0x00027000010c7983 */ /* 0x001ea20000300800 */
[----:B------:R-:W2:Y:S02]  /*3e2a0*/  LDL.LU R13, [R1+0x274] ;  /* 0x00027400010d7983 */ /* 0x000ea40000300800 */
[----:B------:R-:W2:Y:S02]  /*3e2b0*/  LDL.LU R14, [R1+0x278] ;  /* 0x00027800010e7983 */ /* 0x000ea40000300800 */
[----:B------:R-:W2:Y:S01]  /*3e2c0*/  LDL.LU R15, [R1+0x27c] ;  /* 0x00027c00010f7983 */ /* 0x000ea20000300800 */
[C---:B---3--:R-:W-:Y:S01]  /*3e2d0*/  HMMA.16816.F32 R8, R24.reuse, R20, R8 ;  /* 0x000000141808723c */ /* 0x048fe20000001808 */
[----:B------:R-:W-:Y:S07]  /*3e2e0*/  LDSM.16.MT88.4 R20, [R0+0xe080] ;  /* 0x00e080000014783b */ /* 0x000fee0000004200 */
[----:B--2---:R-:W-:Y:S11]  /*3e2f0*/  HMMA.16816.F32 R12, R24, R16, R12 ;  /* 0x00000010180c723c */ /* 0x004ff6000000180c */
[----:B------:R-:W-:Y:S11]  /*3e300*/  @!UPT UIADD3 URZ, URZ, URZ, URZ ;  /* 0x0000003f3f3ff290 */ /* 0x000ff6000fffe03f */
[----:B------:R-:W-:Y:S01]  /*3e310*/  @!UPT UIADD3 URZ, URZ, URZ, URZ ;  /* 0x0000003f3f3ff290 */ /* 0x000fe2000fffe03f */
[----:B------:R0:W-:Y:S02]  /*3e320*/  STL.64 [R1+0x280], R12 ;  /* 0x0002800c01007387 */ /* 0x0001e40000100a00 */
[----:B0-----:R-:W-:Y:S02]  /*3e330*/  IMAD.MOV.U32 R13, RZ, RZ, R16 ;  /* 0x000000ffff0d7224 */ /* 0x001fe400078e0010 */
[----:B------:R-:W-:Y:S02]  /*3e340*/  IMAD.MOV.U32 R12, RZ, RZ, R17 ;  /* 0x000000ffff0c7224 */ /* 0x000fe400078e0011 */
[----:B------:R-:W0:Y:S04]  /*3e350*/  LDSM.16.MT88.4 R16, [R0+0xe000] ;  /* 0x00e000000010783b */ /* 0x000e280000004200 */
[----:B------:R-:W-:Y:S04]  /*3e360*/  STL.64 [R1+0x288], R14 ;  /* 0x0002880e01007387 */ /* 0x000fe80000100a00 */
[----:B0-----:R-:W-:Y:S01]  /*3e370*/  STL.64 [R1+0x1b40], R18 ;  /* 0x001b401201007387 */ /* 0x001fe20000100a00 */
[----:B------:R0:W-:Y:S02]  /*3e380*/  STL.64 [R1+0x1b38], R16 ;  /* 0x001b381001007387 */ /* 0x0001e40000100a00 */
[----:B0-----:R-:W-:-:S02]  /*3e390*/  IMAD.MOV.U32 R16, RZ, RZ, R13 ;  /* 0x000000ffff107224 */ /* 0x001fc400078e000d */
[----:B------:R-:W-:-:S05]  /*3e3a0*/  IMAD.MOV.U32 R17, RZ, RZ, R12 ;  /* 0x000000ffff117224 */ /* 0x000fca00078e000c */
[----:B------:R-:W-:Y:S01]  /*3e3b0*/  STL.64 [R1+0x1c20], R16 ;  /* 0x001c201001007387 */ /* 0x000fe20000100a00 */
[----:B------:R-:W-:Y:S02]  /*3e3c0*/  STL.64 [R1+0x1ab8], R22 ;  /* 0x001ab81601007387 */ /* 0x000fe40000100a00 */
[----:B------:R-:W-:Y:S02]  /*3e3d0*/  STL.64 [R1+0x270], R8 ;  /* 0x0002700801007387 */ /* 0x000fe40000100a00 */
[----:B------:R-:W-:Y:S01]  /*3e3e0*/  STL.64 [R1+0x278], R10 ;  /* 0x0002780a01007387 */ /* 0x000fe20000100a00 */
[----:B------:R0:W-:Y:S04]  /*3e3f0*/  STL.64 [R1+0x1ab0], R20 ;  /* 0x001ab01401007387 */ /* 0x0001e80000100a00 */
[----:B0-----:R-:W2:Y:S01]  /*3e400*/  LDL.LU R20, [R1+0x70] ;  /* 0x0000700001147983 */ /* 0x001ea20000300800 */
[----:B------:R-:W2:Y:S02]  /*3e410*/  LDL.LU R21, [R1+0x74] ;  /* 0x0000740001157983 */ /* 0x000ea40000300800 */
[----:B------:R-:W3:Y:S02]  /*3e420*/  LDL.LU R22, [R1+0x78] ;  /* 0x0000780001167983 */ /* 0x000ee40000300800 */
[----:B------:R-:W3:Y:S01]  /*3e430*/  LDL.LU R23, [R1+0x7c] ;  /* 0x00007c0001177983 */ /* 0x000ee20000300800 */
        /* <DEDUP_REMOVED lines=11> */
[----:B------:R-:W2:Y:S02]  /*3e4f0*/  LDL.LU R19, [R1+0x56c] ;  /* 0x00056c0001137983 */ /* 0x000ea40000300800 */
[----:B--2---:R-:W-:Y:S01]  /*3e500*/  STL.64 [R1+0x1c30], R18 ;  /* 0x001c301201007387 */ /* 0x004fe20000100a00 */
[----:B------:R0:W-:Y:S03]  /*3e510*/  STL.64 [R1+0x1c28], R16 ;  /* 0x001c281001007387 */ /* 0x0001e60000100a00 */
[----:B0-----:R-:W2:Y:S04]  /*3e520*/  LDL.LU.64 R16, [R1+0x50] ;  /* 0x0000500001107983 */ /* 0x001ea80000300a00 */
[----:B--2---:R0:W-:Y:S04]  /*3e530*/  STL.64 [R1+0x1c40], R16 ;  /* 0x001c401001007387 */ /* 0x0041e80000100a00 */
[----:B0-----:R-:W2:Y:S01]  /*3e540*/  LDL.LU.64 R16, [R1+0x60] ;  /* 0x0000600001107983 */ /* 0x001ea20000300a00 */
        /* <DEDUP_REMOVED lines=8> */
[----:B0-----:R-:W2:Y:S01]  /*3e5d0*/  LDL.LU.64 R12, [R1+0x40] ;  /* 0x00004000010c7983 */ /* 0x001ea20000300a00 */
[----:B------:R-:W-:Y:S03]  /*3e5e0*/  HMMA.16816.F32 R24, R24, R4, R8 ;  /* 0x000000041818723c */ /* 0x000fe60000001808 */
[----:B--2---:R0:W-:Y:S04]  /*3e5f0*/  STL.64 [R1+0x1c38], R12 ;  /* 0x001c380c01007387 */ /* 0x0041e80000100a00 */
[----:B0-----:R-:W2:Y:S01]  /*3e600*/  LDL.LU R12, [R1+0x570] ;  /* 0x00057000010c7983 */ /* 0x001ea20000300800 */
[----:B------:R-:W2:Y:S02]  /*3e610*/  LDL.LU R13, [R1+0x574] ;  /* 0x00057400010d7983 */ /* 0x000ea40000300800 */
[----:B------:R-:W2:Y:S02]  /*3e620*/  LDL.LU R14, [R1+0x578] ;  /* 0x00057800010e7983 */ /* 0x000ea40000300800 */
[----:B------:R-:W2:Y:S01]  /*3e630*/  LDL.LU R15, [R1+0x57c] ;  /* 0x00057c00010f7983 */ /* 0x000ea20000300800 */
[----:B---3--:R-:W-:Y:S01]  /*3e640*/  STL.64 [R1+0x1b50], R22 ;  /* 0x001b501601007387 */ /* 0x008fe20000100a00 */
[----:B------:R0:W-:Y:S03]  /*3e650*/  STL.64 [R1+0x1b48], R20 ;  /* 0x001b481401007387 */ /* 0x0001e60000100a00 */
[----:B0-----:R-:W3:Y:S01]  /*3e660*/  LDL.LU R20, [R1+0x90] ;  /* 0x0000900001147983 */ /* 0x001ee20000300800 */
[----:B------:R-:W3:Y:S02]  /*3e670*/  LDL.LU R21, [R1+0x94] ;  /* 0x0000940001157983 */ /* 0x000ee40000300800 */
[----:B------:R-:W2:Y:S02]  /*3e680*/  LDL.LU R22, [R1+0x98] ;  /* 0x0000980001167983 */ /* 0x000ea40000300800 */
[----:B------:R-:W2:Y:S02]  /*3e690*/  LDL.LU R23, [R1+0x9c] ;  /* 0x00009c0001177983 */ /* 0x000ea40000300800 */
[----:B--2---:R-:W-:Y:S01]  /*3e6a0*/  STL.64 [R1+0x1b60], R22 ;  /* 0x001b601601007387 */ /* 0x004fe20000100a00 */
[----:B---3--:R0:W-:Y:S02]  /*3e6b0*/  STL.64 [R1+0x1b58], R20 ;  /* 0x001b581401007387 */ /* 0x0081e40000100a00 */
[----:B0-----:R-:W-:-:S02]  /*3e6c0*/  IMAD.MOV.U32 R20, RZ, RZ, R29 ;  /* 0x000000ffff147224 */ /* 0x001fc400078e001d */
[----:B------:R-:W-:Y:S01]  /*3e6d0*/  IMAD.MOV.U32 R21, RZ, RZ, R28 ;  /* 0x000000ffff157224 */ /* 0x000fe200078e001c */
[----:B------:R-:W2:Y:S01]  /*3e6e0*/  LDL.LU R29, [R1+0x1c6c] ;  /* 0x001c6c00011d7983 */ /* 0x000ea20000300800 */
[----:B------:R-:W3:Y:S02]  /*3e6f0*/  LDL.LU R28, [R1+0x1c68] ;  /* 0x001c6800011c7983 */ /* 0x000ee40000300800 */
[----:B------:R-:W2:Y:S02]  /*3e700*/  LDL.LU.64 R10, [R1+0x1c60] ;  /* 0x001c6000010a7983 */ /* 0x000ea40000300a00 */
[----:B------:R-:W2:Y:S01]  /*3e710*/  LDL.LU.64 R8, [R1+0x1c58] ;  /* 0x001c580001087983 */ /* 0x000ea20000300a00 */
[----:B----4-:R-:W-:Y:S01]  /*3e720*/  STL.64 [R1+0x1be0], R6 ;  /* 0x001be00601007387 */ /* 0x010fe20000100a00 */
[----:B------:R0:W-:Y:S02]  /*3e730*/  STL.64 [R1+0x1bd8], R4 ;  /* 0x001bd80401007387 */ /* 0x0001e40000100a00 */
[----:B------:R-:W-:Y:S02]  /*3e740*/  STL.64 [R1+0x1d0], R24 ;  /* 0x0001d01801007387 */ /* 0x000fe40000100a00 */
[----:B------:R-:W-:Y:S02]  /*3e750*/  STL.64 [R1+0x1d8], R26 ;  /* 0x0001d81a01007387 */ /* 0x000fe40000100a00 */
[----:B------:R1:W4:Y:S04]  /*3e760*/  LDSM.16.MT88.4 R24, [R0+0xe100] ;  /* 0x00e100000018783b */ /* 0x0003280000004200 */
[----:B0-----:R-:W2:Y:S01]  /*3e770*/  LDL.LU R4, [R1+0x580] ;  /* 0x0005800001047983 */ /* 0x001ea20000300800 */
[----:B------:R-:W2:Y:S02]  /*3e780*/  LDL.LU R5, [R1+0x584] ;  /* 0x0005840001057983 */ /* 0x000ea40000300800 */
[----:B------:R-:W2:Y:S02]  /*3e790*/  LDL.LU R6, [R1+0x588] ;  /* 0x0005880001067983 */ /* 0x000ea40000300800 */
[----:B------:R-:W2:Y:S01]  /*3e7a0*/  LDL.LU R7, [R1+0x58c] ;  /* 0x00058c0001077983 */ /* 0x000ea20000300800 */
[----:B-1----:R-:W3:Y:S04]  /*3e7b0*/  LDL.LU R0, [R1+0x1c50] ;  /* 0x001c500001007983 */ /* 0x002ee80000300800 */
[----:B----4-:R-:W-:Y:S01]  /*3e7c0*/  STL.64 [R1+0x1a48], R26 ;  /* 0x001a481a01007387 */ /* 0x010fe20000100a00 */
[----:B------:R0:W-:Y:S02]  /*3e7d0*/  STL.64 [R1+0x1a40], R24 ;  /* 0x001a401801007387 */ /* 0x0001e40000100a00 */
[----:B0-----:R-:W-:-:S02]  /*3e7e0*/  IMAD.MOV.U32 R24, RZ, RZ, R2 ;  /* 0x000000ffff187224 */ /* 0x001fc400078e0002 */
[----:B------:R-:W-:Y:S01]  /*3e7f0*/  IMAD.MOV.U32 R25, RZ, RZ, R3 ;  /* 0x000000ffff197224 */ /* 0x000fe200078e0003 */
[----:B------:R-:W4:Y:S01]  /*3e800*/  LDL.LU R2, [R1+0x1c4c] ;  /* 0x001c4c0001027983 */ /* 0x000f220000300800 */
[----:B------:R-:W3:Y:S02]  /*3e810*/  LDL.LU R3, [R1+0x1c48] ;  /* 0x001c480001037983 */ /* 0x000ee40000300800 */
[----:B------:R-:W3:Y:S02]  /*3e820*/  LDL R26, [R1+0x38] ;  /* 0x00003800011a7983 */ /* 0x000ee40000100800 */
[----:B------:R-:W3:Y:S01]  /*3e830*/  LDL R27, [R1+0x3c] ;  /* 0x00003c00011b7983 */ /* 0x000ee20000100800 */
[C---:B--2---:R-:W-:Y:S11]  /*3e840*/  HMMA.16816.F32 R4, R8.reuse, R16, R4 ;  /* 0x000000100804723c */ /* 0x044ff60000001804 */
        /* <DEDUP_REMOVED lines=24> */
[----:B------:R-:W2:Y:S01]  /*3e9d0*/  LDL.LU.64 R14, [R1+0x1c18] ;  /* 0x001c1800010e7983 */ /* 0x000ea20000300a00 */
        /* <DEDUP_REMOVED lines=8> */
[----:B---3--:R-:W-:Y:S02]  /*3ea60*/  STL.64 [R1+0x1b80], R26 ;  /* 0x001b801a01007387 */ /* 0x008fe40000100a00 */
[----:B------:R0:W-:Y:S02]  /*3ea70*/  STL.64 [R1+0x1b78], R24 ;  /* 0x001b781801007387 */ /* 0x0001e40000100a00 */
[----:B0-----:R-:W-:-:S02]  /*3ea80*/  IMAD.MOV.U32 R24, RZ, RZ, R19 ;  /* 0x000000ffff187224 */ /* 0x001fc400078e0013 */
        /* <DEDUP_REMOVED lines=19> */
[----:B0-----:R-:W2:Y:S01]  /*3ebc0*/  LDL.LU R24, [R1+0x160] ;  /* 0x0001600001187983 */ /* 0x001ea20000300800 */
[----:B------:R-:W2:Y:S02]  /*3ebd0*/  LDL.LU R25, [R1+0x164] ;  /* 0x0001640001197983 */ /* 0x000ea40000300800 */
[----:B------:R-:W2:Y:S02]  /*3ebe0*/  LDL.LU R26, [R1+0x168] ;  /* 0x00016800011a7983 */ /* 0x000ea40000300800 */
[----:B------:R-:W2:Y:S01]  /*3ebf0*/  LDL.LU R27, [R1+0x16c] ;  /* 0x00016c00011b7983 */ /* 0x000ea20000300800 */
[----:B------:R-:W3:Y:S01]  /*3ec00*/  LDL.LU.64 R4, [R1] ;  /* 0x0000000001047983 */ /* 0x000ee20000300a00 */
[----:B------:R-:W2:Y:S02]  /*3ec10*/  LDL.LU R12, [R1+0x4c0] ;  /* 0x0004c000010c7983 */ /* 0x000ea40000300800 */
[----:B------:R-:W2:Y:S02]  /*3ec20*/  LDL.LU R13, [R1+0x4c4] ;  /* 0x0004c400010d7983 */ /* 0x000ea40000300800 */
[----:B------:R-:W2:Y:S01]  /*3ec30*/  LDL.LU R14, [R1+0x4c8] ;  /* 0x0004c800010e7983 */ /* 0x000ea20000300800 */
[----:B------:R-:W2:Y:S01]  /*3ec40*/  LDL.LU R15, [R1+0x4cc] ;  /* 0x0004cc00010f7983 */ /* 0x000ea20000300800 */
        /* <DEDUP_REMOVED lines=11> */
[C---:B------:R-:W-:Y:S01]  /*3ed00*/  HMMA.16816.F32 R24, R8.reuse, R16, R24 ;  /* 0x000000100818723c */ /* 0x040fe20000001818 */
        /* <DEDUP_REMOVED lines=24> */
[----:B------:R0:W-:Y:S01]  /*3ee90*/  STL.64 [R1+0x150], R24 ;  /* 0x0001501801007387 */ /* 0x0001e20000100a00 */
[----:B------:R1:W-:Y:S03]  /*3eea0*/  STL.64 [R1+0x158], R26 ;  /* 0x0001581a01007387 */ /* 0x0003e60000100a00 */
[----:B0-----:R-:W2:Y:S01]  /*3eeb0*/  LDL.LU.64 R24, [R1+0x1be8] ;  /* 0x001be80001187983 */ /* 0x001ea20000300a00 */
[----:B-1----:R-:W-:Y:S02]  /*3eec0*/  IMAD.MOV.U32 R27, RZ, RZ, R4 ;  /* 0x000000ffff1b7224 */ /* 0x002fe400078e0004 */
[----:B------:R-:W-:Y:S02]  /*3eed0*/  IMAD.MOV.U32 R26, RZ, RZ, R5 ;  /* 0x000000ffff1a7224 */ /* 0x000fe400078e0005 */
[----:B------:R-:W3:Y:S01]  /*3eee0*/  LDL.LU.64 R6, [R1+0x1be0] ;  /* 0x001be00001067983 */ /* 0x000ee20000300a00 */
[----:B------:R-:W2:Y:S02]  /*3eef0*/  LDL.LU.64 R4, [R1+0x1bd8] ;  /* 0x001bd80001047983 */ /* 0x000ea40000300a00 */
[----:B--2---:R-:W-:Y:S02]  /*3ef00*/  HMMA.16816.F32 R8, R8, R4, R12 ;  /* 0x000000040808723c */ /* 0x004fe4000000180c */
[----:B------:R-:W2:Y:S01]  /*3ef10*/  LDL.LU.64 R14, [R1+0x1bd0] ;  /* 0x001bd000010e7983 */ /* 0x000ea20000300a00 */
[----:B------:R-:W2:Y:S11]  /*3ef20*/  LDL.LU.64 R12, [R1+0x1bc8] ;  /* 0x001bc800010c7983 */ /* 0x000eb60000300a00 */
[----:B------:R-:W-:Y:S09]  /*3ef30*/  @!UPT UIADD3 URZ, URZ, URZ, URZ ;  /* 0x0000003f3f3ff290 */ /* 0x000ff2000fffe03f */
[----:B------:R0:W-:Y:S02]  /*3ef40*/  STL.64 [R1+0xf0], R8 ;  /* 0x0000f00801007387 */ /* 0x0001e40000100a00 */
[----:B0-----:R-:W-:Y:S02]  /*3ef50*/  IMAD.MOV.U32 R8, RZ, RZ, R27 ;  /* 0x000000ffff087224 */ /* 0x001fe400078e001b */
[----:B------:R-:W-:Y:S01]  /*3ef60*/  IMAD.MOV.U32 R9, RZ, RZ, R26 ;  /* 0x000000ffff097224 */ /* 0x000fe200078e001a */
[----:B------:R-:W-:Y:S01]  /*3ef70*/  STL.64 [R1+0xf8], R10 ;  /* 0x0000f80a01007387 */ /* 0x000fe20000100a00 */
        /* <DEDUP_REMOVED lines=28> */
[----:B------:R-:W-:Y:S02]  /*3f140*/  STL.64 [R1+0x1ae8], R26 ;  /* 0x001ae81a01007387 */ /* 0x000fe40000100a00 */
[----:B------:R-:W2:Y:S01]  /*3f150*/  LDL.LU R24, [R1+0x360] ;  /* 0x0003600001187983 */ /* 0x000ea20000300800 */
[C---:B-1----:R-:W-:Y:S01]  /*3f160*/  HMMA.16816.F32 R20, R12.reuse, R20, R16 ;  /* 0x000000140c14723c */ /* 0x042fe20000001810 */
[----:B------:R-:W2:Y:S11]  /*3f170*/  LDL.LU.64 R16, [R1+0x1b68] ;  /* 0x001b680001107983 */ /* 0x000eb60000300a00 */
[----:B------:R-:W-:Y:S11]  /*3f180*/  @!UPT UIADD3 URZ, URZ, URZ, URZ ;  /* 0x0000003f3f3ff290 */ /* 0x000ff6000fffe03f */
[----:B------:R-:W-:Y:S01]  /*3f190*/  STL.64 [R1+0xa0], R20 ;  /* 0x0000a01401007387 */ /* 0x000fe20000100a00 */
[----:B------:R0:W-:Y:S03]  /*3f1a0*/  STL.64 [R1+0xa8], R22 ;  /* 0x0000a81601007387 */ /* 0x0001e60000100a00 */
[----:B0-----:R-:W2:Y:S01]  /*3f1b0*/  LDL.LU.64 R22, [R1+0x1b60] ;  /* 0x001b600001167983 */ /* 0x001ea20000300a00 */
[----:B------:R-:W2:Y:S02]  /*3f1c0*/  LDL.LU.64 R20, [R1+0x1b58] ;  /* 0x001b580001147983 */ /* 0x000ea40000300a00 */
[----:B------:R-:W-:Y:S02]  /*3f1d0*/  IMAD.MOV.U32 R25, RZ, RZ, R3 ;  /* 0x000000ffff197224 */ /* 0x000fe400078e0003 */
[----:B----4-:R-:W-:Y:S02]  /*3f1e0*/  IMAD.MOV.U32 R26, RZ, RZ, R2 ;  /* 0x000000ffff1a7224 */ /* 0x010fe400078e0002 */
[----:B------:R-:W-:Y:S01]  /*3f1f0*/  IMAD.MOV.U32 R27, RZ, RZ, R0 ;  /* 0x000000ffff1b7224 */ /* 0x000fe200078e0000 */
[C---:B--2---:R-:W-:Y:S01]  /*3f200*/  HMMA.16816.F32 R16, R12.reuse, R16, R20 ;  /* 0x000000100c10723c */ /* 0x044fe20000001814 */
[----:B------:R-:W2:Y:S01]  /*3f210*/  LDL.LU.64 R22, [R1+0x1b50] ;  /* 0x001b500001167983 */ /* 0x000ea20000300a00 */
[----:B------:R-:W2:Y:S06]  /*3f220*/  LDL.LU.64 R20, [R1+0x1b48] ;  /* 0x001b480001147983 */ /* 0x000eac0000300a00 */
[C---:B------:R-:W-:Y:S11]  /*3f230*/  HMMA.16816.F32 R24, R12.reuse, R8, R24 ;  /* 0x000000080c18723c */ /* 0x040ff60000001818 */
[----:B------:R-:W-:Y:S04]  /*3f240*/  @!UPT UIADD3 URZ, URZ, URZ, URZ ;  /* 0x0000003f3f3ff290 */ /* 0x000fe8000fffe03f */
[----:B------:R-:W-:Y:S01]  /*3f250*/  STL.64 [R1+0x90], R16 ;  /* 0x0000901001007387 */ /* 0x000fe20000100a00 */
[----:B------:R0:W-:Y:S03]  /*3f260*/  STL.64 [R1+0x98], R18 ;  /* 0x0000981201007387 */ /* 0x0001e60000100a00 */
[----:B0-----:R-:W4:Y:S01]  /*3f270*/  LDL.LU.64 R18, [R1+0x1b40] ;  /* 0x001b400001127983 */ /* 0x001f220000300a00 */
[----:B------:R-:W4:Y:S03]  /*3f280*/  LDL.LU.64 R16, [R1+0x1b38] ;  /* 0x001b380001107983 */ /* 0x000f260000300a00 */
[----:B------:R-:W-:Y:S02]  /*3f290*/  STL.64 [R1+0x80], R24 ;  /* 0x0000801801007387 */ /* 0x000fe40000100a00 */
[----:B------:R-:W-:Y:S01]  /*3f2a0*/  STL.64 [R1+0x88], R26 ;  /* 0x0000881a01007387 */ /* 0x000fe20000100a00 */
[----:B--2---:R-:W-:Y:S11]  /*3f2b0*/  HMMA.16816.F32 R8, R12, R4, R20 ;  /* 0x000000040c08723c */ /* 0x004ff60000001814 */
[----:B------:R-:W-:Y:S11]  /*3f2c0*/  @!UPT UIADD3 URZ, URZ, URZ, URZ ;  /* 0x0000003f3f3ff290 */ /* 0x000ff6000fffe03f */
[----:B------:R-:W-:Y:S01]  /*3f2d0*/  @!UPT UIADD3 URZ, URZ, URZ, URZ ;  /* 0x0000003f3f3ff290 */ /* 0x000fe2000fffe03f */
[----:B------:R0:W-:Y:S01]  /*3f2e0*/  STL [R1+0x70], R8 ;  /* 0x0000700801007387 */ /* 0x0001e20000100800 */
[----:B---3--:R-:W-:Y:S02]  /*3f2f0*/  STL.64 [R1+0x1ac0], R6 ;  /* 0x001ac00601007387 */ /* 0x008fe40000100a00 */
[----:B------:R-:W-:Y:S02]  /*3f300*/  IMAD.MOV.U32 R0, RZ, RZ, R9 ;  /* 0x000000ffff007224 */ /* 0x000fe400078e0009 */
[----:B------:R-:W-:Y:S02]  /*3f310*/  IMAD.MOV.U32 R3, RZ, RZ, R10 ;  /* 0x000000ffff037224 */ /* 0x000fe400078e000a */
[----:B------:R-:W-:Y:S02]  /*3f320*/  IMAD.MOV.U32 R2, RZ, RZ, R11 ;  /* 0x000000ffff027224 */ /* 0x000fe400078e000b */
[----:B------:R-:W-:Y:S02]  /*3f330*/  IMAD.MOV.U32 R10, RZ, RZ, R28 ;  /* 0x000000ffff0a7224 */ /* 0x000fe400078e001c */
[----:B------:R-:W-:Y:S01]  /*3f340*/  IMAD.MOV.U32 R11, RZ, RZ, R29 ;  /* 0x000000ffff0b7224 */ /* 0x000fe200078e001d */
[----:B0-----:R-:W2:Y:S01]  /*3f350*/  LDL.LU R8, [R1+0x250] ;  /* 0x0002500001087983 */ /* 0x001ea20000300800 */
[----:B------:R-:W2:Y:S02]  /*3f360*/  LDL.LU R9, [R1+0x254] ;  /* 0x0002540001097983 */ /* 0x000ea40000300800 */
[----:B------:R-:W3:Y:S02]  /*3f370*/  LDL.LU R28, [R1+0x1b34] ;  /* 0x001b3400011c7983 */ /* 0x000ee40000300800 */
[----:B------:R-:W2:Y:S01]  /*3f380*/  LDL.LU R29, [R1+0x1b30] ;  /* 0x001b3000011d7983 */ /* 0x000ea20000300800 */
[----:B------:R-:W2:Y:S04]  /*3f390*/  LDL.64 R26, [R1+0x48] ;  /* 0x00004800011a7983 */ /* 0x000ea80000100a00 */
[----:B--2---:R-:W-:Y:S01]  /*3f3a0*/  STL.64 [R1+0x1b00], R26 ;  /* 0x001b001a01007387 */ /* 0x004fe20000100a00 */
[----:B------:R-:W-:Y:S02]  /*3f3b0*/  STL.64 [R1+0x1ad0], R10 ;  /* 0x001ad00a01007387 */ /* 0x000fe40000100a00 */
[----:B------:R0:W-:Y:S02]  /*3f3c0*/  STL.64 [R1+0x1ac8], R8 ;  /* 0x001ac80801007387 */ /* 0x0001e40000100a00 */
[----:B0-----:R-:W2:Y:S01]  /*3f3d0*/  LDL.LU R8, [R1+0x310] ;  /* 0x0003100001087983 */ /* 0x001ea20000300800 */
[----:B------:R-:W2:Y:S02]  /*3f3e0*/  LDL.LU R9, [R1+0x314] ;  /* 0x0003140001097983 */ /* 0x000ea40000300800 */
[----:B------:R-:W2:Y:S02]  /*3f3f0*/  LDL.LU R10, [R1+0x318] ;  /* 0x00031800010a7983 */ /* 0x000ea40000300800 */
[----:B------:R-:W2:Y:S01]  /*3f400*/  LDL.LU R11, [R1+0x31c] ;  /* 0x00031c00010b7983 */ /* 0x000ea20000300800 */
[----:B------:R-:W2:Y:S04]  /*3f410*/  LDL R26, [R1+0x58] ;  /* 0x00005800011a7983 */ /* 0x000ea80000100800 */
[----:B------:R-:W2:Y:S04]  /*3f420*/  LDL R27, [R1+0x5c] ;  /* 0x00005c00011b7983 */ /* 0x000ea80000100800 */
[----:B--2---:R0:W-:Y:S04]  /*3f430*/  STL.64 [R1+0x1b18], R26 ;  /* 0x001b181a01007387 */ /* 0x0041e80000100a00 */
[----:B0-----:R-:W4:Y:S04]  /*3f440*/  LDL R26, [R1+0x68] ;  /* 0x00006800011a7983 */ /* 0x001f280000100800 */
[----:B------:R-:W4:Y:S01]  /*3f450*/  LDL R27, [R1+0x6c] ;  /* 0x00006c00011b7983 */ /* 0x000f220000100800 */
        /* <DEDUP_REMOVED lines=24> */
[----:B------:R-:W2:Y:S01]  /*3f5e0*/  LDL.LU R20, [R1+0x2f0] ;  /* 0x0002f00001147983 */ /* 0x000ea20000300800 */
[----:B------:R-:W2:Y:S02]  /*3f5f0*/  LDL.LU R21, [R1+0x2f4] ;  /* 0x0002f40001157983 */ /* 0x000ea40000300800 */
[----:B------:R-:W2:Y:S02]  /*3f600*/  LDL.LU R22, [R1+0x2f8] ;  /* 0x0002f80001167983 */ /* 0x000ea40000300800 */
[----:B------:R-:W2:Y:S01]  /*3f610*/  LDL.LU R23, [R1+0x2fc] ;  /* 0x0002fc0001177983 */ /* 0x000ea20000300800 */
[----:B------:R-:W2:Y:S01]  /*3f620*/  LDL.LU R4, [R1+0x300] ;  /* 0x0003000001047983 */ /* 0x000ea20000300800 */
[----:B------:R-:W2:Y:S02]  /*3f630*/  LDL.LU R5, [R1+0x304] ;  /* 0x0003040001057983 */ /* 0x000ea40000300800 */
[----:B------:R-:W2:Y:S02]  /*3f640*/  LDL.64 R14, [R1+0x18] ;  /* 0x00001800010e7983 */ /* 0x000ea40000100a00 */
[----:B------:R-:W-:Y:S01]  /*3f650*/  STL [R1+0x19dc], R2 ;  /* 0x0019dc0201007387 */ /* 0x000fe20000100800 */
[----:B------:R-:W-:Y:S01]  /*3f660*/  STL [R1+0x19d8], R3 ;  /* 0x0019d80301007387 */ /* 0x000fe20000100800 */
[----:B------:R0:W-:Y:S03]  /*3f670*/  STL [R1+0x19c0], R0 ;  /* 0x0019c00001007387 */ /* 0x0001e60000100800 */
[----:B0-----:R-:W2:Y:S01]  /*3f680*/  LDL R0, [R1+0x13dc] ;  /* 0x0013dc0001007983 */ /* 0x001ea20000100800 */
[----:B----4-:R-:W-:Y:S03]  /*3f690*/  HMMA.16816.F32 R24, R16, R26, R8 ;  /* 0x0000001a1018723c */ /* 0x010fe60000001808 */
[----:B------:R-:W4:Y:S01]  /*3f6a0*/  LDL.LU.64 R10, [R1+0x1b28] ;  /* 0x001b2800010a7983 */ /* 0x000f220000300a00 */
[----:B------:R-:W4:Y:S11]  /*3f6b0*/  LDL.LU.64 R8, [R1+0x1b20] ;  /* 0x001b200001087983 */ /* 0x000f360000300a00 */
[----:B------:R-:W-:Y:S08]  /*3f6c0*/  @!UPT UIADD3 URZ, URZ, URZ, URZ ;  /* 0x0000003f3f3ff290 */ /* 0x000ff0000fffe03f */
[----:B------:R-:W-:Y:S01]  /*3f6d0*/  STL.64 [R1+0x6f0], R24 ;  /* 0x0006f01801007387 */ /* 0x000fe20000100a00 */
[----:B------:R0:W-:Y:S03]  /*3f6e0*/  STL.64 [R1+0x6f8], R26 ;  /* 0x0006f81a01007387 */ /* 0x0001e60000100a00 */
[----:B0-----:R-:W4:Y:S01]  /*3f6f0*/  LDL.LU.64 R26, [R1+0x1b18] ;  /* 0x001b1800011a7983 */ /* 0x001f220000300a00 */
[----:B------:R-:W-:Y:S02]  /*3f700*/  IMAD.MOV.U32 R6, RZ, RZ, R29 ;  /* 0x000000ffff067224 */ /* 0x000fe400078e001d */
[----:B---3--:R-:W-:Y:S02]  /*3f710*/  IMAD.MOV.U32 R7, RZ, RZ, R28 ;  /* 0x000000ffff077224 */ /* 0x008fe400078e001c */
[----:B------:R-:W-:Y:S02]  /*3f720*/  IMAD.MOV.U32 R29, RZ, RZ, R25 ;  /* 0x000000ffff1d7224 */ /* 0x000fe400078e0019 */
[----:B------:R-:W-:-:S05]  /*3f730*/  IMAD.MOV.U32 R28, RZ, RZ, R24 ;  /* 0x000000ffff1c7224 */ /* 0x000fca00078e0018 */
[----:B------:R-:W-:Y:S01]  /*3f740*/  STL [R1+0x15e8], R28 ;  /* 0x0015e81c01007387 */ /* 0x000fe20000100800 */
[----:B------:R-:W-:Y:S01]  /*3f750*/  STL [R1+0x15e4], R29 ;  /* 0x0015e41d01007387 */ /* 0x000fe20000100800 */
[C---:B----4-:R-:W-:Y:S02]  /*3f760*/  HMMA.16816.F32 R24, R16.reuse, R26, R8 ;  /* 0x0000001a1018723c */ /* 0x050fe40000001808 */
[----:B------:R-:W3:Y:S01]  /*3f770*/  LDL.LU.64 R10, [R1+0x1b10] ;  /* 0x001b1000010a7983 */ /* 0x000ee20000300a00 */
[----:B------:R-:W3:Y:S11]  /*3f780*/  LDL.LU.64 R8, [R1+0x1b08] ;  /* 0x001b080001087983 */ /* 0x000ef60000300a00 */
[----:B------:R-:W-:Y:S09]  /*3f790*/  @!UPT UIADD3 URZ, URZ, URZ, URZ ;  /* 0x0000003f3f3ff290 */ /* 0x000ff2000fffe03f */
        /* <DEDUP_REMOVED lines=17> */
[----:B0-----:R-:W3:Y:S01]  /*3f8b0*/  LDL.LU.64 R10, [R1+0x1ae0] ;  /* 0x001ae000010a7983 */ /* 0x001ee20000300a00 */
[----:B------:R-:W3:Y:S02]  /*3f8c0*/  LDL.LU.64 R8, [R1+0x1ad8] ;  /* 0x001ad80001087983 */ /* 0x000ee40000300a00 */
[----:B------:R0:W-:Y:S02]  /*3f8d0*/  STL.64 [R1+0x1a78], R26 ;  /* 0x001a781a01007387 */ /* 0x0001e40000100a00 */
[----:B0-----:R-:W3:Y:S04]  /*3f8e0*/  LDL R26, [R1+0x28] ;  /* 0x00002800011a7983 */ /* 0x001ee80000100800 */
[----:B------:R-:W3:Y:S02]  /*3f8f0*/  LDL R27, [R1+0x2c] ;  /* 0x00002c00011b7983 */ /* 0x000ee40000100800 */
[C---:B---3--:R-:W-:Y:S02]  /*3f900*/  HMMA.16816.F32 R24, R16.reuse, R26, R8 ;  /* 0x0000001a1018723c */ /* 0x048fe40000001808 */
[----:B------:R-:W3:Y:S01]  /*3f910*/  LDL.LU.64 R10, [R1+0x1ad0] ;  /* 0x001ad000010a7983 */ /* 0x000ee20000300a00 */
[----:B------:R-:W3:Y:S11]  /*3f920*/  LDL.LU.64 R8, [R1+0x1ac8] ;  /* 0x001ac80001087983 */ /* 0x000ef60000300a00 */
[----:B------:R-:W-:Y:S09]  /*3f930*/  @!UPT UIADD3 URZ, URZ, URZ, URZ ;  /* 0x0000003f3f3ff290 */ /* 0x000ff2000fffe03f */
[----:B------:R0:W-:Y:S01]  /*3f940*/  STL.64 [R1+0x540], R24 ;  /* 0x0005401801007387 */ /* 0x0001e20000100a00 */
[----:B------:R1:W-:Y:S03]  /*3f950*/  STL.64 [R1+0x548], R26 ;  /* 0x0005481a01007387 */ /* 0x0003e60000100a00 */
[----:B0-----:R-:W4:Y:S01]  /*3f960*/  LDL.LU R24, [R1+0x220] ;  /* 0x0002200001187983 */ /* 0x001f220000300800 */
[----:B------:R-:W4:Y:S02]  /*3f970*/  LDL.LU R25, [R1+0x224] ;  /* 0x0002240001197983 */ /* 0x000f240000300800 */
[----:B-1----:R-:W3:Y:S02]  /*3f980*/  LDL.LU R26, [R1+0x228] ;  /* 0x00022800011a7983 */ /* 0x002ee40000300800 */
[----:B------:R-:W3:Y:S01]  /*3f990*/  LDL.LU R27, [R1+0x22c] ;  /* 0x00022c00011b7983 */ /* 0x000ee20000300800 */
[C---:B--2---:R-:W-:Y:S01]  /*3f9a0*/  HMMA.16816.F32 R4, R16.reuse, R14, R4 ;  /* 0x0000000e1004723c */ /* 0x044fe20000001804 */
[----:B---3--:R-:W-:Y:S01]  /*3f9b0*/  STL.64 [R1+0x1a88], R26 ;  /* 0x001a881a01007387 */ /* 0x008fe20000100a00 */
[----:B----4-:R0:W-:Y:S03]  /*3f9c0*/  STL.64 [R1+0x1a80], R24 ;  /* 0x001a801801007387 */ /* 0x0101e60000100a00 */
[----:B0-----:R-:W2:Y:S01]  /*3f9d0*/  LDL.LU R24, [R1+0x230] ;  /* 0x0002300001187983 */ /* 0x001ea20000300800 */
[----:B------:R-:W2:Y:S02]  /*3f9e0*/  LDL.LU R25, [R1+0x234] ;  /* 0x0002340001197983 */ /* 0x000ea40000300800 */
[----:B------:R-:W3:Y:S02]  /*3f9f0*/  LDL.LU R26, [R1+0x238] ;  /* 0x00023800011a7983 */ /* 0x000ee40000300800 */
[----:B------:R-:W3:Y:S02]  /*3fa00*/  LDL.LU R27, [R1+0x23c] ;  /* 0x00023c00011b7983 */ /* 0x000ee40000300800 */
[----:B---3--:R0:W-:Y:S01]  /*3fa10*/  STL.64 [R1+0x1a98], R26 ;  /* 0x001a981a01007387 */ /* 0x0081e20000100a00 */
[----:B--2---:R-:W-:Y:S03]  /*3fa20*/  STL.64 [R1+0x1a90], R24 ;  /* 0x001a901801007387 */ /* 0x004fe60000100a00 */
[----:B0-----:R-:W2:Y:S07]  /*3fa30*/  LDL.64 R26, [R1+0x68] ;  /* 0x00006800011a7983 */ /* 0x001eae0000100a00 */
[----:B------:R-:W-:Y:S02]  /*3fa40*/  STL.64 [R1+0x530], R4 ;  /* 0x0005300401007387 */ /* 0x000fe40000100a00 */
[----:B------:R0:W-:Y:S02]  /*3fa50*/  STL.64 [R1+0x538], R6 ;  /* 0x0005380601007387 */ /* 0x0001e40000100a00 */
[----:B0-----:R-:W3:Y:S01]  /*3fa60*/  LDL.LU.64 R6, [R1+0x1ac0] ;  /* 0x001ac00001067983 */ /* 0x001ee20000300a00 */
[----:B------:R0:W-:Y:S03]  /*3fa70*/  STL.64 [R1+0x1a70], R14 ;  /* 0x001a700e01007387 */ /* 0x0001e60000100a00 */
[----:B0-----:R-:W4:Y:S04]  /*3fa80*/  LDL R14, [R1+0x8] ;  /* 0x00000800010e7983 */ /* 0x001f280000100800 */
[----:B------:R-:W4:Y:S01]  /*3fa90*/  LDL R15, [R1+0xc] ;  /* 0x00000c00010f7983 */ /* 0x000f220000100800 */
[C---:B---3--:R-:W-:Y:S08]  /*3faa0*/  HMMA.16816.F32 R8, R16.reuse, R6, R8 ;  /* 0x000000061008723c */ /* 0x048ff00000001808 */
[----:B----4-:R-:W-:Y:S01]  /*3fab0*/  HMMA.16816.F32 R12, R16, R14, R20 ;  /* 0x0000000e100c723c */ /* 0x010fe20000001814 */
[----:B------:R-:W2:Y:S01]  /*3fac0*/  LDL.LU.64 R22, [R1+0x1ab8] ;  /* 0x001ab80001167983 */ /* 0x000ea20000300a00 */
[----:B------:R-:W2:Y:S11]  /*3fad0*/  LDL.LU.64 R20, [R1+0x1ab0] ;  /* 0x001ab00001147983 */ /* 0x000eb60000300a00 */
[----:B------:R-:W-:Y:S10]  /*3fae0*/  @!UPT UIADD3 URZ, URZ, URZ, URZ ;  /* 0x0000003f3f3ff290 */ /* 0x000ff4000fffe03f */
[----:B------:R0:W-:Y:S01]  /*3faf0*/  STL.64 [R1+0x570], R12 ;  /* 0x0005700c01007387 */ /* 0x0001e20000100a00 */
[----:B------:R1:W-:Y:S03]  /*3fb00*/  STL.64 [R1+0x578], R14 ;  /* 0x0005780e01007387 */ /* 0x0003e60000100a00 */
[----:B0-----:R-:W3:Y:S01]  /*3fb10*/  LDL.LU R12, [R1+0x200] ;  /* 0x00020000010c7983 */ /* 0x001ee20000300800 */
[----:B------:R-:W-:Y:S02]  /*3fb20*/  STL.64 [R1+0x560], R8 ;  /* 0x0005600801007387 */ /* 0x000fe40000100a00 */
[----:B------:R-:W-:Y:S02]  /*3fb30*/  STL.64 [R1+0x568], R10 ;  /* 0x0005680a01007387 */ /* 0x000fe40000100a00 */
[----:B------:R-:W3:Y:S01]  /*3fb40*/  LDL.LU R13, [R1+0x204] ;  /* 0x00020400010d7983 */ /* 0x000ee20000300800 */
[----:B-1----:R-:W4:Y:S01]  /*3fb50*/  LDL.LU R14, [R1+0x208] ;  /* 0x00020800010e7983 */ /* 0x002f220000300800 */
[----:B------:R-:W4:Y:S03]  /*3fb60*/  LDL.LU R15, [R1+0x20c] ;  /* 0x00020c00010f7983 */ /* 0x000f260000300800 */
[----:B----4-:R-:W-:Y:S01]  /*3fb70*/  STL.64 [R1+0x1aa8], R14 ;  /* 0x001aa80e01007387 */ /* 0x010fe20000100a00 */
[----:B---3--:R0:W-:Y:S03]  /*3fb80*/  STL.64 [R1+0x1aa0], R12 ;  /* 0x001aa00c01007387 */ /* 0x0081e60000100a00 */
[----:B0-----:R-:W2:Y:S01]  /*3fb90*/  LDL.LU R12, [R1+0x240] ;  /* 0x00024000010c7983 */ /* 0x001ea20000300800 */
[----:B------:R-:W2:Y:S02]  /*3fba0*/  LDL.LU R13, [R1+0x244] ;  /* 0x00024400010d7983 */ /* 0x000ea40000300800 */
[----:B------:R-:W2:Y:S02]  /*3fbb0*/  LDL.LU R14, [R1+0x248] ;  /* 0x00024800010e7983 */ /* 0x000ea40000300800 */
[----:B------:R-:W2:Y:S01]  /*3fbc0*/  LDL.LU R15, [R1+0x24c] ;  /* 0x00024c00010f7983 */ /* 0x000ea20000300800 */
[----:B------:R0:W-:Y:S01]  /*3fbd0*/  STL.64 [R1+0x1a58], R6 ;  /* 0x001a580601007387 */ /* 0x0001e20000100a00 */
[----:B------:R-:W3:Y:S02]  /*3fbe0*/  LDL.LU R4, [R1+0x210] ;  /* 0x0002100001047983 */ /* 0x000ee40000300800 */
[----:B------:R-:W3:Y:S01]  /*3fbf0*/  LDL.LU R5, [R1+0x214] ;  /* 0x0002140001057983 */ /* 0x000ee20000300800 */
[----:B0-----:R-:W3:Y:S01]  /*3fc00*/  LDL.LU R6, [R1+0x218] ;  /* 0x0002180001067983 */ /* 0x001ee20000300800 */
[----:B------:R-:W3:Y:S02]  /*3fc10*/  LDL.LU R7, [R1+0x21c] ;  /* 0x00021c0001077983 */ /* 0x000ee40000300800 */
[----:B------:R-:W4:Y:S02]  /*3fc20*/  LDL.LU R8, [R1+0x110] ;  /* 0x0001100001087983 */ /* 0x000f240000300800 */
[----:B------:R-:W4:Y:S01]  /*3fc30*/  LDL.LU R9, [R1+0x114] ;  /* 0x0001140001097983 */ /* 0x000f220000300800 */
[----:B------:R-:W3:Y:S01]  /*3fc40*/  LDL.LU R10, [R1+0x118] ;  /* 0x00011800010a7983 */ /* 0x000ee20000300800 */
[----:B------:R-:W3:Y:S01]  /*3fc50*/  LDL.LU R11, [R1+0x11c] ;  /* 0x00011c00010b7983 */ /* 0x000ee20000300800 */
[C---:B--2---:R-:W-:Y:S02]  /*3fc60*/  HMMA.16816.F32 R12, R20.reuse, R26, R12 ;  /* 0x0000001a140c723c */ /* 0x044fe4000000180c */
[----:B---3--:R0:W-:Y:S01]  /*3fc70*/  STL.64 [R1+0x1a18], R10 ;  /* 0x001a180a01007387 */ /* 0x0081e20000100a00 */
[----:B----4-:R1:W-:Y:S02]  /*3fc80*/  STL.64 [R1+0x1a10], R8 ;  /* 0x001a100801007387 */ /* 0x0103e40000100a00 */
[----:B------:R-:W2:Y:S02]  /*3fc90*/  LDL R17, [R1+0x5d4] ;  /* 0x0005d40001117983 */ /* 0x000ea40000100800 */
[----:B------:R-:W3:Y:S01]  /*3fca0*/  LDL.64 R18, [R1+0x28] ;  /* 0x0000280001127983 */ /* 0x000ee20000100a00 */
[----:B0-----:R-:W4:Y:S11]  /*3fcb0*/  LDL.64 R10, [R1+0x58] ;  /* 0x00005800010a7983 */ /* 0x001f360000100a00 */
[----:B------:R-:W-:Y:S04]  /*3fcc0*/  @!UPT UIADD3 URZ, URZ, URZ, URZ ;  /* 0x0000003f3f3ff290 */ /* 0x000fe8000fffe03f */
[----:B------:R-:W-:Y:S02]  /*3fcd0*/  STL.64 [R1+0x760], R12 ;  /* 0x0007600c01007387 */ /* 0x000fe40000100a00 */
[----:B------:R0:W-:Y:S02]  /*3fce0*/  STL.64 [R1+0x768], R14 ;  /* 0x0007680e01007387 */ /* 0x0001e40000100a00 */
[----:B-1----:R-:W-:Y:S02]  /*3fcf0*/  IMAD.MOV.U32 R9, RZ, RZ, R26 ;  /* 0x000000ffff097224 */ /* 0x002fe400078e001a */
[----:B------:R-:W-:Y:S01]  /*3fd00*/  IMAD.MOV.U32 R8, RZ, RZ, R27 ;  /* 0x000000ffff087224 */ /* 0x000fe200078e001b */
[----:B0-----:R-:W3:Y:S01]  /*3fd10*/  LDL.LU.64 R14, [R1+0x1aa8] ;  /* 0x001aa800010e7983 */ /* 0x001ee20000300a00 */
[----:B------:R-:W3:Y:S02]  /*3fd20*/  LDL.LU.64 R12, [R1+0x1aa0] ;  /* 0x001aa000010c7983 */ /* 0x000ee40000300a00 */
[----:B------:R-:W4:Y:S02]  /*3fd30*/  LDL.LU.64 R26, [R1+0x1a98] ;  /* 0x001a9800011a7983 */ /* 0x000f240000300a00 */
[----:B------:R-:W4:Y:S02]  /*3fd40*/  LDL.LU.64 R24, [R1+0x1a90] ;  /* 0x001a900001187983 */ /* 0x000f240000300a00 */
[----:B----4-:R-:W-:Y:S11]  /*3fd50*/  HMMA.16816.F32 R24, R20, R10, R24 ;  /* 0x0000000a1418723c */ /* 0x010ff60000001818 */
[----:B------:R-:W-:Y:S11]  /*3fd60*/  @!UPT UIADD3 URZ, URZ, URZ, URZ ;  /* 0x0000003f3f3ff290 */ /* 0x000ff6000fffe03f */
[----:B------:R-:W-:Y:S01]  /*3fd70*/  @!UPT UIADD3 URZ, URZ, URZ, URZ ;  /* 0x0000003f3f3ff290 */ /* 0x000fe2000fffe03f */
[----:B------:R-:W-:Y:S01]  /*3fd80*/  STL.64 [R1+0x720], R24 ;  /* 0x0007201801007387 */ /* 0x000fe20000100a00 */
[----:B------:R0:W-:Y:S03]  /*3fd90*/  STL.64 [R1+0x728], R26 ;  /* 0x0007281a01007387 */ /* 0x0001e60000100a00 */
[----:B0-----:R-:W4:Y:S01]  /*3fda0*/  LDL.LU.64 R26, [R1+0x1a88] ;  /* 0x001a8800011a7983 */ /* 0x001f220000300a00 */
[----:B------:R-:W4:Y:S02]  /*3fdb0*/  LDL.LU.64 R24, [R1+0x1a80] ;  /* 0x001a800001187983 */ /* 0x000f240000300a00 */
[----:B------:R0:W-:Y:S02]  /*3fdc0*/  STL.64 [R1+0x1a28], R10 ;  /* 0x001a280a01007387 */ /* 0x0001e40000100a00 */
[----:B0-----:R-:W-:Y:S02]  /*3fdd0*/  IMAD.MOV.U32 R10, RZ, RZ, R9 ;  /* 0x000000ffff0a7224 */ /* 0x001fe400078e0009 */
[----:B------:R-:W-:-:S05]  /*3fde0*/  IMAD.MOV.U32 R11, RZ, RZ, R8 ;  /* 0x000000ffff0b7224 */ /* 0x000fca00078e0008 */
[----:B------:R0:W-:Y:S02]  /*3fdf0*/  STL.64 [R1+0x1a50], R10 ;  /* 0x001a500a01007387 */ /* 0x0001e40000100a00 */
[----:B0-----:R-:W-:Y:S02]  /*3fe00*/  IMAD.MOV.U32 R10, RZ, RZ, R3 ;  /* 0x000000ffff0a7224 */ /* 0x001fe400078e0003 */
[----:B------:R-:W-:-:S07]  /*3fe10*/  IMAD.MOV.U32 R11, RZ, RZ, R2 ;  /* 0x000000ffff0b7224 */ /* 0x000fce00078e0002 */
[C---:B----4-:R-:W-:Y:S01]  /*3fe20*/  HMMA.16816.F32 R8, R20.reuse, R10, R24 ;  /* 0x0000000a1408723c */ /* 0x050fe20000001818 */
[----:B------:R-:W4:Y:S11]  /*3fe30*/  LDL.LU.64 R26, [R1+0x1a78] ;  /* 0x001a7800011a7983 */ /* 0x000f360000300a00 */
[----:B------:R-:W-:Y:S11]  /*3fe40*/  @!UPT UIADD3 URZ, URZ, URZ, URZ ;  /* 0x0000003f3f3ff290 */ /* 0x000ff6000fffe03f */
[----:B------:R-:W-:Y:S01]  /*3fe50*/  STL.64 [R1+0x710], R8 ;  /* 0x0007100801007387 */ /* 0x000fe20000100a00 */
[----:B------:R4:W-:Y:S02]  /*3fe60*/  STL.64 [R1+0x718], R10 ;  /* 0x0007180a01007387 */ /* 0x0009e40000100a00 */
[C---:B----4-:R-:W-:Y:S01]  /*3fe70*/  HMMA.16816.F32 R8, R20.reuse, R26, R4 ;  /* 0x0000001a1408723c */ /* 0x050fe20000001804 */
[----:B------:R-:W4:Y:S11]  /*3fe80*/  LDL.LU R4, [R1+0x1e0] ;  /* 0x0001e00001047983 */ /* 0x000f360000300800 */
[----:B------:R-:W-:Y:S11]  /*3fe90*/  @!UPT UIADD3 URZ, URZ, URZ, URZ ;  /* 0x0000003f3f3ff290 */ /* 0x000ff6000fffe03f */
[----:B------:R-:W-:Y:S01]  /*3fea0*/  STL.64 [R1+0x700], R8 ;  /* 0x0007000801007387 */ /* 0x000fe20000100a00 */
[----:B------:R-:W-:Y:S02]  /*3feb0*/  STL.64 [R1+0x708], R10 ;  /* 0x0007080a01007387 */ /* 0x000fe40000100a00 */
[----:B------:R-:W4:Y:S02]  /*3fec0*/  LDL.LU R5, [R1+0x1e4] ;  /* 0x0001e40001057983 */ /* 0x000f240000300800 */
[----:B------:R-:W2:Y:S01]  /*3fed0*/  LDL.LU R6, [R1+0x1e8] ;  /* 0x0001e80001067983 */ /* 0x000ea20000300800 */
[----:B------:R-:W2:Y:S01]  /*3fee0*/  LDL.LU R7, [R1+0x1ec] ;  /* 0x0001ec0001077983 */ /* 0x000ea20000300800 */
[C---:B---3--:R-:W-:Y:S03]  /*3fef0*/  HMMA.16816.F32 R12, R20.reuse, R18, R12 ;  /* 0x00000012140c723c */ /* 0x048fe6000000180c */
[----:B--2---:R-:W-:Y:S01]  /*3ff00*/  STL.64 [R1+0x1a68], R6 ;  /* 0x001a680601007387 */ /* 0x004fe20000100a00 */
[----:B----4-:R0:W-:Y:S03]  /*3ff10*/  STL.64 [R1+0x1a60], R4 ;  /* 0x001a600401007387 */ /* 0x0101e60000100a00 */
[----:B0-----:R-:W2:Y:S01]  /*3ff20*/  LDL.LU R4, [R1+0x1f0] ;  /* 0x0001f00001047983 */ /* 0x001ea20000300800 */
[----:B------:R-:W2:Y:S02]  /*3ff30*/  LDL.LU R5, [R1+0x1f4] ;  /* 0x0001f40001057983 */ /* 0x000ea40000300800 */
[----:B------:R-:W2:Y:S02]  /*3ff40*/  LDL.LU R6, [R1+0x1f8] ;  /* 0x0001f80001067983 */ /* 0x000ea40000300800 */
[----:B------:R-:W2:Y:S01]  /*3ff50*/  LDL.LU R7, [R1+0x1fc] ;  /* 0x0001fc0001077983 */ /* 0x000ea20000300800 */
[----:B------:R-:W3:Y:S01]  /*3ff60*/  LDL.64 R10, [R1+0x8] ;  /* 0x00000800010a7983 */ /* 0x000ee20000100a00 */
[----:B------:R-:W4:Y:S02]  /*3ff70*/  LDL.LU R24, [R1+0x140] ;  /* 0x0001400001187983 */ /* 0x000f240000300800 */
[----:B------:R-:W4:Y:S02]  /*3ff80*/  LDL.LU R25, [R1+0x144] ;  /* 0x0001440001197983 */ /* 0x000f240000300800 */
[----:B------:R-:W4:Y:S01]  /*3ff90*/  LDL.LU R26, [R1+0x148] ;  /* 0x00014800011a7983 */ /* 0x000f220000300800 */
[----:B------:R-:W4:Y:S04]  /*3ffa0*/  LDL.LU R27, [R1+0x14c] ;  /* 0x00014c00011b7983 */ /* 0x000f280000300800 */
[----:B------:R-:W-:Y:S02]  /*3ffb0*/  STL.64 [R1+0x510], R12 ;  /* 0x0005100c01007387 */ /* 0x000fe40000100a00 */
[----:B------:R0:W-:Y:S02]  /*3ffc0*/  STL.64 [R1+0x518], R14 ;  /* 0x0005180e01007387 */ /* 0x0001e40000100a00 */
[----:B0-----:R-:W2:Y:S01]  /*3ffd0*/  LDL.LU.64 R14, [R1+0x1a70] ;  /* 0x001a7000010e7983 */ /* 0x001ea20000300a00 */
[----:B------:R-:W-:Y:S02]  /*3ffe0*/  STL.64 [R1+0x19f8], R18 ;  /* 0x0019f81201007387 */ /* 0x000fe40000100a00 */
[----:B------:R0:W-:Y:S02]  /*3fff0*/  STL [R1+0x19f0], R17 ;  /* 0x0019f01101007387 */ /* 0x0001e40000100800 */
[----:B------:R-:W2:Y:S01]  /*40000*/  LDL.LU R16, [R1+0x100] ;  /* 0x0001000001107983 */ /* 0x000ea20000300800 */
[----:B0-----:R-:W2:Y:S01]  /*40010*/  LDL.LU R17, [R1+0x104] ;  /* 0x0001040001117983 */ /* 0x001ea20000300800 */
[----:B------:R-:W2:Y:S02]  /*40020*/  LDL.LU R18, [R1+0x108] ;  /* 0x0001080001127983 */ /* 0x000ea40000300800 */
[----:B------:R-:W2:Y:S02]  /*40030*/  LDL.LU R19, [R1+0x10c] ;  /* 0x00010c0001137983 */ /* 0x000ea40000300800 */
[----:B--2---:R0:W-:Y:S01]  /*40040*/  STL.64 [R1+0x1a08], R18 ;  /* 0x001a081201007387 */ /* 0x0041e20000100a00 */
[----:B------:R1:W-:Y:S03]  /*40050*/  STL.64 [R1+0x1a00], R16 ;  /* 0x001a001001007387 */ /* 0x0003e60000100a00 */
[----:B0-----:R-:W2:Y:S01]  /*40060*/  LDL.64 R18, [R1+0x48] ;  /* 0x0000480001127983 */ /* 0x001ea20000100a00 */
[C---:B------:R-:W-:Y:S03]  /*40070*/  HMMA.16816.F32 R4, R20.reuse, R14, R4 ;  /* 0x0000000e1404723c */ /* 0x040fe60000001804 */
        /* <DEDUP_REMOVED lines=10> */
[----:B------:R-:W2:Y:S03]  /*40120*/  LDL.LU R19, [R1+0x13c] ;  /* 0x00013c0001137983 */ /* 0x000ea60000300800 */
[----:B------:R-:W-:Y:S01]  /*40130*/  STL.64 [R1+0x4f0], R4 ;  /* 0x0004f00401007387 */ /* 0x000fe20000100a00 */
[----:B------:R0:W-:Y:S03]  /*40140*/  STL.64 [R1+0x4f8], R6 ;  /* 0x0004f80601007387 */ /* 0x0001e60000100a00 */
[----:B0-----:R-:W3:Y:S01]  /*40150*/  LDL.LU.64 R6, [R1+0x1a68] ;  /* 0x001a680001067983 */ /* 0x001ee20000300a00 */
[----:B------:R-:W3:Y:S02]  /*40160*/  LDL.LU.64 R4, [R1+0x1a60] ;  /* 0x001a600001047983 */ /* 0x000ee40000300a00 */
[----:B------:R0:W-:Y:S02]  /*40170*/  STL.64 [R1+0x19e8], R14 ;  /* 0x0019e80e01007387 */ /* 0x0001e40000100a00 */
[----:B------:R-:W2:Y:S01]  /*40180*/  LDL.LU R12, [R1+0x1c0] ;  /* 0x0001c000010c7983 */ /* 0x000ea20000300800 */
[----:B------:R-:W2:Y:S04]  /*40190*/  LDL.LU R13, [R1+0x1c4] ;  /* 0x0001c400010d7983 */ /* 0x000ea80000300800 */
[----:B0-----:R-:W2:Y:S01]  /*401a0*/  LDL.LU R14, [R1+0x1c8] ;  /* 0x0001c800010e7983 */ /* 0x001ea20000300800 */
[----:B------:R-:W2:Y:S01]  /*401b0*/  LDL.LU R15, [R1+0x1cc] ;  /* 0x0001cc00010f7983 */ /* 0x000ea20000300800 */
[C---:B---3--:R-:W-:Y:S11]  /*401c0*/  HMMA.16816.F32 R4, R20.reuse, R10, R4 ;  /* 0x0000000a1404723c */ /* 0x048ff60000001804 */
[----:B------:R-:W-:Y:S11]  /*401d0*/  @!UPT UIADD3 URZ, URZ, URZ, URZ ;  /* 0x0000003f3f3ff290 */ /* 0x000ff6000fffe03f */
[----:B------:R-:W-:Y:S01]  /*401e0*/  @!UPT UIADD3 URZ, URZ, URZ, URZ ;  /* 0x0000003f3f3ff290 */ /* 0x000fe2000fffe03f */
[----:B------:R-:W-:Y:S01]  /*401f0*/  STL.64 [R1+0x360], R4 ;  /* 0x0003600401007387 */ /* 0x000fe20000100a00 */
[----:B------:R0:W-:Y:S03]  /*40200*/  STL.64 [R1+0x368], R6 ;  /* 0x0003680601007387 */ /* 0x0001e60000100a00 */
[----:B0-----:R-:W4:Y:S01]  /*40210*/  LDL.LU.64 R6, [R1+0x1a58] ;  /* 0x001a580001067983 */ /* 0x001f220000300a00 */
[----:B------:R-:W-:Y:S02]  /*40220*/  IMAD.MOV.U32 R5, RZ, RZ, R10 ;  /* 0x000000ffff057224 */ /* 0x000fe400078e000a */
[----:B------:R-:W-:Y:S02]  /*40230*/  IMAD.MOV.U32 R4, RZ, RZ, R11 ;  /* 0x000000ffff047224 */ /* 0x000fe400078e000b */
[----:B------:R-:W2:Y:S01]  /*40240*/  LDL.LU.64 R10, [R1+0x1a50] ;  /* 0x001a5000010a7983 */ /* 0x000ea20000300a00 */
[----:B----4-:R-:W-:Y:S03]  /*40250*/  HMMA.16816.F32 R20, R20, R6, R24 ;  /* 0x000000061414723c */ /* 0x010fe60000001818 */
[----:B------:R-:W2:Y:S01]  /*40260*/  LDL.LU.64 R26, [R1+0x1a48] ;  /* 0x001a4800011a7983 */ /* 0x000ea20000300a00 */
[----:B------:R-:W2:Y:S11]  /*40270*/  LDL.LU.64 R24, [R1+0x1a40] ;  /* 0x001a400001187983 */ /* 0x000eb60000300a00 */
[----:B------:R-:W-:Y:S08]  /*40280*/  @!UPT UIADD3 URZ, URZ, URZ, URZ ;  /* 0x0000003f3f3ff290 */ /* 0x000ff0000fffe03f */
[----:B------:R-:W-:Y:S01]  /*40290*/  STL.64 [R1+0x350], R20 ;  /* 0x0003501401007387 */ /* 0x000fe20000100a00 */
[----:B------:R0:W-:Y:S03]  /*402a0*/  STL.64 [R1+0x358], R22 ;  /* 0x0003581601007387 */ /* 0x0001e60000100a00 */
[----:B0-----:R-:W3:Y:S01]  /*402b0*/  LDL.64 R22, [R1+0x38] ;  /* 0x0000380001167983 */ /* 0x001ee20000100a00 */
[C---:B--2---:R-:W-:Y:S03]  /*402c0*/  HMMA.16816.F32 R8, R24.reuse, R10, R16 ;  /* 0x0000000a1808723c */ /* 0x044fe60000001810 */
[----:B------:R-:W2:Y:S01]  /*402d0*/  LDL.LU.64 R18, [R1+0x1a38] ;  /* 0x001a380001127983 */ /* 0x000ea20000300a00 */
[----:B------:R-:W2:Y:S11]  /*402e0*/  LDL.LU.64 R16, [R1+0x1a30] ;  /* 0x001a300001107983 */ /* 0x000eb60000300a00 */
[----:B------:R-:W-:Y:S08]  /*402f0*/  @!UPT UIADD3 URZ, URZ, URZ, URZ ;  /* 0x0000003f3f3ff290 */ /* 0x000ff0000fffe03f */
[----:B------:R-:W-:Y:S01]  /*40300*/  STL.64 [R1+0x6a0], R8 ;  /* 0x0006a00801007387 */ /* 0x000fe20000100a00 */
[----:B------:R0:W-:Y:S03]  /*40310*/  STL.64 [R1+0x6a8], R10 ;  /* 0x0006a80a01007387 */ /* 0x0001e60000100a00 */
        /* <DEDUP_REMOVED lines=30> */
[----:B------:R-:W4:Y:S02]  /*40500*/  LDL.LU R17, [R1+0x19f0] ;  /* 0x0019f00001117983 */ /* 0x000f240000300800 */
[----:B------:R-:W-:Y:S02]  /*40510*/  IMAD.MOV.U32 R29, RZ, RZ, R22 ;  /* 0x000000ffff1d7224 */ /* 0x000fe400078e0016 */
[----:B------:R-:W-:Y:S02]  /*40520*/  IMAD.MOV.U32 R28, RZ, RZ, R23 ;  /* 0x000000ffff1c7224 */ /* 0x000fe400078e0017 */
[----:B----4-:R-:W0:Y:S01]  /*40530*/  LDSM.16.MT88.4 R20, [R17+0xe180] ;  /* 0x00e180001114783b */ /* 0x010e220000004200 */
[----:B---3--:R-:W-:Y:S03]  /*40540*/  HMMA.16816.F32 R12, R24, R18, R12 ;  /* 0x00000012180c723c */ /* 0x008fe6000000180c */
[----:B0-----:R-:W-:Y:S01]  /*40550*/  STL.64 [R1+0x19d0], R22 ;  /* 0x0019d01601007387 */ /* 0x001fe20000100a00 */
[----:B------:R-:W-:Y:S11]  /*40560*/  STL.64 [R1+0x19c8], R20 ;  /* 0x0019c81401007387 */ /* 0x000ff60000100a00 */
[----:B------:R-:W-:Y:S08]  /*40570*/  @!UPT UIADD3 URZ, URZ, URZ, URZ ;  /* 0x0000003f3f3ff290 */ /* 0x000ff0000fffe03f */
[----:B------:R-:W-:Y:S02]  /*40580*/  STL.64 [R1+0x340], R12 ;  /* 0x0003400c01007387 */ /* 0x000fe40000100a00 */
[----:B------:R0:W-:Y:S02]  /*40590*/  STL.64 [R1+0x348], R14 ;  /* 0x0003480e01007387 */ /* 0x0001e40000100a00 */
[----:B0-----:R-:W2:Y:S01]  /*405a0*/  LDL.LU.64 R14, [R1+0x19e8] ;  /* 0x0019e800010e7983 */ /* 0x001ea20000300a00 */
[----:B------:R-:W-:Y:S02]  /*405b0*/  IMAD.MOV.U32 R22, RZ, RZ, R5 ;  /* 0x000000ffff167224 */ /* 0x000fe400078e0005 */
[----:B------:R-:W-:Y:S02]  /*405c0*/  IMAD.MOV.U32 R23, RZ, RZ, R4 ;  /* 0x000000ffff177224 */ /* 0x000fe400078e0004 */
[----:B------:R-:W-:Y:S02]  /*405d0*/  IMAD.MOV.U32 R5, RZ, RZ, R18 ;  /* 0x000000ffff057224 */ /* 0x000fe400078e0012 */
[----:B------:R-:W-:-:S02]  /*405e0*/  IMAD.MOV.U32 R4, RZ, RZ, R19 ;  /* 0x000000ffff047224 */ /* 0x000fc400078e0013 */
[----:B------:R-:W0:Y:S04]  /*405f0*/  LDSM.16.MT88.4 R16, [R0+0xe000] ;  /* 0x00e000000010783b */ /* 0x000e280000004200 */
[----:B0-----:R-:W-:Y:S01]  /*40600*/  STL.64 [R1+0x1950], R18 ;  /* 0x0019501201007387 */ /* 0x001fe20000100a00 */
[----:B------:R0:W-:Y:S03]  /*40610*/  STL.64 [R1+0x1948], R16 ;  /* 0x0019481001007387 */ /* 0x0001e60000100a00 */
[----:B0-----:R-:W3:Y:S01]  /*40620*/  LDL.LU R16, [R1+0x390] ;  /* 0x0003900001107983 */ /* 0x001ee20000300800 */
[----:B------:R-:W3:Y:S02]  /*40630*/  LDL.LU R17, [R1+0x394] ;  /* 0x0003940001117983 */ /* 0x000ee40000300800 */
[----:B------:R-:W3:Y:S02]  /*40640*/  LDL.LU R18, [R1+0x398] ;  /* 0x0003980001127983 */ /* 0x000ee40000300800 */
[----:B------:R-:W3:Y:S01]  /*40650*/  LDL.LU R19, [R1+0x39c] ;  /* 0x00039c0001137983 */ /* 0x000ee20000300800 */
        /* <DEDUP_REMOVED lines=8> */
[----:B------:R-:W0:Y:S04]  /*406e0*/  LDSM.16.MT88.4 R12, [R0+0xe080] ;  /* 0x00e08000000c783b */ /* 0x000e280000004200 */
[----:B0-----:R-:W-:Y:S01]  /*406f0*/  STL.64 [R1+0x18d0], R14 ;  /* 0x0018d00e01007387 */ /* 0x001fe20000100a00 */
[----:B------:R3:W-:Y:S02]  /*40700*/  STL.64 [R1+0x18c8], R12 ;  /* 0x0018c80c01007387 */ /* 0x0007e40000100a00 */
[C---:B---3--:R-:W-:Y:S01]  /*40710*/  HMMA.16816.F32 R12, R24.reuse, R22, R16 ;  /* 0x00000016180c723c */ /* 0x048fe20000001810 */
[----:B------:R-:W3:Y:S11]  /*40720*/  LDL.LU R16, [R1+0x440] ;  /* 0x0004400001107983 */ /* 0x000ef60000300800 */
[----:B------:R-:W-:Y:S11]  /*40730*/  @!UPT UIADD3 URZ, URZ, URZ, URZ ;  /* 0x0000003f3f3ff290 */ /* 0x000ff6000fffe03f */
[----:B------:R-:W-:Y:S01]  /*40740*/  STL.64 [R1+0x250], R12 ;  /* 0x0002500c01007387 */ /* 0x000fe20000100a00 */
[----:B------:R-:W-:Y:S02]  /*40750*/  STL.64 [R1+0x258], R14 ;  /* 0x0002580e01007387 */ /* 0x000fe40000100a00 */
[----:B------:R-:W3:Y:S02]  /*40760*/  LDL.LU R17, [R1+0x444] ;  /* 0x0004440001117983 */ /* 0x000ee40000300800 */
[----:B------:R-:W4:Y:S01]  /*40770*/  LDL.LU R18, [R1+0x448] ;  /* 0x0004480001127983 */ /* 0x000f220000300800 */
[----:B------:R-:W4:Y:S01]  /*40780*/  LDL.LU R19, [R1+0x44c] ;  /* 0x00044c0001137983 */ /* 0x000f220000300800 */
[----:B------:R-:W2:Y:S02]  /*40790*/  LDL.LU R20, [R1+0x380] ;  /* 0x0003800001147983 */ /* 0x000ea40000300800 */
[----:B------:R-:W2:Y:S02]  /*407a0*/  LDL.LU R21, [R1+0x384] ;  /* 0x0003840001157983 */ /* 0x000ea40000300800 */
[----:B------:R-:W2:Y:S01]  /*407b0*/  LDL.LU R22, [R1+0x388] ;  /* 0x0003880001167983 */ /* 0x000ea20000300800 */
[----:B------:R-:W2:Y:S04]  /*407c0*/  LDL.LU R23, [R1+0x38c] ;  /* 0x00038c0001177983 */ /* 0x000ea80000300800 */
[----:B----4-:R-:W-:Y:S01]  /*407d0*/  STL.64 [R1+0x19a0], R18 ;  /* 0x0019a01201007387 */ /* 0x010fe20000100a00 */
[----:B---3--:R0:W-:Y:S03]  /*407e0*/  STL.64 [R1+0x1998], R16 ;  /* 0x0019981001007387 */ /* 0x0081e60000100a00 */
[----:B0-----:R-:W3:Y:S01]  /*407f0*/  LDL.LU R16, [R1+0x460] ;  /* 0x0004600001107983 */ /* 0x001ee20000300800 */
[----:B------:R-:W3:Y:S02]  /*40800*/  LDL.LU R17, [R1+0x464] ;  /* 0x0004640001117983 */ /* 0x000ee40000300800 */
[----:B------:R-:W4:Y:S02]  /*40810*/  LDL.LU R18, [R1+0x468] ;  /* 0x0004680001127983 */ /* 0x000f240000300800 */
[----:B------:R-:W4:Y:S02]  /*40820*/  LDL.LU R19, [R1+0x46c] ;  /* 0x00046c0001137983 */ /* 0x000f240000300800 */
[----:B----4-:R0:W-:Y:S01]  /*40830*/  STL.64 [R1+0x19b0], R18 ;  /* 0x0019b01201007387 */ /* 0x0101e20000100a00 */
[----:B---3--:R-:W-:Y:S03]  /*40840*/  STL.64 [R1+0x19a8], R16 ;  /* 0x0019a81001007387 */ /* 0x008fe60000100a00 */
[----:B0-----:R-:W3:Y:S04]  /*40850*/  LDL R18, [R1+0x68] ;  /* 0x0000680001127983 */ /* 0x001ee80000100800 */
[----:B------:R-:W3:Y:S01]  /*40860*/  LDL R19, [R1+0x6c] ;  /* 0x00006c0001137983 */ /* 0x000ee20000100800 */
[----:B------:R-:W4:Y:S02]  /*40870*/  LDL.LU R12, [R1+0x3a0] ;  /* 0x0003a000010c7983 */ /* 0x000f240000300800 */
[----:B------:R-:W4:Y:S02]  /*40880*/  LDL.LU R13, [R1+0x3a4] ;  /* 0x0003a400010d7983 */ /* 0x000f240000300800 */
[----:B------:R-:W3:Y:S01]  /*40890*/  LDL.LU R14, [R1+0x3a8] ;  /* 0x0003a800010e7983 */ /* 0x000ee20000300800 */
[----:B------:R-:W3:Y:S01]  /*408a0*/  LDL.LU R15, [R1+0x3ac] ;  /* 0x0003ac00010f7983 */ /* 0x000ee20000300800 */
[----:B--2---:R-:W-:Y:S03]  /*408b0*/  HMMA.16816.F32 R24, R24, R6, R20 ;  /* 0x000000061818723c */ /* 0x004fe60000001814 */
[----:B---3--:R0:W-:Y:S01]  /*408c0*/  STL.64 [R1+0x18e0], R14 ;  /* 0x0018e00e01007387 */ /* 0x0081e20000100a00 */
[----:B----4-:R-:W-:Y:S02]  /*408d0*/  STL.64 [R1+0x18d8], R12 ;  /* 0x0018d80c01007387 */ /* 0x010fe40000100a00 */
[----:B0-----:R-:W-:-:S02]  /*408e0*/  IMAD.MOV.U32 R14, RZ, RZ, R11 ;  /* 0x000000ffff0e7224 */ /* 0x001fc400078e000b */
[----:B------:R-:W-:-:S05]  /*408f0*/  IMAD.MOV.U32 R15, RZ, RZ, R10 ;  /* 0x000000ffff0f7224 */ /* 0x000fca00078e000a */
[----:B------:R0:W-:Y:S02]  /*40900*/  STL.64 [R1+0x1980], R14 ;  /* 0x0019800e01007387 */ /* 0x0001e40000100a00 */
[----:B0-----:R-:W-:Y:S02]  /*40910*/  IMAD.MOV.U32 R14, RZ, RZ, R9 ;  /* 0x000000ffff0e7224 */ /* 0x001fe400078e0009 */
[----:B------:R-:W-:Y:S02]  /*40920*/  IMAD.MOV.U32 R15, RZ, RZ, R8 ;  /* 0x000000ffff0f7224 */ /* 0x000fe400078e0008 */
[----:B------:R-:W0:Y:S04]  /*40930*/  LDSM.16.MT88.4 R8, [R0+0xe100] ;  /* 0x00e100000008783b */ /* 0x000e280000004200 */
[----:B------:R1:W-:Y:S01]  /*40940*/  STL.64 [R1+0x19b8], R14 ;  /* 0x0019b80e01007387 */ /* 0x0003e20000100a00 */
[----:B------:R-:W2:Y:S02]  /*40950*/  LDL.LU R12, [R1+0x470] ;  /* 0x00047000010c7983 */ /* 0x000ea40000300800 */
[----:B------:R-:W2:Y:S01]  /*40960*/  LDL.LU R13, [R1+0x474] ;  /* 0x00047400010d7983 */ /* 0x000ea20000300800 */
[----:B-1----:R-:W2:Y:S01]  /*40970*/  LDL.LU R14, [R1+0x478] ;  /* 0x00047800010e7983 */ /* 0x002ea20000300800 */
[----:B------:R-:W2:Y:S03]  /*40980*/  LDL.LU R15, [R1+0x47c] ;  /* 0x00047c00010f7983 */ /* 0x000ea60000300800 */
[----:B0-----:R0:W-:Y:S01]  /*40990*/  STL.64 [R1+0x1868], R10 ;  /* 0x0018680a01007387 */ /* 0x0011e20000100a00 */
[----:B------:R-:W-:Y:S02]  /*409a0*/  STL.64 [R1+0x1860], R8 ;  /* 0x0018600801007387 */ /* 0x000fe40000100a00 */
[----:B0-----:R-:W-:-:S02]  /*409b0*/  IMAD.MOV.U32 R10, RZ, RZ, R2 ;  /* 0x000000ffff0a7224 */ /* 0x001fc400078e0002 */
[----:B------:R-:W-:Y:S01]  /*409c0*/  IMAD.MOV.U32 R11, RZ, RZ, R3 ;  /* 0x000000ffff0b7224 */ /* 0x000fe200078e0003 */
[----:B------:R-:W3:Y:S01]  /*409d0*/  LDL.LU R2, [R1+0x19dc] ;  /* 0x0019dc0001027983 */ /* 0x000ee20000300800 */
[----:B------:R-:W4:Y:S02]  /*409e0*/  LDL.LU R3, [R1+0x19d8] ;  /* 0x0019d80001037983 */ /* 0x000f240000300800 */
[----:B------:R-:W2:Y:S02]  /*409f0*/  LDL.LU.64 R22, [R1+0x19d0] ;  /* 0x0019d00001167983 */ /* 0x000ea40000300a00 */
[----:B------:R-:W2:Y:S01]  /*40a00*/  LDL.LU.64 R20, [R1+0x19c8] ;  /* 0x0019c80001147983 */ /* 0x000ea20000300a00 */
[----:B------:R-:W-:Y:S01]  /*40a10*/  STL.64 [R1+0x1968], R6 ;  /* 0x0019680601007387 */ /* 0x000fe20000100a00 */
[----:B------:R-:W-:Y:S02]  /*40a20*/  STL.64 [R1+0x240], R24 ;  /* 0x0002401801007387 */ /* 0x000fe40000100a00 */
[----:B------:R-:W-:Y:S02]  /*40a30*/  STL.64 [R1+0x248], R26 ;  /* 0x0002481a01007387 */ /* 0x000fe40000100a00 */
[----:B------:R0:W1:Y:S04]  /*40a40*/  LDSM.16.MT88.4 R24, [R0+0xe180] ;  /* 0x00e180000018783b */ /* 0x0000680000004200 */
[----:B0-----:R-:W3:Y:S04]  /*40a50*/  LDL.LU R0, [R1+0x19c0] ;  /* 0x0019c00001007983 */ /* 0x001ee80000300800 */
[----:B-1----:R-:W-:Y:S01]  /*40a60*/  STL.64 [R1+0x17e8], R26 ;  /* 0x0017e81a01007387 */ /* 0x002fe20000100a00 */
[----:B------:R0:W-:Y:S03]  /*40a70*/  STL.64 [R1+0x17e0], R24 ;  /* 0x0017e01801007387 */ /* 0x0001e60000100a00 */
[----:B0-----:R-:W3:Y:S01]  /*40a80*/  LDL.LU R24, [R1+0x3c0] ;  /* 0x0003c00001187983 */ /* 0x001ee20000300800 */
[----:B------:R-:W3:Y:S02]  /*40a90*/  LDL.LU R25, [R1+0x3c4] ;  /* 0x0003c40001197983 */ /* 0x000ee40000300800 */
[----:B------:R-:W3:Y:S02]  /*40aa0*/  LDL.LU R26, [R1+0x3c8] ;  /* 0x0003c800011a7983 */ /* 0x000ee40000300800 */
[----:B------:R-:W3:Y:S01]  /*40ab0*/  LDL.LU R27, [R1+0x3cc] ;  /* 0x0003cc00011b7983 */ /* 0x000ee20000300800 */
[C---:B--2---:R-:W-:Y:S01]  /*40ac0*/  HMMA.16816.F32 R16, R20.reuse, R18, R12 ;  /* 0x000000121410723c */ /* 0x044fe2000000180c */
[----:B---3--:R-:W-:Y:S01]  /*40ad0*/  STL.64 [R1+0x1900], R26 ;  /* 0x0019001a01007387 */ /* 0x008fe20000100a00 */
[----:B------:R-:W-:Y:S02]  /*40ae0*/  STL.64 [R1+0x18f8], R24 ;  /* 0x0018f81801007387 */ /* 0x000fe40000100a00 */
[----:B------:R-:W2:Y:S11]  /*40af0*/  LDL.LU.64 R14, [R1+0x19b8] ;  /* 0x0019b800010e7983 */ /* 0x000eb60000300a00 */
[----:B------:R-:W-:Y:S08]  /*40b00*/  @!UPT UIADD3 URZ, URZ, URZ, URZ ;  /* 0x0000003f3f3ff290 */ /* 0x000ff0000fffe03f */
[----:B------:R-:W-:Y:S01]  /*40b10*/  STL.64 [R1+0x5c0], R16 ;  /* 0x0005c01001007387 */ /* 0x000fe20000100a00 */
[----:B------:R0:W-:Y:S04]  /*40b20*/  STL.64 [R1+0x5c8], R18 ;  /* 0x0005c81201007387 */ /* 0x0001e80000100a00 */
[----:B0-----:R-:W3:Y:S01]  /*40b30*/  LDL.LU.64 R18, [R1+0x19b0] ;  /* 0x0019b00001127983 */ /* 0x001ee20000300a00 */
        /* <DEDUP_REMOVED lines=12> */
[----:B------:R-:W2:Y:S02]  /*40c00*/  LDL.LU R11, [R1+0x45c] ;  /* 0x00045c00010b7983 */ /* 0x000ea40000300800 */
[----:B------:R-:W-:-:S02]  /*40c10*/  IMAD.MOV.U32 R26, RZ, RZ, R29 ;  /* 0x000000ffff1a7224 */ /* 0x000fc400078e001d */
[----:B------:R-:W-:Y:S01]  /*40c20*/  IMAD.MOV.U32 R27, RZ, RZ, R28 ;  /* 0x000000ffff1b7224 */ /* 0x000fe200078e001c */
[C---:B--2---:R-:W-:Y:S08]  /*40c30*/  HMMA.16816.F32 R12, R20.reuse, R14, R8 ;  /* 0x0000000e140c723c */ /* 0x044ff00000001808 */
[----:B---3--:R-:W-:Y:S11]  /*40c40*/  HMMA.16816.F32 R8, R20, R26, R16 ;  /* 0x0000001a1408723c */ /* 0x008ff60000001810 */
[----:B------:R-:W-:Y:S04]  /*40c50*/  @!UPT UIADD3 URZ, URZ, URZ, URZ ;  /* 0x0000003f3f3ff290 */ /* 0x000fe8000fffe03f */
[----:B------:R-:W-:Y:S01]  /*40c60*/  STL.64 [R1+0x5a0], R12 ;  /* 0x0005a00c01007387 */ /* 0x000fe20000100a00 */
[----:B------:R0:W-:Y:S07]  /*40c70*/  STL.64 [R1+0x5a8], R14 ;  /* 0x0005a80e01007387 */ /* 0x0001ee0000100a00 */
[----:B------:R-:W-:Y:S02]  /*40c80*/  STL.64 [R1+0x590], R8 ;  /* 0x0005900801007387 */ /* 0x000fe40000100a00 */
[----:B------:R-:W-:Y:S01]  /*40c90*/  STL.64 [R1+0x598], R10 ;  /* 0x0005980a01007387 */ /* 0x000fe20000100a00 */
[----:B------:R-:W2:Y:S01]  /*40ca0*/  LDL.LU R16, [R1+0x370] ;  /* 0x0003700001107983 */ /* 0x000ea20000300800 */
[----:B------:R-:W2:Y:S02]  /*40cb0*/  LDL.LU R17, [R1+0x374] ;  /* 0x0003740001117983 */ /* 0x000ea40000300800 */
[----:B------:R-:W3:Y:S02]  /*40cc0*/  LDL.LU R18, [R1+0x378] ;  /* 0x0003780001127983 */ /* 0x000ee40000300800 */
[----:B------:R-:W3:Y:S02]  /*40cd0*/  LDL.LU R19, [R1+0x37c] ;  /* 0x00037c0001137983 */ /* 0x000ee40000300800 */
[----:B0-----:R-:W-:-:S02]  /*40ce0*/  IMAD.MOV.U32 R15, RZ, RZ, R4 ;  /* 0x000000ffff0f7224 */ /* 0x001fc400078e0004 */
[----:B------:R-:W-:Y:S01]  /*40cf0*/  IMAD.MOV.U32 R14, RZ, RZ, R5 ;  /* 0x000000ffff0e7224 */ /* 0x000fe200078e0005 */
[----:B------:R-:W2:Y:S01]  /*40d00*/  LDL.LU R4, [R1+0x410] ;  /* 0x0004100001047983 */ /* 0x000ea20000300800 */
        /* <DEDUP_REMOVED lines=15> */
[----:B---3--:R0:W-:Y:S01]  /*40e00*/  STL.64 [R1+0x1960], R18 ;  /* 0x0019601201007387 */ /* 0x0081e20000100a00 */
[----:B------:R-:W-:Y:S03]  /*40e10*/  STL.64 [R1+0x1958], R16 ;  /* 0x0019581001007387 */ /* 0x000fe60000100a00 */
[----:B0-----:R-:W3:Y:S01]  /*40e20*/  LDL.LU.64 R18, [R1+0x8] ;  /* 0x0000080001127983 */ /* 0x001ee20000300a00 */
[----:B------:R-:W2:Y:S02]  /*40e30*/  LDL.LU R8, [R1+0x400] ;  /* 0x0004000001087983 */ /* 0x000ea40000300800 */
[----:B------:R-:W2:Y:S02]  /*40e40*/  LDL.LU R9, [R1+0x404] ;  /* 0x0004040001097983 */ /* 0x000ea40000300800 */
[----:B------:R-:W2:Y:S01]  /*40e50*/  LDL.LU R10, [R1+0x408] ;  /* 0x00040800010a7983 */ /* 0x000ea20000300800 */
[----:B------:R-:W2:Y:S01]  /*40e60*/  LDL.LU R11, [R1+0x40c] ;  /* 0x00040c00010b7983 */ /* 0x000ea20000300800 */
[----:B------:R0:W-:Y:S03]  /*40e70*/  STL.64 [R1+0x1910], R26 ;  /* 0x0019101a01007387 */ /* 0x0001e60000100a00 */
[----:B0-----:R-:W2:Y:S04]  /*40e80*/  LDL.64 R26, [R1+0x48] ;  /* 0x00004800011a7983 */ /* 0x001ea80000100a00 */
[----:B--2---:R0:W-:Y:S01]  /*40e90*/  STL.64 [R1+0x1928], R26 ;  /* 0x0019281a01007387 */ /* 0x0041e20000100a00 */
[----:B------:R-:W2:Y:S02]  /*40ea0*/  LDL.LU R24, [R1+0x3f0] ;  /* 0x0003f00001187983 */ /* 0x000ea40000300800 */
[----:B------:R-:W2:Y:S01]  /*40eb0*/  LDL.LU R25, [R1+0x3f4] ;  /* 0x0003f40001197983 */ /* 0x000ea20000300800 */
[----:B0-----:R-:W2:Y:S01]  /*40ec0*/  LDL.LU R26, [R1+0x3f8] ;  /* 0x0003f800011a7983 */ /* 0x001ea20000300800 */
[----:B------:R-:W2:Y:S01]  /*40ed0*/  LDL.LU R27, [R1+0x3fc] ;  /* 0x0003fc00011b7983 */ /* 0x000ea20000300800 */
[C---:B------:R-:W-:Y:S02]  /*40ee0*/  HMMA.16816.F32 R12, R20.reuse, R14, R4 ;  /* 0x0000000e140c723c */ /* 0x040fe40000001804 */
[----:B--2---:R0:W-:Y:S01]  /*40ef0*/  STL.64 [R1+0x1938], R26 ;  /* 0x0019381a01007387 */ /* 0x0041e20000100a00 */
[----:B------:R-:W-:Y:S03]  /*40f00*/  STL.64 [R1+0x1930], R24 ;  /* 0x0019301801007387 */ /* 0x000fe60000100a00 */
[----:B0-----:R-:W2:Y:S01]  /*40f10*/  LDL.64 R26, [R1+0x68] ;  /* 0x00006800011a7983 */ /* 0x001ea20000100a00 */
[----:B------:R-:W2:Y:S02]  /*40f20*/  LDL.LU.64 R6, [R1+0x1990] ;  /* 0x0019900001067983 */ /* 0x000ea40000300a00 */
[----:B------:R-:W2:Y:S11]  /*40f30*/  LDL.LU.64 R4, [R1+0x1988] ;  /* 0x0019880001047983 */ /* 0x000eb60000300a00 */
[----:B------:R-:W-:Y:S03]  /*40f40*/  @!UPT UIADD3 URZ, URZ, URZ, URZ ;  /* 0x0000003f3f3ff290 */ /* 0x000fe6000fffe03f */
        /* <DEDUP_REMOVED lines=11> */
[----:B0-----:R-:W2:Y:S04]  /*41000*/  LDL.LU.64 R14, [R1+0x28] ;  /* 0x00002800010e7983 */ /* 0x001ea80000300a00 */
[----:B--2---:R0:W-:Y:S01]  /*41010*/  STL.64 [R1+0x1908], R14 ;  /* 0x0019080e01007387 */ /* 0x0041e20000100a00 */
[----:B------:R-:W2:Y:S02]  /*41020*/  LDL.LU R12, [R1+0x3d0] ;  /* 0x0003d000010c7983 */ /* 0x000ea40000300800 */
[----:B------:R-:W2:Y:S01]  /*41030*/  LDL.LU R13, [R1+0x3d4] ;  /* 0x0003d400010d7983 */ /* 0x000ea20000300800 */
[----:B0-----:R-:W2:Y:S01]  /*41040*/  LDL.LU R14, [R1+0x3d8] ;  /* 0x0003d800010e7983 */ /* 0x001ea20000300800 */
[----:B------:R-:W2:Y:S01]  /*41050*/  LDL.LU R15, [R1+0x3dc] ;  /* 0x0003dc00010f7983 */ /* 0x000ea20000300800 */
[C---:B---3--:R-:W-:Y:S02]  /*41060*/  HMMA.16816.F32 R4, R20.reuse, R18, R4 ;  /* 0x000000121404723c */ /* 0x048fe40000001804 */
[----:B--2---:R-:W-:Y:S01]  /*41070*/  STL.64 [R1+0x1920], R14 ;  /* 0x0019200e01007387 */ /* 0x004fe20000100a00 */
[----:B------:R0:W-:Y:S03]  /*41080*/  STL.64 [R1+0x1918], R12 ;  /* 0x0019180c01007387 */ /* 0x0001e60000100a00 */
        /* <DEDUP_REMOVED lines=10> */
[----:B------:R-:W3:Y:S02]  /*41130*/  LDL.LU.64 R18, [R1+0x1960] ;  /* 0x0019600001127983 */ /* 0x000ee40000300a00 */
[----:B------:R-:W3:Y:S02]  /*41140*/  LDL.LU.64 R16, [R1+0x1958] ;  /* 0x0019580001107983 */ /* 0x000ee40000300a00 */
[----:B---3--:R-:W-:Y:S01]  /*41150*/  HMMA.16816.F32 R20, R20, R6, R16 ;  /* 0x000000061414723c */ /* 0x008fe20000001810 */
[----:B------:R-:W3:Y:S01]  /*41160*/  LDL.LU.64 R18, [R1+0x1950] ;  /* 0x0019500001127983 */ /* 0x000ee20000300a00 */
[----:B------:R-:W3:Y:S11]  /*41170*/  LDL.LU.64 R16, [R1+0x1948] ;  /* 0x0019480001107983 */ /* 0x000ef60000300a00 */
[----:B------:R-:W-:Y:S10]  /*41180*/  @!UPT UIADD3 URZ, URZ, URZ, URZ ;  /* 0x0000003f3f3ff290 */ /* 0x000ff4000fffe03f */
[----:B------:R-:W-:Y:S01]  /*41190*/  STL.64 [R1+0x110], R20 ;  /* 0x0001101401007387 */ /* 0x000fe20000100a00 */
[----:B------:R0:W-:Y:S02]  /*411a0*/  STL.64 [R1+0x118], R22 ;  /* 0x0001181601007387 */ /* 0x0001e40000100a00 */
[----:B0-----:R-:W-:Y:S02]  /*411b0*/  IMAD.MOV.U32 R22, RZ, RZ, R5 ;  /* 0x000000ffff167224 */ /* 0x001fe400078e0005 */
[----:B------:R-:W-:-:S05]  /*411c0*/  IMAD.MOV.U32 R23, RZ, RZ, R4 ;  /* 0x000000ffff177224 */ /* 0x000fca00078e0004 */
[----:B------:R0:W-:Y:S01]  /*411d0*/  STL.64 [R1+0x18e8], R22 ;  /* 0x0018e81601007387 */ /* 0x0001e20000100a00 */
[----:B------:R-:W2:Y:S02]  /*411e0*/  LDL.LU R20, [R1+0x3b0] ;  /* 0x0003b00001147983 */ /* 0x000ea40000300800 */
[----:B------:R-:W2:Y:S01]  /*411f0*/  LDL.LU R21, [R1+0x3b4] ;  /* 0x0003b40001157983 */ /* 0x000ea20000300800 */
[----:B0-----:R-:W2:Y:S01]  /*41200*/  LDL.LU R22, [R1+0x3b8] ;  /* 0x0003b80001167983 */ /* 0x001ea20000300800 */
[----:B------:R-:W2:Y:S01]  /*41210*/  LDL.LU R23, [R1+0x3bc] ;  /* 0x0003bc0001177983 */ /* 0x000ea20000300800 */
        /* <DEDUP_REMOVED lines=46> */
[----:B0-----:R-:W2:Y:S01]  /*41500*/  LDL.LU.64 R14, [R1+0x18e0] ;  /* 0x0018e000010e7983 */ /* 0x001ea20000300a00 */
        /* <DEDUP_REMOVED lines=8> */
[----:B------:R0:W-:Y:S02]  /*41590*/  STL.64 [R1+0x1880], R22 ;  /* 0x0018801601007387 */ /* 0x0001e40000100a00 */
[----:B------:R-:W3:Y:S01]  /*415a0*/  LDL.LU R20, [R1+0x2e0] ;  /* 0x0002e00001147983 */ /* 0x000ee20000300800 */
[----:B------:R-:W3:Y:S04]  /*415b0*/  LDL.LU R21, [R1+0x2e4] ;  /* 0x0002e40001157983 */ /* 0x000ee80000300800 */
[----:B0-----:R-:W3:Y:S01]  /*415c0*/  LDL.LU R22, [R1+0x2e8] ;  /* 0x0002e80001167983 */ /* 0x001ee20000300800 */
[----:B------:R-:W3:Y:S02]  /*415d0*/  LDL.LU R23, [R1+0x2ec] ;  /* 0x0002ec0001177983 */ /* 0x000ee40000300800 */
[----:B------:R0:W-:Y:S01]  /*415e0*/  STL.64 [R1+0x1888], R6 ;  /* 0x0018880601007387 */ /* 0x0001e20000100a00 */
[----:B---3--:R-:W-:Y:S01]  /*415f0*/  HMMA.16816.F32 R20, R16, R6, R20 ;  /* 0x000000061014723c */ /* 0x008fe20000001814 */
[----:B------:R-:W3:Y:S11]  /*41600*/  LDL.LU R16, [R1+0x80] ;  /* 0x0000800001107983 */ /* 0x000ef60000300800 */
[----:B------:R-:W-:Y:S11]  /*41610*/  @!UPT UIADD3 URZ, URZ, URZ, URZ ;  /* 0x0000003f3f3ff290 */ /* 0x000ff6000fffe03f */
[----:B------:R1:W-:Y:S01]  /*41620*/  STL.64 [R1+0x4e0], R20 ;  /* 0x0004e01401007387 */ /* 0x0003e20000100a00 */
[----:B------:R2:W-:Y:S02]  /*41630*/  STL.64 [R1+0x4e8], R22 ;  /* 0x0004e81601007387 */ /* 0x0005e40000100a00 */
[----:B------:R-:W3:Y:S02]  /*41640*/  LDL.LU R17, [R1+0x84] ;  /* 0x0000840001117983 */ /* 0x000ee40000300800 */
[----:B------:R-:W3:Y:S01]  /*41650*/  LDL.LU R18, [R1+0x88] ;  /* 0x0000880001127983 */ /* 0x000ee20000300800 */
[----:B------:R-:W3:Y:S01]  /*41660*/  LDL.LU R19, [R1+0x8c] ;  /* 0x00008c0001137983 */ /* 0x000ee20000300800 */
[----:B0-----:R-:W-:Y:S02]  /*41670*/  IMAD.MOV.U32 R7, RZ, RZ, R8 ;  /* 0x000000ffff077224 */ /* 0x001fe400078e0008 */
[----:B------:R-:W-:Y:S01]  /*41680*/  IMAD.MOV.U32 R6, RZ, RZ, R9 ;  /* 0x000000ffff067224 */ /* 0x000fe200078e0009 */
[----:B-1----:R-:W4:Y:S01]  /*41690*/  LDL.LU R20, [R1+0x2c0] ;  /* 0x0002c00001147983 */ /* 0x002f220000300800 */
[----:B------:R-:W4:Y:S02]  /*416a0*/  LDL.LU R21, [R1+0x2c4] ;  /* 0x0002c40001157983 */ /* 0x000f240000300800 */
[----:B--2---:R-:W4:Y:S02]  /*416b0*/  LDL.LU R22, [R1+0x2c8] ;  /* 0x0002c80001167983 */ /* 0x004f240000300800 */
[----:B------:R-:W4:Y:S01]  /*416c0*/  LDL.LU R23, [R1+0x2cc] ;  /* 0x0002cc0001177983 */ /* 0x000f220000300800 */
[----:B------:R-:W2:Y:S01]  /*416d0*/  LDL.LU R8, [R1+0x2d0] ;  /* 0x0002d00001087983 */ /* 0x000ea20000300800 */
        /* <DEDUP_REMOVED lines=9> */
[----:B--2---:R0:W-:Y:S01]  /*41770*/  STL.64 [R1+0x1780], R18 ;  /* 0x0017801201007387 */ /* 0x0041e20000100a00 */
[----:B---3--:R1:W-:Y:S02]  /*41780*/  STL.64 [R1+0x1778], R16 ;  /* 0x0017781001007387 */ /* 0x0083e40000100a00 */
[----:B0-----:R-:W-:-:S02]  /*41790*/  IMAD.MOV.U32 R18, RZ, RZ, R25 ;  /* 0x000000ffff127224 */ /* 0x001fc400078e0019 */
[----:B------:R-:W-:-:S05]  /*417a0*/  IMAD.MOV.U32 R19, RZ, RZ, R24 ;  /* 0x000000ffff137224 */ /* 0x000fca00078e0018 */
[----:B------:R0:W-:Y:S01]  /*417b0*/  STL.64 [R1+0x18a0], R18 ;  /* 0x0018a01201007387 */ /* 0x0001e20000100a00 */
[----:B-1----:R-:W2:Y:S02]  /*417c0*/  LDL.LU R16, [R1+0x2a0] ;  /* 0x0002a00001107983 */ /* 0x002ea40000300800 */
[----:B------:R-:W2:Y:S01]  /*417d0*/  LDL.LU R17, [R1+0x2a4] ;  /* 0x0002a40001117983 */ /* 0x000ea20000300800 */
[----:B0-----:R-:W3:Y:S01]  /*417e0*/  LDL.LU R18, [R1+0x2a8] ;  /* 0x0002a80001127983 */ /* 0x001ee20000300800 */
[----:B------:R-:W3:Y:S03]  /*417f0*/  LDL.LU R19, [R1+0x2ac] ;  /* 0x0002ac0001137983 */ /* 0x000ee60000300800 */
[----:B---3--:R-:W-:Y:S01]  /*41800*/  STL.64 [R1+0x18b0], R18 ;  /* 0x0018b01201007387 */ /* 0x008fe20000100a00 */
[----:B--2---:R-:W-:Y:S02]  /*41810*/  STL.64 [R1+0x18a8], R16 ;  /* 0x0018a81001007387 */ /* 0x004fe40000100a00 */
[----:B------:R-:W2:Y:S02]  /*41820*/  LDL.LU R24, [R1+0x170] ;  /* 0x0001700001187983 */ /* 0x000ea40000300800 */
[----:B------:R-:W2:Y:S01]  /*41830*/  LDL.LU R25, [R1+0x174] ;  /* 0x0001740001197983 */ /* 0x000ea20000300800 */
[----:B------:R-:W3:Y:S01]  /*41840*/  LDL.LU R26, [R1+0x178] ;  /* 0x00017800011a7983 */ /* 0x000ee20000300800 */
[----:B------:R-:W3:Y:S03]  /*41850*/  LDL.LU R27, [R1+0x17c] ;  /* 0x00017c00011b7983 */ /* 0x000ee60000300800 */
[----:B---3--:R0:W-:Y:S01]  /*41860*/  STL.64 [R1+0x1818], R26 ;  /* 0x0018181a01007387 */ /* 0x0081e20000100a00 */
[----:B--2---:R1:W-:Y:S03]  /*41870*/  STL.64 [R1+0x1810], R24 ;  /* 0x0018101801007387 */ /* 0x0043e60000100a00 */
[----:B0-----:R-:W2:Y:S01]  /*41880*/  LDL.LU.64 R26, [R1+0x38] ;  /* 0x00003800011a7983 */ /* 0x001ea20000300a00 */
[----:B------:R-:W-:-:S02]  /*41890*/  IMAD.MOV.U32 R18, RZ, RZ, R5 ;  /* 0x000000ffff127224 */ /* 0x000fc400078e0005 */
[----:B------:R-:W-:Y:S02]  /*418a0*/  IMAD.MOV.U32 R19, RZ, RZ, R4 ;  /* 0x000000ffff137224 */ /* 0x000fe400078e0004 */
[C---:B------:R-:W-:Y:S01]  /*418b0*/  HMMA.16816.F32 R4, R12.reuse, R6, R8 ;  /* 0x000000060c04723c */ /* 0x040fe20000001808 */
[----:B--2---:R0:W-:Y:S01]  /*418c0*/  STL.64 [R1+0x18b8], R26 ;  /* 0x0018b81a01007387 */ /* 0x0041e20000100a00 */
[----:B-1----:R-:W2:Y:S02]  /*418d0*/  LDL.LU R24, [R1+0x2b0] ;  /* 0x0002b00001187983 */ /* 0x002ea40000300800 */
[----:B------:R-:W2:Y:S01]  /*418e0*/  LDL.LU R25, [R1+0x2b4] ;  /* 0x0002b40001197983 */ /* 0x000ea20000300800 */
[----:B0-----:R-:W2:Y:S01]  /*418f0*/  LDL.LU R26, [R1+0x2b8] ;  /* 0x0002b800011a7983 */ /* 0x001ea20000300800 */
[----:B------:R-:W2:Y:S02]  /*41900*/  LDL.LU R27, [R1+0x2bc] ;  /* 0x0002bc00011b7983 */ /* 0x000ea40000300800 */
[----:B------:R-:W4:Y:S11]  /*41910*/  LDL.LU.64 R10, [R1+0x18c0] ;  /* 0x0018c000010a7983 */ /* 0x000f360000300a00 */
[----:B------:R-:W-:Y:S04]  /*41920*/  @!UPT UIADD3 URZ, URZ, URZ, URZ ;  /* 0x0000003f3f3ff290 */ /* 0x000fe8000fffe03f */
[----:B------:R-:W-:Y:S01]  /*41930*/  STL.64 [R1+0x690], R4 ;  /* 0x0006900401007387 */ /* 0x000fe20000100a00 */
[----:B------:R4:W-:Y:S01]  /*41940*/  STL.64 [R1+0x698], R6 ;  /* 0x0006980601007387 */ /* 0x0009e20000100a00 */
[----:B------:R-:W3:Y:S01]  /*41950*/  LDL.LU R8, [R1+0x1d0] ;  /* 0x0001d00001087983 */ /* 0x000ee20000300800 */
[C---:B----4-:R-:W-:Y:S11]  /*41960*/  HMMA.16816.F32 R4, R12.reuse, R10, R20 ;  /* 0x0000000a0c04723c */ /* 0x050ff60000001814 */
[----:B------:R-:W-:Y:S11]  /*41970*/  @!UPT UIADD3 URZ, URZ, URZ, URZ ;  /* 0x0000003f3f3ff290 */ /* 0x000ff6000fffe03f */
[----:B------:R-:W-:Y:S01]  /*41980*/  @!UPT UIADD3 URZ, URZ, URZ, URZ ;  /* 0x0000003f3f3ff290 */ /* 0x000fe2000fffe03f */
[----:B------:R0:W-:Y:S01]  /*41990*/  STL.64 [R1+0x640], R4 ;  /* 0x0006400401007387 */ /* 0x0001e20000100a00 */
[----:B------:R1:W-:Y:S02]  /*419a0*/  STL.64 [R1+0x648], R6 ;  /* 0x0006480601007387 */ /* 0x0003e40000100a00 */
[----:B------:R-:W3:Y:S02]  /*419b0*/  LDL.LU R9, [R1+0x1d4] ;  /* 0x0001d40001097983 */ /* 0x000ee40000300800 */
[----:B------:R-:W4:Y:S01]  /*419c0*/  LDL.LU R10, [R1+0x1d8] ;  /* 0x0001d800010a7983 */ /* 0x000f220000300800 */
[----:B------:R-:W4:Y:S04]  /*419d0*/  LDL.LU R11, [R1+0x1dc] ;  /* 0x0001dc00010b7983 */ /* 0x000f280000300800 */
[----:B0-----:R-:W3:Y:S01]  /*419e0*/  LDL.LU R4, [R1+0x280] ;  /* 0x0002800001047983 */ /* 0x001ee20000300800 */
[----:B------:R-:W3:Y:S02]  /*419f0*/  LDL.LU R5, [R1+0x284] ;  /* 0x0002840001057983 */ /* 0x000ee40000300800 */
[----:B-1----:R-:W3:Y:S02]  /*41a00*/  LDL.LU R6, [R1+0x288] ;  /* 0x0002880001067983 */ /* 0x002ee40000300800 */
[----:B------:R-:W3:Y:S01]  /*41a10*/  LDL.LU R7, [R1+0x28c] ;  /* 0x00028c0001077983 */ /* 0x000ee20000300800 */
[C---:B--2---:R-:W-:Y:S01]  /*41a20*/  HMMA.16816.F32 R16, R12.reuse, R18, R24 ;  /* 0x000000120c10723c */ /* 0x044fe20000001818 */
[----:B---3--:R-:W-:Y:S01]  /*41a30*/  STL.64 [R1+0x1898], R6 ;  /* 0x0018980601007387 */ /* 0x008fe20000100a00 */
[----:B------:R0:W-:Y:S03]  /*41a40*/  STL.64 [R1+0x1890], R4 ;  /* 0x0018900401007387 */ /* 0x0001e60000100a00 */
[----:B0-----:R-:W2:Y:S01]  /*41a50*/  LDL.LU R4, [R1+0x290] ;  /* 0x0002900001047983 */ /* 0x001ea20000300800 */
[----:B------:R-:W2:Y:S02]  /*41a60*/  LDL.LU R5, [R1+0x294] ;  /* 0x0002940001057983 */ /* 0x000ea40000300800 */
[----:B------:R-:W2:Y:S02]  /*41a70*/  LDL.LU R6, [R1+0x298] ;  /* 0x0002980001067983 */ /* 0x000ea40000300800 */
[----:B------:R-:W2:Y:S01]  /*41a80*/  LDL.LU R7, [R1+0x29c] ;  /* 0x00029c0001077983 */ /* 0x000ea20000300800 */
[----:B------:R-:W3:Y:S01]  /*41a90*/  LDL.LU.64 R22, [R1+0x18] ;  /* 0x0000180001167983 */ /* 0x000ee20000300a00 */
[----:B----4-:R-:W-:Y:S02]  /*41aa0*/  STL.64 [R1+0x1878], R10 ;  /* 0x0018780a01007387 */ /* 0x010fe40000100a00 */
[----:B------:R0:W-:Y:S02]  /*41ab0*/  STL.64 [R1+0x1870], R8 ;  /* 0x0018700801007387 */ /* 0x0001e40000100a00 */
[----:B0-----:R-:W4:Y:S01]  /*41ac0*/  LDL.LU R8, [R1+0x270] ;  /* 0x0002700001087983 */ /* 0x001f220000300800 */
[----:B------:R-:W4:Y:S02]  /*41ad0*/  LDL.LU R9, [R1+0x274] ;  /* 0x0002740001097983 */ /* 0x000f240000300800 */
[----:B------:R-:W4:Y:S02]  /*41ae0*/  LDL.LU R10, [R1+0x278] ;  /* 0x00027800010a7983 */ /* 0x000f240000300800 */
[----:B------:R-:W4:Y:S01]  /*41af0*/  LDL.LU R11, [R1+0x27c] ;  /* 0x00027c00010b7983 */ /* 0x000f220000300800 */
[----:B------:R-:W2:Y:S01]  /*41b00*/  LDL.LU.64 R26, [R1+0x18b8] ;  /* 0x0018b800011a7983 */ /* 0x000ea20000300a00 */
[----:B------:R-:W-:Y:S02]  /*41b10*/  STL.64 [R1+0x630], R16 ;  /* 0x0006301001007387 */ /* 0x000fe40000100a00 */
[----:B------:R0:W-:Y:S02]  /*41b20*/  STL.64 [R1+0x638], R18 ;  /* 0x0006381201007387 */ /* 0x0001e40000100a00 */
        /* <DEDUP_REMOVED lines=8> */
[----:B------:R0:W-:Y:S03]  /*41bb0*/  STL.64 [R1+0x1820], R26 ;  /* 0x0018201a01007387 */ /* 0x0001e60000100a00 */
[----:B0-----:R-:W2:Y:S04]  /*41bc0*/  LDL.LU.64 R26, [R1+0x48] ;  /* 0x00004800011a7983 */ /* 0x001ea80000300a00 */
[----:B--2---:R0:W-:Y:S04]  /*41bd0*/  STL.64 [R1+0x1830], R26 ;  /* 0x0018301a01007387 */ /* 0x0041e80000100a00 */
[----:B0-----:R-:W2:Y:S01]  /*41be0*/  LDL.LU.64 R26, [R1+0x58] ;  /* 0x00005800011a7983 */ /* 0x001ea20000300a00 */
[C---:B------:R-:W-:Y:S03]  /*41bf0*/  HMMA.16816.F32 R4, R12.reuse, R18, R4 ;  /* 0x000000120c04723c */ /* 0x040fe60000001804 */
[----:B--2---:R0:W-:Y:S04]  /*41c00*/  STL.64 [R1+0x1848], R26 ;  /* 0x0018481a01007387 */ /* 0x0041e80000100a00 */
[----:B0-----:R-:W2:Y:S11]  /*41c10*/  LDL.LU.64 R26, [R1+0x68] ;  /* 0x00006800011a7983 */ /* 0x001eb60000300a00 */
[----:B------:R-:W-:Y:S05]  /*41c20*/  @!UPT UIADD3 URZ, URZ, URZ, URZ ;  /* 0x0000003f3f3ff290 */ /* 0x000fea000fffe03f */
[----:B------:R-:W-:Y:S02]  /*41c30*/  STL.64 [R1+0x260], R4 ;  /* 0x0002600401007387 */ /* 0x000fe40000100a00 */
[----:B------:R0:W-:Y:S02]  /*41c40*/  STL.64 [R1+0x268], R6 ;  /* 0x0002680601007387 */ /* 0x0001e40000100a00 */
[----:B0-----:R-:W3:Y:S01]  /*41c50*/  LDL.LU.64 R6, [R1+0x1898] ;  /* 0x0018980001067983 */ /* 0x001ee20000300a00 */
[----:B------:R-:W3:Y:S02]  /*41c60*/  LDL.LU.64 R4, [R1+0x1890] ;  /* 0x0018900001047983 */ /* 0x000ee40000300a00 */
        /* <DEDUP_REMOVED lines=67> */
[----:B------:R-:W-:Y:S02]  /*420a0*/  STL.64 [R1+0x17f8], R6 ;  /* 0x0017f80601007387 */ /* 0x000fe40000100a00 */
[----:B------:R0:W-:Y:S02]  /*420b0*/  STL.64 [R1+0x17f0], R4 ;  /* 0x0017f00401007387 */ /* 0x0001e40000100a00 */
[----:B0-----:R-:W3:Y:S01]  /*420c0*/  LDL.LU R4, [R1+0x180] ;  /* 0x0001800001047983 */ /* 0x001ee20000300800 */
[----:B------:R-:W3:Y:S02]  /*420d0*/  LDL.LU R5, [R1+0x184] ;  /* 0x0001840001057983 */ /* 0x000ee40000300800 */
[----:B------:R-:W3:Y:S02]  /*420e0*/  LDL.LU R6, [R1+0x188] ;  /* 0x0001880001067983 */ /* 0x000ee40000300800 */
[----:B------:R-:W3:Y:S02]  /*420f0*/  LDL.LU R7, [R1+0x18c] ;  /* 0x00018c0001077983 */ /* 0x000ee40000300800 */
[----:B---3--:R-:W-:Y:S01]  /*42100*/  HMMA.16816.F32 R4, R8, R26, R4 ;  /* 0x0000001a0804723c */ /* 0x008fe20000001804 */
[----:B------:R-:W-:-:S02]  /*42110*/  IMAD.MOV.U32 R21, RZ, RZ, R26 ;  /* 0x000000ffff157224 */ /* 0x000fc400078e001a */
        /* <DEDUP_REMOVED lines=8> */
[----:B0-----:R-:W4:Y:S01]  /*421a0*/  LDL.LU R20, [R1+0x160] ;  /* 0x0001600001147983 */ /* 0x001f220000300800 */
[----:B------:R-:W4:Y:S02]  /*421b0*/  LDL.LU R21, [R1+0x164] ;  /* 0x0001640001157983 */ /* 0x000f240000300800 */
[----:B------:R-:W4:Y:S02]  /*421c0*/  LDL.LU R22, [R1+0x168] ;  /* 0x0001680001167983 */ /* 0x000f240000300800 */
[----:B------:R-:W4:Y:S01]  /*421d0*/  LDL.LU R23, [R1+0x16c] ;  /* 0x00016c0001177983 */ /* 0x000f220000300800 */
[----:B--2---:R0:W-:Y:S01]  /*421e0*/  STL.64 [R1+0x1790], R18 ;  /* 0x0017901201007387 */ /* 0x0041e20000100a00 */
        /* <DEDUP_REMOVED lines=8> */
[----:B------:R-:W2:Y:S01]  /*42270*/  LDL.LU R19, [R1+0xbc] ;  /* 0x0000bc0001137983 */ /* 0x000ea20000300800 */
[----:B------:R-:W4:Y:S02]  /*42280*/  LDL.LU R24, [R1+0xf0] ;  /* 0x0000f00001187983 */ /* 0x000f240000300800 */
[----:B------:R-:W4:Y:S02]  /*42290*/  LDL.LU R25, [R1+0xf4] ;  /* 0x0000f40001197983 */ /* 0x000f240000300800 */
[----:B------:R-:W4:Y:S01]  /*422a0*/  LDL.LU R26, [R1+0xf8] ;  /* 0x0000f800011a7983 */ /* 0x000f220000300800 */
[----:B------:R-:W4:Y:S04]  /*422b0*/  LDL.LU R27, [R1+0xfc] ;  /* 0x0000fc00011b7983 */ /* 0x000f280000300800 */
        /* <DEDUP_REMOVED lines=10> */
[----:B----4-:R-:W-:Y:S01]  /*42360*/  HMMA.16816.F32 R20, R8, R14, R20 ;  /* 0x0000000e0814723c */ /* 0x010fe20000001814 */
[----:B--2---:R0:W-:Y:S01]  /*42370*/  STL.64 [R1+0x17b0], R18 ;  /* 0x0017b01201007387 */ /* 0x0041e20000100a00 */
[----:B------:R-:W-:Y:S02]  /*42380*/  STL.64 [R1+0x17a8], R16 ;  /* 0x0017a81001007387 */ /* 0x000fe40000100a00 */
[----:B0-----:R-:W-:-:S02]  /*42390*/  IMAD.MOV.U32 R18, RZ, RZ, R29 ;  /* 0x000000ffff127224 */ /* 0x001fc400078e001d */
[----:B------:R-:W-:-:S05]  /*423a0*/  IMAD.MOV.U32 R19, RZ, RZ, R28 ;  /* 0x000000ffff137224 */ /* 0x000fca00078e001c */
[----:B------:R0:W-:Y:S11]  /*423b0*/  STL.64 [R1+0x17c8], R18 ;  /* 0x0017c81201007387 */ /* 0x0001f60000100a00 */
[----:B------:R-:W-:Y:S01]  /*423c0*/  @!UPT UIADD3 URZ, URZ, URZ, URZ ;  /* 0x0000003f3f3ff290 */ /* 0x000fe2000fffe03f */
[----:B------:R-:W-:Y:S02]  /*423d0*/  STL.64 [R1+0x490], R20 ;  /* 0x0004901401007387 */ /* 0x000fe40000100a00 */
[----:B------:R1:W-:Y:S02]  /*423e0*/  STL.64 [R1+0x498], R22 ;  /* 0x0004981601007387 */ /* 0x0003e40000100a00 */
[----:B0-----:R-:W-:Y:S01]  /*423f0*/  IMAD.MOV.U32 R19, RZ, RZ, R12 ;  /* 0x000000ffff137224 */ /* 0x001fe200078e000c */
[----:B-1----:R-:W3:Y:S01]  /*42400*/  LDL.LU.64 R22, [R1+0x1808] ;  /* 0x0018080001167983 */ /* 0x002ee20000300a00 */
[----:B------:R-:W2:Y:S02]  /*42410*/  LDL.LU.64 R20, [R1+0x1800] ;  /* 0x0018000001147983 */ /* 0x000ea40000300a00 */
[----:B------:R0:W-:Y:S02]  /*42420*/  STL.64 [R1+0x1788], R14 ;  /* 0x0017880e01007387 */ /* 0x0001e40000100a00 */
[----:B------:R-:W-:Y:S01]  /*42430*/  IMAD.MOV.U32 R18, RZ, RZ, R13 ;  /* 0x000000ffff127224 */ /* 0x000fe200078e000d */
[----:B------:R-:W4:Y:S01]  /*42440*/  LDL.LU R12, [R1+0xa0] ;  /* 0x0000a000010c7983 */ /* 0x000f220000300800 */
[----:B------:R-:W4:Y:S03]  /*42450*/  LDL.LU R13, [R1+0xa4] ;  /* 0x0000a400010d7983 */ /* 0x000f260000300800 */
        /* <DEDUP_REMOVED lines=8> */
[C---:B---3--:R-:W-:Y:S01]  /*424e0*/  HMMA.16816.F32 R4, R8.reuse, R22, R4 ;  /* 0x000000160804723c */ /* 0x048fe20000001804 */
        /* <DEDUP_REMOVED lines=10> */
[----:B------:R-:W4:Y:S01]  /*42590*/  LDL.LU.64 R4, [R1+0x17f0] ;  /* 0x0017f00001047983 */ /* 0x000f220000300a00 */
[----:B---3--:R-:W-:Y:S02]  /*425a0*/  HMMA.16816.F32 R8, R8, R6, R24 ;  /* 0x000000060808723c */ /* 0x008fe40000001818 */
[----:B------:R-:W2:Y:S01]  /*425b0*/  LDL.LU.64 R26, [R1+0x17e8] ;  /* 0x0017e800011a7983 */ /* 0x000ea20000300a00 */
[----:B------:R-:W2:Y:S11]  /*425c0*/  LDL.LU.64 R24, [R1+0x17e0] ;  /* 0x0017e00001187983 */ /* 0x000eb60000300a00 */
[----:B------:R-:W-:Y:S09]  /*425d0*/  @!UPT UIADD3 URZ, URZ, URZ, URZ ;  /* 0x0000003f3f3ff290 */ /* 0x000ff2000fffe03f */
[----:B------:R-:W-:Y:S01]  /*425e0*/  STL.64 [R1+0x470], R8 ;  /* 0x0004700801007387 */ /* 0x000fe20000100a00 */
[----:B------:R-:W-:Y:S02]  /*425f0*/  STL.64 [R1+0x478], R10 ;  /* 0x0004780a01007387 */ /* 0x000fe40000100a00 */
[----:B------:R-:W-:Y:S01]  /*42600*/  STL.64 [R1+0x1758], R6 ;  /* 0x0017580601007387 */ /* 0x000fe20000100a00 */
[C---:B--2---:R-:W-:Y:S01]  /*42610*/  HMMA.16816.F32 R16, R24.reuse, R18, R12 ;  /* 0x000000121810723c */ /* 0x044fe2000000180c */
[----:B------:R-:W2:Y:S01]  /*42620*/  LDL.LU.64 R14, [R1+0x17d8] ;  /* 0x0017d800010e7983 */ /* 0x000ea20000300a00 */
[----:B------:R-:W2:Y:S11]  /*42630*/  LDL.LU.64 R12, [R1+0x17d0] ;  /* 0x0017d000010c7983 */ /* 0x000eb60000300a00 */
[----:B------:R-:W-:Y:S10]  /*42640*/  @!UPT UIADD3 URZ, URZ, URZ, URZ ;  /* 0x0000003f3f3ff290 */ /* 0x000ff4000fffe03f */
        /* <DEDUP_REMOVED lines=9> */
[----:B0-----:R-:W3:Y:S01]  /*426e0*/  LDL.LU.64 R18, [R1+0x17b0] ;  /* 0x0017b00001127983 */ /* 0x001ee20000300a00 */
[----:B------:R-:W3:Y:S02]  /*426f0*/  LDL.LU.64 R16, [R1+0x17a8] ;  /* 0x0017a80001107983 */ /* 0x000ee40000300a00 */
[----:B----4-:R-:W-:Y:S02]  /*42700*/  IMAD.MOV.U32 R6, RZ, RZ, R5 ;  /* 0x000000ffff067224 */ /* 0x010fe400078e0005 */
[----:B------:R-:W-:Y:S02]  /*42710*/  IMAD.MOV.U32 R7, RZ, RZ, R4 ;  /* 0x000000ffff077224 */ /* 0x000fe400078e0004 */
[----:B------:R-:W-:-:S02]  /*42720*/  IMAD.MOV.U32 R10, RZ, RZ, R21 ;  /* 0x000000ffff0a7224 */ /* 0x000fc400078e0015 */
[----:B------:R-:W-:-:S03]  /*42730*/  IMAD.MOV.U32 R11, RZ, RZ, R20 ;  /* 0x000000ffff0b7224 */ /* 0x000fc600078e0014 */
[C---:B---3--:R-:W-:Y:S01]  /*42740*/  HMMA.16816.F32 R4, R24.reuse, R6, R16 ;  /* 0x000000061804723c */ /* 0x048fe20000001810 */
[----:B------:R-:W3:Y:S01]  /*42750*/  LDL.LU.64 R18, [R1+0x17a0] ;  /* 0x0017a00001127983 */ /* 0x000ee20000300a00 */
[----:B------:R-:W3:Y:S11]  /*42760*/  LDL.LU.64 R16, [R1+0x1798] ;  /* 0x0017980001107983 */ /* 0x000ef60000300a00 */
[----:B------:R-:W-:Y:S10]  /*42770*/  @!UPT UIADD3 URZ, URZ, URZ, URZ ;  /* 0x0000003f3f3ff290 */ /* 0x000ff4000fffe03f */
[----:B------:R0:W-:Y:S01]  /*42780*/  STL.64 [R1+0x520], R4 ;  /* 0x0005200401007387 */ /* 0x0001e20000100a00 */
[----:B------:R1:W-:Y:S03]  /*42790*/  STL.64 [R1+0x528], R6 ;  /* 0x0005280601007387 */ /* 0x0003e60000100a00 */
[----:B0-----:R-:W4:Y:S01]  /*427a0*/  LDL.LU.64 R4, [R1+0x5e8] ;  /* 0x0005e80001047983 */ /* 0x001f220000300a00 */
[C---:B---3--:R-:W-:Y:S03]  /*427b0*/  HMMA.16816.F32 R8, R24.reuse, R10, R16 ;  /* 0x0000000a1808723c */ /* 0x048fe60000001810 */
[----:B------:R-:W2:Y:S11]  /*427c0*/  LDL.LU.64 R18, [R1+0x1790] ;  /* 0x0017900001127983 */ /* 0x000eb60000300a00 */
[----:B------:R-:W-:Y:S09]  /*427d0*/  @!UPT UIADD3 URZ, URZ, URZ, URZ ;  /* 0x0000003f3f3ff290 */ /* 0x000ff2000fffe03f */
[----:B------:R-:W-:Y:S01]  /*427e0*/  STL.64 [R1+0x500], R8 ;  /* 0x0005000801007387 */ /* 0x000fe20000100a00 */
[----:B------:R-:W-:Y:S02]  /*427f0*/  STL.64 [R1+0x508], R10 ;  /* 0x0005080a01007387 */ /* 0x000fe40000100a00 */
[----:B-1----:R-:W3:Y:S01]  /*42800*/  LDL.LU.64 R6, [R1+0x5e0] ;  /* 0x0005e00001067983 */ /* 0x002ee20000300a00 */
        /* <DEDUP_REMOVED lines=12> */
[----:B------:R2:W-:Y:S02]  /*428d0*/  STL.64 [R1+0x338], R14 ;  /* 0x0003380e01007387 */ /* 0x0005e40000100a00 */
[----:B------:R-:W3:Y:S02]  /*428e0*/  LDL.LU R8, [R1+0xfa8] ;  /* 0x000fa80001087983 */ /* 0x000ee40000300800 */
[----:B------:R-:W3:Y:S01]  /*428f0*/  LDL.LU R9, [R1+0xfa0] ;  /* 0x000fa00001097983 */ /* 0x000ee20000300800 */
[----:B--2---:R-:W-:Y:S11]  /*42900*/  HMMA.16816.F32 R12, R24, R22, R16 ;  /* 0x00000016180c723c */ /* 0x004ff60000001810 */
[----:B------:R-:W-:Y:S11]  /*42910*/  @!UPT UIADD3 URZ, URZ, URZ, URZ ;  /* 0x0000003f3f3ff290 */ /* 0x000ff6000fffe03f */
[----:B------:R-:W-:Y:S01]  /*42920*/  @!UPT UIADD3 URZ, URZ, URZ, URZ ;  /* 0x0000003f3f3ff290 */ /* 0x000fe2000fffe03f */
[----:B------:R0:W-:Y:S01]  /*42930*/  STL.64 [R1+0x450], R12 ;  /* 0x0004500c01007387 */ /* 0x0001e20000100a00 */
[----:B------:R1:W-:Y:S02]  /*42940*/  STL.64 [R1+0x458], R14 ;  /* 0x0004580e01007387 */ /* 0x0003e40000100a00 */
[----:B------:R-:W2:Y:S01]  /*42950*/  LDL.LU R11, [R1+0xf98] ;  /* 0x000f9800010b7983 */ /* 0x000ea20000300800 */
[----:B0-----:R-:W2:Y:S01]  /*42960*/  LDL.LU R12, [R1+0xfbc] ;  /* 0x000fbc00010c7983 */ /* 0x001ea20000300800 */
[----:B------:R-:W2:Y:S02]  /*42970*/  LDL.LU R13, [R1+0xf90] ;  /* 0x000f9000010d7983 */ /* 0x000ea40000300800 */
[----:B-1----:R-:W2:Y:S02]  /*42980*/  LDL.LU R14, [R1+0xfb4] ;  /* 0x000fb400010e7983 */ /* 0x002ea40000300800 */
[----:B------:R-:W2:Y:S02]  /*42990*/  LDL.LU R15, [R1+0xf88] ;  /* 0x000f8800010f7983 */ /* 0x000ea40000300800 */
[----:B------:R-:W-:-:S04]  /*429a0*/  IMAD.MOV.U32 R28, RZ, RZ, c[0x0][0x188] ;  /* 0x00006200ff1c7624 */ /* 0x000fc800078e00ff */
[----:B------:R-:W-:Y:S01]  /*429b0*/  IMAD.SHL.U32 R10, R28, 0x80, RZ ;  /* 0x000000801c0a7824 */ /* 0x000fe200078e00ff */
[----:B--2---:R-:W-:Y:S01]  /*429c0*/  STL.64 [R1+0x1750], R14 ;  /* 0x0017500e01007387 */ /* 0x004fe20000100a00 */
[----:B------:R0:W-:Y:S03]  /*429d0*/  STL.64 [R1+0x1748], R12 ;  /* 0x0017480c01007387 */ /* 0x0001e60000100a00 */
[----:B0-----:R-:W2:Y:S01]  /*429e0*/  LDL.LU R12, [R1+0x70] ;  /* 0x00007000010c7983 */ /* 0x001ea20000300800 */
[----:B------:R-:W-:Y:S02]  /*429f0*/  IMAD.MOV.U32 R13, RZ, RZ, R0 ;  /* 0x000000ffff0d7224 */ /* 0x000fe400078e0000 */
[----:B------:R-:W2:Y:S02]  /*42a00*/  LDL.LU R0, [R1+0x1764] ;  /* 0x0017640001007983 */ /* 0x000ea40000300800 */
[----:B------:R-:W-:Y:S01]  /*42a10*/  IMAD.SHL.U32 R10, R10, 0x2, RZ ;  /* 0x000000020a0a7824 */ /* 0x000fe200078e00ff */
[----:B------:R-:W2:Y:S01]  /*42a20*/  LDL.LU R16, [R1+0xfac] ;  /* 0x000fac0001107983 */ /* 0x000ea20000300800 */
[----:B------:R-:W2:Y:S02]  /*42a30*/  LDL.LU R17, [R1+0xf80] ;  /* 0x000f800001117983 */ /* 0x000ea40000300800 */
[----:B------:R-:W2:Y:S02]  /*42a40*/  LDL.LU R18, [R1+0xfa4] ;  /* 0x000fa40001127983 */ /* 0x000ea40000300800 */
[----:B------:R-:W2:Y:S02]  /*42a50*/  LDL.LU R19, [R1+0xf78] ;  /* 0x000f780001137983 */ /* 0x000ea40000300800 */
[----:B------:R-:W-:Y:S01]  /*42a60*/  IMAD.MOV.U32 R15, RZ, RZ, R2 ;  /* 0x000000ffff0f7224 */ /* 0x000fe200078e0002 */
[----:B------:R-:W2:Y:S01]  /*42a70*/  LDL.LU R20, [R1+0xf9c] ;  /* 0x000f9c0001147983 */ /* 0x000ea20000300800 */
[----:B------:R-:W2:Y:S01]  /*42a80*/  LDL.LU R21, [R1+0xf70] ;  /* 0x000f700001157983 */ /* 0x000ea20000300800 */
[-C--:B----4-:R-:W-:Y:S01]  /*42a90*/  IADD3 R2, P0, R4, R10.reuse, RZ ;  /* 0x0000000a04027210 */ /* 0x090fe20007f1e0ff */
[----:B------:R-:W-:Y:S01]  /*42aa0*/  IMAD.MOV.U32 R14, RZ, RZ, R3 ;  /* 0x000000ffff0e7224 */ /* 0x000fe200078e0003 */
[----:B------:R-:W4:Y:S01]  /*42ab0*/  LDL.LU R22, [R1+0xf94] ;  /* 0x000f940001167983 */ /* 0x000f220000300800 */
[----:B------:R-:W4:Y:S01]  /*42ac0*/  LDL.LU R23, [R1+0xf68] ;  /* 0x000f680001177983 */ /* 0x000f220000300800 */
[----:B---3--:R-:W-:Y:S01]  /*42ad0*/  IADD3 R3, P1, R6, R10, RZ ;  /* 0x0000000a06037210 */ /* 0x008fe20007f3e0ff */
[----:B------:R-:W3:Y:S01]  /*42ae0*/  LDL.LU R29, [R1+0xf8c] ;  /* 0x000f8c00011d7983 */ /* 0x000ee20000300800 */
[----:B------:R-:W3:Y:S01]  /*42af0*/  LDL.LU R28, [R1+0xf60] ;  /* 0x000f6000011c7983 */ /* 0x000ee20000300800 */
[----:B------:R0:W-:Y:S03]  /*42b00*/  STL [R1+0x15ec], R2 ;  /* 0x0015ec0201007387 */ /* 0x0001e60000100800 */
[----:B0-----:R-:W3:Y:S01]  /*42b10*/  LDL.LU R2, [R1+0xfb0] ;  /* 0x000fb00001027983 */ /* 0x001ee20000300800 */
[----:B------:R0:W-:Y:S03]  /*42b20*/  STL [R1+0x15f0], R3 ;  /* 0x0015f00301007387 */ /* 0x0001e60000100800 */
[----:B0-----:R-:W3:Y:S01]  /*42b30*/  LDL.LU R3, [R1+0xfb8] ;  /* 0x000fb80001037983 */ /* 0x001ee20000300800 */
[----:B--2---:R-:W-:-:S05]  /*42b40*/  IADD3 R0, R0, 0x1, RZ ;  /* 0x0000000100007810 */ /* 0x004fca0007ffe0ff */
[----:B------:R0:W-:Y:S04]  /*42b50*/  STL [R1+0x7cc], R0 ;  /* 0x0007cc0001007387 */ /* 0x0001e80000100800 */
[----:B0-----:R-:W2:Y:S02]  /*42b60*/  LDL.LU R0, [R1+0x1760] ;  /* 0x0017600001007983 */ /* 0x001ea40000300800 */
[--C-:B--2---:R-:W-:Y:S02]  /*42b70*/  IMAD.X R4, R5, 0x1, R0.reuse, P0 ;  /* 0x0000000105047824 */ /* 0x104fe400000e0600 */
[----:B------:R-:W-:-:S03]  /*42b80*/  IMAD.X R5, R7, 0x1, R0, P1 ;  /* 0x0000000107057824 */ /* 0x000fc600008e0600 */
[----:B------:R0:W-:Y:S04]  /*42b90*/  STL [R1+0x15f4], R4 ;  /* 0x0015f40401007387 */ /* 0x0001e80000100800 */
[----:B0-----:R-:W2:Y:S01]  /*42ba0*/  LDL.LU R4, [R1+0xfc0] ;  /* 0x000fc00001047983 */ /* 0x001ea20000300800 */
[----:B------:R-:W2:Y:S02]  /*42bb0*/  LDL.LU.64 R6, [R1+0x1758] ;  /* 0x0017580001067983 */ /* 0x000ea40000300a00 */
[----:B------:R0:W-:Y:S02]  /*42bc0*/  STL [R1+0x15f8], R5 ;  /* 0x0015f80501007387 */ /* 0x0001e40000100800 */
[----:B0-----:R-:W4:Y:S01]  /*42bd0*/  LDL R5, [R1+0x7cc] ;  /* 0x0007cc0001057983 */ /* 0x001f220000100800 */
[----:B--2---:R-:W-:Y:S03]  /*42be0*/  HMMA.16816.F32 R24, R24, R6, R12 ;  /* 0x000000061818723c */ /* 0x004fe6000000180c */
[----:B------:R-:W2:Y:S01]  /*42bf0*/  LDL.LU.64 R14, [R1+0x1750] ;  /* 0x00175000010e7983 */ /* 0x000ea20000300a00 */
[----:B------:R-:W2:Y:S01]  /*42c00*/  LDL.LU.64 R12, [R1+0x1748] ;  /* 0x00174800010c7983 */ /* 0x000ea20000300a00 */
[----:B------:R-:W-:-:S02]  /*42c10*/  IADD3 R4, P5, R4, R10, RZ ;  /* 0x0000000a04047210 */ /* 0x000fc40007fbe0ff */
[-C--:B---3--:R-:W-:Y:S02]  /*42c20*/  IADD3 R3, P6, R3, R10.reuse, RZ ;  /* 0x0000000a03037210 */ /* 0x088fe40007fde0ff */
[-C--:B------:R-:W-:Y:S02]  /*42c30*/  IADD3 R2, P1, R2, R10.reuse, RZ ;  /* 0x0000000a02027210 */ /* 0x080fe40007f3e0ff */
[-C--:B------:R-:W-:Y:S02]  /*42c40*/  IADD3 R8, P2, R8, R10.reuse, RZ ;  /* 0x0000000a08087210 */ /* 0x080fe40007f5e0ff */
[-C--:B------:R-:W-:Y:S02]  /*42c50*/  IADD3 R9, P3, R9, R10.reuse, RZ ;  /* 0x0000000a09097210 */ /* 0x080fe40007f7e0ff */
[-C--:B------:R-:W-:Y:S01]  /*42c60*/  IADD3 R11, P4, R11, R10.reuse, RZ ;  /* 0x0000000a0b0b7210 */ /* 0x080fe20007f9e0ff */
[----:B------:R-:W-:Y:S01]  /*42c70*/  IMAD.X R16, R16, 0x1, R0, P1 ;  /* 0x0000000110107824 */ /* 0x000fe200008e0600 */
[----:B------:R-:W-:-:S07]  /*42c80*/  IADD3 R17, P1, R17, R10, RZ ;  /* 0x0000000a11117210 */ /* 0x000fce0007f3e0ff */
[----:B------:R-:W-:Y:S02]  /*42c90*/  IMAD.MOV.U32 R6, RZ, RZ, R27 ;  /* 0x000000ffff067224 */ /* 0x000fe400078e001b */
[----:B------:R-:W-:Y:S01]  /*42ca0*/  IMAD.MOV.U32 R7, RZ, RZ, R26 ;  /* 0x000000ffff077224 */ /* 0x000fe200078e001a */
[----:B------:R-:W-:Y:S01]  /*42cb0*/  STL.64 [R1+0x460], R24 ;  /* 0x0004601801007387 */ /* 0x000fe20000100a00 */
[----:B------:R0:W-:Y:S02]  /*42cc0*/  STL.64 [R1+0x468], R26 ;  /* 0x0004681a01007387 */ /* 0x0001e40000100a00 */
[--C-:B------:R-:W-:Y:S01]  /*42cd0*/  IMAD.X R18, R18, 0x1, R0.reuse, P2 ;  /* 0x0000000112127824 */ /* 0x100fe200010e0600 */
[----:B0-----:R-:W3:Y:S01]  /*42ce0*/  LDL R27, [R1+0x13e0] ;  /* 0x0013e000011b7983 */ /* 0x001ee20000100800 */
        /* <DEDUP_REMOVED lines=8> */
[-C--:B------:R-:W-:Y:S01]  /*42d70*/  IADD3 R19, P2, R19, R10.reuse, RZ ;  /* 0x0000000a13137210 */ /* 0x080fe20007f5e0ff */
[--C-:B------:R-:W-:Y:S01]  /*42d80*/  IMAD.X R20, R20, 0x1, R0.reuse, P3 ;  /* 0x0000000114147824 */ /* 0x100fe200018e0600 */
[-C--:B------:R-:W-:Y:S01]  /*42d90*/  IADD3 R21, P3, R21, R10.reuse, RZ ;  /* 0x0000000a15157210 */ /* 0x080fe20007f7e0ff */
[--C-:B----4-:R-:W-:Y:S01]  /*42da0*/  IMAD.X R22, R22, 0x1, R0.reuse, P4 ;  /* 0x0000000116167824 */ /* 0x110fe200020e0600 */
[-C--:B------:R-:W-:Y:S01]  /*42db0*/  IADD3 R23, P4, R23, R10.reuse, RZ ;  /* 0x0000000a17177210 */ /* 0x080fe20007f9e0ff */
[--C-:B--2---:R-:W-:Y:S01]  /*42dc0*/  IMAD.X R12, R12, 0x1, R0.reuse, P5 ;  /* 0x000000010c0c7824 */ /* 0x104fe200028e0600 */
[-C--:B------:R-:W-:Y:S01]  /*42dd0*/  IADD3 R13, P5, R13, R10.reuse, RZ ;  /* 0x0000000a0d0d7210 */ /* 0x080fe20007fbe0ff */
[----:B------:R-:W-:Y:S01]  /*42de0*/  IMAD.X R14, R14, 0x1, R0, P6 ;  /* 0x000000010e0e7824 */ /* 0x000fe200030e0600 */
[----:B------:R-:W-:-:S02]  /*42df0*/  IADD3 R15, P6, R15, R10, RZ ;  /* 0x0000000a0f0f7210 */ /* 0x000fc40007fde0ff */
        /* <DEDUP_REMOVED lines=9> */
[----:B------:R-:W-:-:S02]  /*42e90*/  IMAD.X R29, R29, 0x1, R0, P5 ;  /* 0x000000011d1d7824 */ /* 0x000fc400028e0600 */
[----:B------:R-:W-:Y:S02]  /*42ea0*/  STL [R1+0xf70], R21 ;  /* 0x000f701501007387 */ /* 0x000fe40000100800 */
[----:B------:R-:W-:Y:S01]  /*42eb0*/  STL [R1+0xf94], R22 ;  /* 0x000f941601007387 */ /* 0x000fe20000100800 */
[----:B------:R0:W-:Y:S01]  /*42ec0*/  STL [R1+0x1740], R10 ;  /* 0x0017400a01007387 */ /* 0x0001e20000100800 */
[----:B------:R-:W-:Y:S01]  /*42ed0*/  IADD3 R28, P5, R28, R10, RZ ;  /* 0x0000000a1c1c7210 */ /* 0x000fe20007fbe0ff */
[----:B------:R-:W-:Y:S02]  /*42ee0*/  STL [R1+0xf68], R23 ;  /* 0x000f681701007387 */ /* 0x000fe40000100800 */
[----:B0-----:R-:W2:Y:S01]  /*42ef0*/  LDL.LU R10, [R1+0xf84] ;  /* 0x000f8400010a7983 */ /* 0x001ea20000300800 */
[----:B------:R-:W-:Y:S02]  /*42f00*/  STL [R1+0xf8c], R29 ;  /* 0x000f8c1d01007387 */ /* 0x000fe40000100800 */
[----:B------:R-:W4:Y:S02]  /*42f10*/  LDL.LU R7, [R1+0xf74] ;  /* 0x000f740001077983 */ /* 0x000f240000300800 */
[----:B------:R-:W-:Y:S01]  /*42f20*/  STL [R1+0xf60], R28 ;  /* 0x000f601c01007387 */ /* 0x000fe20000100800 */
[----:B----4-:R0:W-:Y:S04]  /*42f30*/  STL [R1+0x1734], R7 ;  /* 0x0017340701007387 */ /* 0x0101e80000100800 */
[----:B0-----:R-:W4:Y:S04]  /*42f40*/  LDL.LU R7, [R1+0xf50] ;  /* 0x000f500001077983 */ /* 0x001f280000300800 */
[----:B----4-:R0:W-:Y:S04]  /*42f50*/  STL [R1+0x1738], R7 ;  /* 0x0017380701007387 */ /* 0x0101e80000100800 */
[----:B0-----:R-:W4:Y:S01]  /*42f60*/  LDL.LU R7, [R1+0xf7c] ;  /* 0x000f7c0001077983 */ /* 0x001f220000300800 */
[----:B---3--:R-:W-:Y:S01]  /*42f70*/  ISETP.NE.U32.AND P0, PT, R5, R27, PT ;  /* 0x0000001b0500720c */ /* 0x008fe20003f05070 */
[----:B--2---:R-:W-:-:S02]  /*42f80*/  IMAD.X R10, R10, 0x1, R0, P6 ;  /* 0x000000010a0a7824 */ /* 0x004fc400030e0600 */
[----:B----4-:R0:W-:Y:S04]  /*42f90*/  STL [R1+0x173c], R7 ;  /* 0x00173c0701007387 */ /* 0x0101e80000100800 */
        /* <DEDUP_REMOVED lines=27> */
[----:B------:R0:W-:Y:S02]  /*43150*/  STL [R1+0xf84], R10 ;  /* 0x000f840a01007387 */ /* 0x0001e40000100800 */
[----:B0-----:R-:W2:Y:S02]  /*43160*/  LDL.LU R10, [R1+0x1740] ;  /* 0x00174000010a7983 */ /* 0x001ea40000300800 */
[----:B--2---:R-:W-:-:S05]  /*43170*/  IADD3 R7, P6, R7, R10, RZ ;  /* 0x0000000a07077210 */ /* 0x004fca0007fde0ff */
[----:B------:R0:W-:Y:S04]  /*43180*/  STL [R1+0xf58], R7 ;  /* 0x000f580701007387 */ /* 0x0001e80000100800 */
[----:B0-----:R-:W2:Y:S02]  /*43190*/  LDL.LU R7, [R1+0x173c] ;  /* 0x00173c0001077983 */ /* 0x001ea40000300800 */
[----:B--2---:R-:W-:-:S05]  /*431a0*/  IMAD.X R7, R7, 0x1, R0, P1 ;  /* 0x0000000107077824 */ /* 0x004fca00008e0600 */
[----:B------:R0:W-:Y:S04]  /*431b0*/  STL [R1+0xf7c], R7 ;  /* 0x000f7c0701007387 */ /* 0x0001e80000100800 */
[----:B0-----:R-:W2:Y:S02]  /*431c0*/  LDL.LU R7, [R1+0x1738] ;  /* 0x0017380001077983 */ /* 0x001ea40000300800 */
[----:B--2---:R-:W-:-:S05]  /*431d0*/  IADD3 R7, P1, R7, R10, RZ ;  /* 0x0000000a07077210 */ /* 0x004fca0007f3e0ff */
[----:B------:R0:W-:Y:S04]  /*431e0*/  STL [R1+0xf50], R7 ;  /* 0x000f500701007387 */ /* 0x0001e80000100800 */
[----:B0-----:R-:W2:Y:S01]  /*431f0*/  LDL.LU R7, [R1+0x1734] ;  /* 0x0017340001077983 */ /* 0x001ea20000300800 */
[--C-:B----4-:R-:W-:Y:S01]  /*43200*/  IMAD.X R24, R24, 0x1, R0.reuse, P3 ;  /* 0x0000000118187824 */ /* 0x110fe200018e0600 */
[-C--:B------:R-:W-:Y:S01]  /*43210*/  IADD3 R25, P3, R25, R10.reuse, RZ ;  /* 0x0000000a19197210 */ /* 0x080fe20007f7e0ff */
[--C-:B------:R-:W-:Y:S01]  /*43220*/  IMAD.X R26, R26, 0x1, R0.reuse, P4 ;  /* 0x000000011a1a7824 */ /* 0x100fe200020e0600 */
        /* <DEDUP_REMOVED lines=16> */
[----:B------:R-:W-:Y:S01]  /*43330*/  IADD3 R22, P1, R22, R10, RZ ;  /* 0x0000000a16167210 */ /* 0x000fe20007f3e0ff */
[----:B------:R-:W-:-:S02]  /*43340*/  IMAD.X R28, R28, 0x1, R0, P3 ;  /* 0x000000011c1c7824 */ /* 0x000fc400018e0600 */
[----:B--2---:R-:W-:Y:S01]  /*43350*/  IMAD.X R7, R7, 0x1, R0, P2 ;  /* 0x0000000107077824 */ /* 0x004fe200010e0600 */
[----:B---3--:R-:W-:-:S04]  /*43360*/  IADD3 R6, P2, R6, R10, RZ ;  /* 0x0000000a06067210 */ /* 0x008fc80007f5e0ff */
[----:B------:R-:W-:Y:S01]  /*43370*/  STL [R1+0xf74], R7 ;  /* 0x000f740701007387 */ /* 0x000fe20000100800 */
[----:B------:R-:W-:Y:S02]  /*43380*/  STL [R1+0xf48], R6 ;  /* 0x000f480601007387 */ /* 0x000fe40000100800 */
[----:B------:R-:W-:Y:S02]  /*43390*/  STL [R1+0xf6c], R24 ;  /* 0x000f6c1801007387 */ /* 0x000fe40000100800 */
[----:B------:R-:W-:Y:S01]  /*433a0*/  STL [R1+0xf40], R25 ;  /* 0x000f401901007387 */ /* 0x000fe20000100800 */
[----:B------:R-:W-:Y:S01]  /*433b0*/  STL [R1+0xf64], R26 ;  /* 0x000f641a01007387 */ /* 0x000fe20000100800 */
[----:B------:R-:W-:Y:S02]  /*433c0*/  STL [R1+0xf38], R27 ;  /* 0x000f381b01007387 */ /* 0x000fe40000100800 */
[----:B------:R-:W-:Y:S02]  /*433d0*/  STL [R1+0xf5c], R5 ;  /* 0x000f5c0501007387 */ /* 0x000fe40000100800 */
[----:B------:R-:W-:Y:S02]  /*433e0*/  STL [R1+0xf30], R4 ;  /* 0x000f300401007387 */ /* 0x000fe40000100800 */
[--C-:B------:R-:W-:Y:S01]  /*433f0*/  IMAD.X R11, R11, 0x1, R0.reuse, P2 ;  /* 0x000000010b0b7824 */ /* 0x100fe200010e0600 */
[----:B------:R-:W-:Y:S01]  /*43400*/  STL [R1+0xf54], R3 ;  /* 0x000f540301007387 */ /* 0x000fe20000100800 */
[----:B------:R-:W-:Y:S01]  /*43410*/  IADD3 R12, P2, R12, R10, RZ ;  /* 0x0000000a0c0c7210 */ /* 0x000fe20007f5e0ff */
        /* <DEDUP_REMOVED lines=12> */
[----:B------:R-:W-:-:S02]  /*434e0*/  IMAD.X R23, R23, 0x1, R0, P2 ;  /* 0x0000000117177824 */ /* 0x000fc400010e0600 */
[----:B------:R-:W-:Y:S01]  /*434f0*/  STL [R1+0xef8], R20 ;  /* 0x000ef81401007387 */ /* 0x000fe20000100800 */
[-C--:B------:R-:W-:Y:S01]  /*43500*/  IADD3 R29, P2, R29, R10.reuse, RZ ;  /* 0x0000000a1d1d7210 */ /* 0x080fe20007f5e0ff */
[----:B------:R-:W-:Y:S01]  /*43510*/  STL [R1+0xf1c], R21 ;  /* 0x000f1c1501007387 */ /* 0x000fe20000100800 */
[----:B------:R-:W-:Y:S02]  /*43520*/  STL [R1+0xef0], R22 ;  /* 0x000ef01601007387 */ /* 0x000fe40000100800 */
[----:B------:R0:W-:Y:S02]  /*43530*/  STL [R1+0x1730], R0 ;  /* 0x0017300001007387 */ /* 0x0001e40000100800 */
[----:B------:R-:W-:Y:S01]  /*43540*/  STL [R1+0xf14], R23 ;  /* 0x000f141701007387 */ /* 0x000fe20000100800 */
[----:B0-----:R-:W2:Y:S01]  /*43550*/  LDL.LU R0, [R1+0xee0] ;  /* 0x000ee00001007983 */ /* 0x001ea20000300800 */
[----:B------:R-:W-:Y:S02]  /*43560*/  STL [R1+0xee8], R29 ;  /* 0x000ee81d01007387 */ /* 0x000fe40000100800 */
[----:B------:R-:W3:Y:S02]  /*43570*/  LDL.LU R7, [R1+0xed0] ;  /* 0x000ed00001077983 */ /* 0x000ee40000300800 */
[----:B------:R-:W-:Y:S01]  /*43580*/  STL [R1+0xf0c], R28 ;  /* 0x000f0c1c01007387 */ /* 0x000fe20000100800 */
[----:B---3--:R0:W-:Y:S04]  /*43590*/  STL [R1+0x1724], R7 ;  /* 0x0017240701007387 */ /* 0x0081e80000100800 */
[----:B0-----:R-:W3:Y:S04]  /*435a0*/  LDL.LU R7, [R1+0xefc] ;  /* 0x000efc0001077983 */ /* 0x001ee80000300800 */
[----:B---3--:R0:W-:Y:S04]  /*435b0*/  STL [R1+0x1728], R7 ;  /* 0x0017280701007387 */ /* 0x0081e80000100800 */
[----:B0-----:R-:W3:Y:S01]  /*435c0*/  LDL.LU R7, [R1+0xed8] ;  /* 0x000ed80001077983 */ /* 0x001ee20000300800 */
[----:B--2---:R-:W-:-:S03]  /*435d0*/  IADD3 R0, P3, R0, R10, RZ ;  /* 0x0000000a00007210 */ /* 0x004fc60007f7e0ff */
[----:B---3--:R0:W-:Y:S04]  /*435e0*/  STL [R1+0x172c], R7 ;  /* 0x00172c0701007387 */ /* 0x0081e80000100800 */
        /* <DEDUP_REMOVED lines=29> */
[----:B--2---:R-:W-:-:S05]  /*437c0*/  IMAD.X R7, R7, 0x1, R0, P4 ;  /* 0x0000000107077824 */ /* 0x004fca00020e0600 */
[----:B------:R0:W-:Y:S04]  /*437d0*/  STL [R1+0xf04], R7 ;  /* 0x000f040701007387 */ /* 0x0001e80000100800 */
[----:B0-----:R-:W2:Y:S02]  /*437e0*/  LDL.LU R7, [R1+0x172c] ;  /* 0x00172c0001077983 */ /* 0x001ea40000300800 */
[----:B--2---:R-:W-:-:S05]  /*437f0*/  IADD3 R7, P4, R7, R10, RZ ;  /* 0x0000000a07077210 */ /* 0x004fca0007f9e0ff */
[----:B------:R0:W-:Y:S04]  /*43800*/  STL [R1+0xed8], R7 ;  /* 0x000ed80701007387 */ /* 0x0001e80000100800 */
[----:B0-----:R-:W2:Y:S02]  /*43810*/  LDL.LU R7, [R1+0x1728] ;  /* 0x0017280001077983 */ /* 0x001ea40000300800 */
[----:B--2---:R-:W-:-:S05]  /*43820*/  IMAD.X R7, R7, 0x1, R0, P5 ;  /* 0x0000000107077824 */ /* 0x004fca00028e0600 */
[----:B------:R0:W-:Y:S04]  /*43830*/  STL [R1+0xefc], R7 ;  /* 0x000efc0701007387 */ /* 0x0001e80000100800 */
[----:B0-----:R-:W2:Y:S01]  /*43840*/  LDL.LU R7, [R1+0x1724] ;  /* 0x0017240001077983 */ /* 0x001ea20000300800 */
[--C-:B---3--:R-:W-:Y:S01]  /*43850*/  IMAD.X R6, R6, 0x1, R0.reuse, P6 ;  /* 0x0000000106067824 */ /* 0x108fe200030e0600 */
[-C--:B----4-:R-:W-:Y:S01]  /*43860*/  IADD3 R24, P6, R24, R10.reuse, RZ ;  /* 0x0000000a18187210 */ /* 0x090fe20007fde0ff */
        /* <DEDUP_REMOVED lines=18> */
[----:B------:R-:W-:Y:S01]  /*43990*/  IMAD.X R29, R29, 0x1, R0, P6 ;  /* 0x000000011d1d7824 */ /* 0x000fe200030e0600 */
[----:B------:R-:W-:-:S02]  /*439a0*/  IADD3 R28, P6, R28, R10, RZ ;  /* 0x0000000a1c1c7210 */ /* 0x000fc40007fde0ff */
[----:B--2---:R-:W-:-:S05]  /*439b0*/  IADD3 R7, P5, R7, R10, RZ ;  /* 0x0000000a07077210 */ /* 0x004fca0007fbe0ff */
[----:B------:R-:W-:Y:S01]  /*439c0*/  STL [R1+0xed0], R7 ;  /* 0x000ed00701007387 */ /* 0x000fe20000100800 */
[----:B------:R-:W-:Y:S02]  /*439d0*/  STL [R1+0xef4], R6 ;  /* 0x000ef40601007387 */ /* 0x000fe40000100800 */
[----:B------:R-:W-:Y:S02]  /*439e0*/  STL [R1+0xec8], R24 ;  /* 0x000ec81801007387 */ /* 0x000fe40000100800 */
[----:B------:R-:W-:Y:S01]  /*439f0*/  STL [R1+0xeec], R25 ;  /* 0x000eec1901007387 */ /* 0x000fe20000100800 */
[----:B------:R-:W-:Y:S01]  /*43a00*/  STL [R1+0xec0], R26 ;  /* 0x000ec01a01007387 */ /* 0x000fe20000100800 */
        /* <DEDUP_REMOVED lines=19> */
[----:B------:R-:W-:Y:S01]  /*43b40*/  IADD3 R23, P5, R23, R10, RZ ;  /* 0x0000000a17177210 */ /* 0x000fe20007fbe0ff */
[----:B------:R-:W-:Y:S01]  /*43b50*/  STL [R1+0xea4], R20 ;  /* 0x000ea41401007387 */ /* 0x000fe20000100800 */
[----:B------:R-:W-:Y:S02]  /*43b60*/  STL [R1+0xe78], R21 ;  /* 0x000e781501007387 */ /* 0x000fe40000100800 */
[----:B------:R-:W-:Y:S02]  /*43b70*/  STL [R1+0xe9c], R22 ;  /* 0x000e9c1601007387 */ /* 0x000fe40000100800 */
[----:B------:R0:W-:Y:S01]  /*43b80*/  STL [R1+0x1720], R10 ;  /* 0x0017200a01007387 */ /* 0x0001e20000100800 */
[----:B------:R-:W-:Y:S04]  /*43b90*/  STL [R1+0xe70], R23 ;  /* 0x000e701701007387 */ /* 0x000fe80000100800 */
        /* <DEDUP_REMOVED lines=8> */
[----:B--2---:R-:W-:-:S03]  /*43c20*/  IMAD.X R10, R10, 0x1, R0, P1 ;  /* 0x000000010a0a7824 */ /* 0x004fc600008e0600 */
        /* <DEDUP_REMOVED lines=1316> */
[----:B------:R-:W3:Y:S01]  /*48e70*/  LDL.LU R25, [R1+0x824] ;  /* 0x0008240001197983 */ /* 0x000ee20000300800 */
[----:B------:R-:W3:Y:S01]  /*48e80*/  LDL.LU R26, [R1+0x7f8] ;  /* 0x0007f800011a7983 */ /* 0x000ee20000300800 */
[----:B------:R-:W3:Y:S02]  /*48e90*/  LDL.LU R27, [R1+0x81c] ;  /* 0x00081c00011b7983 */ /* 0x000ee40000300800 */
[----:B------:R-:W3:Y:S02]  /*48ea0*/  LDL.LU R5, [R1+0x7f0] ;  /* 0x0007f00001057983 */ /* 0x000ee40000300800 */
        /* <DEDUP_REMOVED lines=19> */
[----:B------:R0:W-:Y:S02]  /*48fe0*/  STL [R1+0x818], R28 ;  /* 0x0008181c01007387 */ /* 0x0001e40000100800 */
[----:B0-----:R-:W3:Y:S01]  /*48ff0*/  LDL.LU R28, [R1+0x132c] ;  /* 0x00132c00011c7983 */ /* 0x001ee20000300800 */
        /* <DEDUP_REMOVED lines=19> */
[--C-:B------:R-:W-:Y:S01]  /*49130*/  IMAD.X R12, R12, 0x1, R0.reuse, P1 ;  /* 0x000000010c0c7824 */ /* 0x100fe200008e0600 */
[----:B------:R-:W-:Y:S01]  /*49140*/  IADD3 R13, P1, R13, UR8, RZ ;  /* 0x000000080d0d7c10 */ /* 0x000fe2000ff3e0ff */
[--C-:B------:R-:W-:Y:S01]  /*49150*/  IMAD.X R14, R14, 0x1, R0.reuse, P2 ;  /* 0x000000010e0e7824 */ /* 0x100fe200010e0600 */
[----:B------:R-:W-:Y:S01]  /*49160*/  IADD3 R15, P2, R15, UR8, RZ ;  /* 0x000000080f0f7c10 */ /* 0x000fe2000ff5e0ff */
[--C-:B------:R-:W-:Y:S01]  /*49170*/  IMAD.X R16, R16, 0x1, R0.reuse, P3 ;  /* 0x0000000110107824 */ /* 0x100fe200018e0600 */
[----:B------:R-:W-:Y:S01]  /*49180*/  IADD3 R17, P3, R17, UR8, RZ ;  /* 0x0000000811117c10 */ /* 0x000fe2000ff7e0ff */
[--C-:B------:R-:W-:Y:S01]  /*49190*/  IMAD.X R18, R18, 0x1, R0.reuse, P4 ;  /* 0x0000000112127824 */ /* 0x100fe200020e0600 */
[----:B------:R-:W-:Y:S01]  /*491a0*/  IADD3 R19, P4, R19, UR8, RZ ;  /* 0x0000000813137c10 */ /* 0x000fe2000ff9e0ff */
[----:B------:R-:W-:Y:S01]  /*491b0*/  IMAD.X R20, R20, 0x1, R0, P5 ;  /* 0x0000000114147824 */ /* 0x000fe200028e0600 */
[----:B------:R-:W-:-:S02]  /*491c0*/  IADD3 R21, P5, R21, UR8, RZ ;  /* 0x0000000815157c10 */ /* 0x000fc4000ffbe0ff */
        /* <DEDUP_REMOVED lines=25> */
[----:B------:R0:W-:Y:S01]  /*49360*/  STL [R1+0x1604], R0 ;  /* 0x0016040001007387 */ /* 0x0001e20000100800 */
[----:B------:R-:W-:Y:S02]  /*49370*/  STL [R1+0x7dc], R20 ;  /* 0x0007dc1401007387 */ /* 0x000fe40000100800 */
[----:B------:R-:W-:Y:S02]  /*49380*/  STL [R1+0x1334], R21 ;  /* 0x0013341501007387 */ /* 0x000fe40000100800 */
[----:B------:R-:W-:Y:S01]  /*49390*/  STL [R1+0x7d4], R22 ;  /* 0x0007d41601007387 */ /* 0x000fe20000100800 */
[----:B0-----:R-:W2:Y:S01]  /*493a0*/  LDL.LU R0, [R1+0xfd4] ;  /* 0x000fd40001007983 */ /* 0x001ea20000300800 */
[----:B------:R-:W-:Y:S02]  /*493b0*/  IADD3 R23, P6, R23, UR8, RZ ;  /* 0x0000000817177c10 */ /* 0x000fe4000ffde0ff */
[----:B------:R-:W-:-:S03]  /*493c0*/  IADD3.X R29, R29, UR5, RZ, P1, !PT ;  /* 0x000000051d1d7c10 */ /* 0x000fc60008ffe4ff */
[----:B------:R-:W-:Y:S04]  /*493d0*/  STL [R1+0x1330], R23 ;  /* 0x0013301701007387 */ /* 0x000fe80000100800 */
[----:B--2---:R0:W-:Y:S01]  /*493e0*/  STL [R1+0x1640], R0 ;  /* 0x0016400001007387 */ /* 0x0041e20000100800 */
[----:B------:R-:W-:Y:S03]  /*493f0*/  STL [R1+0xfdc], R29 ;  /* 0x000fdc1d01007387 */ /* 0x000fe60000100800 */
[----:B0-----:R-:W2:Y:S01]  /*49400*/  LDL.LU R0, [R1+0x1328] ;  /* 0x0013280001007983 */ /* 0x001ea20000300800 */
[----:B------:R-:W-:-:S05]  /*49410*/  IADD3 R28, P1, R28, UR8, RZ ;  /* 0x000000081c1c7c10 */ /* 0x000fca000ff3e0ff */
[----:B------:R-:W-:Y:S04]  /*49420*/  STL [R1+0x132c], R28 ;  /* 0x00132c1c01007387 */ /* 0x000fe80000100800 */
[----:B--2---:R0:W-:Y:S04]  /*49430*/  STL [R1+0x1644], R0 ;  /* 0x0016440001007387 */ /* 0x0041e80000100800 */
        /* <DEDUP_REMOVED lines=29> */
[----:B--2---:R-:W-:-:S05]  /*49610*/  IADD3.X R0, R0, UR5, RZ, P2, !PT ;  /* 0x0000000500007c10 */ /* 0x004fca00097fe4ff */
[----:B------:R0:W-:Y:S04]  /*49620*/  STL [R1+0x7d0], R0 ;  /* 0x0007d00001007387 */ /* 0x0001e80000100800 */
[----:B0-----:R-:W2:Y:S02]  /*49630*/  LDL.LU R0, [R1+0x1644] ;  /* 0x0016440001007983 */ /* 0x001ea40000300800 */
[----:B--2---:R-:W-:-:S05]  /*49640*/  IADD3 R0, P2, R0, UR8, RZ ;  /* 0x0000000800007c10 */ /* 0x004fca000ff5e0ff */
[----:B------:R0:W-:Y:S04]  /*49650*/  STL [R1+0x1328], R0 ;  /* 0x0013280001007387 */ /* 0x0001e80000100800 */
[----:B0-----:R-:W2:Y:S01]  /*49660*/  LDL.LU R0, [R1+0x1640] ;  /* 0x0016400001007983 */ /* 0x001ea20000300800 */
[----:B----4-:R-:W-:Y:S01]  /*49670*/  IADD3.X R6, R6, UR5, RZ, P4, !PT ;  /* 0x0000000506067c10 */ /* 0x010fe2000a7fe4ff */
[----:B---3--:R-:W-:Y:S01]  /*49680*/  IADD3 R24, P4, R24, UR8, RZ ;  /* 0x0000000818187c10 */ /* 0x008fe2000ff9e0ff */
[----:B------:R-:W-:Y:S01]  /*49690*/  IADD3.X R25, R25, UR5, RZ, P5, !PT ;  /* 0x0000000519197c10 */ /* 0x000fe2000affe4ff */
[----:B------:R-:W-:Y:S01]  /*496a0*/  IADD3 R26, P5, R26, UR8, RZ ;  /* 0x000000081a1a7c10 */ /* 0x000fe2000ffbe0ff */
        /* <DEDUP_REMOVED lines=16> */
[----:B--2---:R-:W-:Y:S01]  /*497b0*/  IADD3.X R0, R0, UR5, RZ, P3, !PT ;  /* 0x0000000500007c10 */ /* 0x004fe20009ffe4ff */
[----:B------:R-:W-:-:S04]  /*497c0*/  IADD3 R7, P3, R7, UR8, RZ ;  /* 0x0000000807077c10 */ /* 0x000fc8000ff7e0ff */
[----:B------:R0:W-:Y:S01]  /*497d0*/  STL [R1+0xfd4], R0 ;  /* 0x000fd40001007387 */ /* 0x0001e20000100800 */
[----:B------:R-:W-:Y:S02]  /*497e0*/  STL [R1+0x1320], R7 ;  /* 0x0013200701007387 */ /* 0x000fe40000100800 */
[----:B------:R-:W-:Y:S02]  /*497f0*/  STL [R1+0xfd0], R6 ;  /* 0x000fd00601007387 */ /* 0x000fe40000100800 */
[----:B------:R-:W-:Y:S01]  /*49800*/  STL [R1+0x1318], R24 ;  /* 0x0013181801007387 */ /* 0x000fe20000100800 */
[----:B------:R-:W-:Y:S01]  /*49810*/  STL [R1+0xfcc], R25 ;  /* 0x000fcc1901007387 */ /* 0x000fe20000100800 */
[----:B------:R-:W-:Y:S02]  /*49820*/  STL [R1+0x1310], R26 ;  /* 0x0013101a01007387 */ /* 0x000fe40000100800 */
[----:B------:R-:W-:Y:S02]  /*49830*/  STL [R1+0xfc8], R27 ;  /* 0x000fc81b01007387 */ /* 0x000fe40000100800 */
[----:B------:R-:W-:Y:S01]  /*49840*/  STL [R1+0x1308], R5 ;  /* 0x0013080501007387 */ /* 0x000fe20000100800 */
[----:B------:R-:W-:Y:S01]  /*49850*/  IADD3.X R9, R9, UR5, RZ, P3, !PT ;  /* 0x0000000509097c10 */ /* 0x000fe20009ffe4ff */
[----:B------:R-:W-:Y:S01]  /*49860*/  STL [R1+0xfc4], R4 ;  /* 0x000fc40401007387 */ /* 0x000fe20000100800 */
[----:B------:R-:W-:Y:S01]  /*49870*/  IADD3 R10, P3, R10, UR8, RZ ;  /* 0x000000080a0a7c10 */ /* 0x000fe2000ff7e0ff */
        /* <DEDUP_REMOVED lines=11> */
[----:B------:R-:W-:Y:S01]  /*49930*/  IADD3.X R21, R21, UR5, RZ, P3, !PT ;  /* 0x0000000515157c10 */ /* 0x000fe20009ffe4ff */
[----:B------:R-:W-:Y:S01]  /*49940*/  STL [R1+0x12fc], R17 ;  /* 0x0012fc1101007387 */ /* 0x000fe20000100800 */
[----:B------:R-:W-:Y:S01]  /*49950*/  IADD3 R22, P3, R22, UR8, RZ ;  /* 0x0000000816167c10 */ /* 0x000fe2000ff7e0ff */
[----:B------:R-:W-:Y:S01]  /*49960*/  STL [R1+0x12d0], R18 ;  /* 0x0012d01201007387 */ /* 0x000fe20000100800 */
[----:B------:R-:W-:Y:S02]  /*49970*/  STL [R1+0x12f4], R19 ;  /* 0x0012f41301007387 */ /* 0x000fe40000100800 */
[----:B------:R-:W-:Y:S02]  /*49980*/  STL [R1+0x12c8], R20 ;  /* 0x0012c81401007387 */ /* 0x000fe40000100800 */
[----:B------:R-:W-:Y:S01]  /*49990*/  STL [R1+0x12ec], R21 ;  /* 0x0012ec1501007387 */ /* 0x000fe20000100800 */
[----:B------:R-:W-:Y:S01]  /*499a0*/  STL [R1+0x12c0], R22 ;  /* 0x0012c01601007387 */ /* 0x000fe20000100800 */
[----:B0-----:R-:W2:Y:S01]  /*499b0*/  LDL.LU R0, [R1+0x12a8] ;  /* 0x0012a80001007983 */ /* 0x001ea20000300800 */
[----:B------:R-:W-:Y:S01]  /*499c0*/  IADD3.X R23, R23, UR5, RZ, P4, !PT ;  /* 0x0000000517177c10 */ /* 0x000fe2000a7fe4ff */
[----:B------:R-:W-:-:S04]  /*499d0*/  IADD3 R29, P4, R29, UR8, RZ ;  /* 0x000000081d1d7c10 */ /* 0x000fc8000ff9e0ff */
[----:B------:R-:W-:Y:S04]  /*499e0*/  STL [R1+0x12e4], R23 ;  /* 0x0012e41701007387 */ /* 0x000fe80000100800 */
[----:B--2---:R0:W-:Y:S01]  /*499f0*/  STL [R1+0x1638], R0 ;  /* 0x0016380001007387 */ /* 0x0041e20000100800 */
[----:B------:R-:W-:Y:S03]  /*49a00*/  STL [R1+0x12b8], R29 ;  /* 0x0012b81d01007387 */ /* 0x000fe60000100800 */
[----:B0-----:R-:W2:Y:S01]  /*49a10*/  LDL.LU R0, [R1+0x12d4] ;  /* 0x0012d40001007983 */ /* 0x001ea20000300800 */
[----:B------:R-:W-:-:S05]  /*49a20*/  IADD3.X R28, R28, UR5, RZ, P5, !PT ;  /* 0x000000051c1c7c10 */ /* 0x000fca000affe4ff */
        /* <DEDUP_REMOVED lines=31> */
[----:B--2---:R-:W-:-:S05]  /*49c20*/  IADD3 R0, P5, R0, UR8, RZ ;  /* 0x0000000800007c10 */ /* 0x004fca000ffbe0ff */
[----:B------:R0:W-:Y:S04]  /*49c30*/  STL [R1+0x12b0], R0 ;  /* 0x0012b00001007387 */ /* 0x0001e80000100800 */
[----:B0-----:R-:W2:Y:S02]  /*49c40*/  LDL.LU R0, [R1+0x163c] ;  /* 0x00163c0001007983 */ /* 0x001ea40000300800 */
[----:B--2---:R-:W-:-:S05]  /*49c50*/  IADD3.X R0, R0, UR5, RZ, P6, !PT ;  /* 0x0000000500007c10 */ /* 0x004fca000b7fe4ff */
[----:B------:R0:W-:Y:S04]  /*49c60*/  STL [R1+0x12d4], R0 ;  /* 0x0012d40001007387 */ /* 0x0001e80000100800 */
[----:B0-----:R-:W2:Y:S01]  /*49c70*/  LDL.LU R0, [R1+0x1638] ;  /* 0x0016380001007983 */ /* 0x001ea20000300800 */
[----:B---3--:R-:W-:Y:S01]  /*49c80*/  IADD3.X R7, R7, UR5, RZ, P1, !PT ;  /* 0x0000000507077c10 */ /* 0x008fe20008ffe4ff */
[----:B----4-:R-:W-:Y:S01]  /*49c90*/  IADD3 R6, P1, R6, UR8, RZ ;  /* 0x0000000806067c10 */ /* 0x010fe2000ff3e0ff */
        /* <DEDUP_REMOVED lines=18> */
[----:B------:R-:W-:-:S02]  /*49dc0*/  IADD3.X R22, R22, UR5, RZ, P1, !PT ;  /* 0x0000000516167c10 */ /* 0x000fc40008ffe4ff */
[----:B--2---:R-:W-:-:S05]  /*49dd0*/  IADD3 R0, P6, R0, UR8, RZ ;  /* 0x0000000800007c10 */ /* 0x004fca000ffde0ff */
[----:B------:R0:W-:Y:S01]  /*49de0*/  STL [R1+0x12a8], R0 ;  /* 0x0012a80001007387 */ /* 0x0001e20000100800 */
[----:B------:R-:W-:Y:S02]  /*49df0*/  STL [R1+0x12cc], R7 ;  /* 0x0012cc0701007387 */ /* 0x000fe40000100800 */
[----:B------:R-:W-:Y:S02]  /*49e00*/  STL [R1+0x12a0], R6 ;  /* 0x0012a00601007387 */ /* 0x000fe40000100800 */
[----:B------:R-:W-:Y:S01]  /*49e10*/  STL [R1+0x12c4], R24 ;  /* 0x0012c41801007387 */ /* 0x000fe20000100800 */
[----:B------:R-:W-:Y:S01]  /*49e20*/  STL [R1+0x1298], R25 ;  /* 0x0012981901007387 */ /* 0x000fe20000100800 */
        /* <DEDUP_REMOVED lines=24> */
[----:B------:R-:W-:Y:S02]  /*49fb0*/  STL [R1+0x126c], R22 ;  /* 0x00126c1601007387 */ /* 0x000fe40000100800 */
[----:B0-----:R-:W2:Y:S01]  /*49fc0*/  LDL.LU R0, [R1+0x1254] ;  /* 0x0012540001007983 */ /* 0x001ea20000300800 */
[----:B------:R-:W-:-:S02]  /*49fd0*/  IADD3 R23, P1, R23, UR8, RZ ;  /* 0x0000000817177c10 */ /* 0x000fc4000ff3e0ff */
        /* <DEDUP_REMOVED lines=534> */
[----:B--2---:R-:W-:-:S05]  /*4c140*/  IADD3 R0, P3, R0, UR8, RZ ;  /* 0x0000000800007c10 */ /* 0x004fca000ff7e0ff */
[----:B------:R0:W-:Y:S04]  /*4c150*/  STL [R1+0x1380], R0 ;  /* 0x0013800001007387 */ /* 0x0001e80000100800 */
[----:B0-----:R0:W5:Y:S01]  /*4c160*/  LDL.LU R0, [R1+0x1604] ;  /* 0x0016040001007983 */ /* 0x0011620000300800 */
[----:B------:R1:W-:Y:S03]  /*4c170*/  STL [R1+0xff0], R6 ;  /* 0x000ff00601007387 */ /* 0x0003e60000100800 */
[----:B-1----:R0:W5:Y:S01]  /*4c180*/  LDL.LU R6, [R1+0x1600] ;  /* 0x0016000001067983 */ /* 0x0021620000300800 */
[----:B------:R1:W-:Y:S03]  /*4c190*/  STL [R1+0x1388], R7 ;  /* 0x0013880701007387 */ /* 0x0003e60000100800 */
[----:B-1----:R0:W5:Y:S01]  /*4c1a0*/  LDL.LU R7, [R1+0x15fc] ;  /* 0x0015fc0001077983 */ /* 0x0021620000300800 */
[----:B------:R1:W-:Y:S03]  /*4c1b0*/  STL [R1+0xfec], R5 ;  /* 0x000fec0501007387 */ /* 0x0003e60000100800 */
[----:B-1----:R-:W2:Y:S01]  /*4c1c0*/  LDL.LU R5, [R1+0x15f8] ;  /* 0x0015f80001057983 */ /* 0x002ea20000300800 */
[----:B------:R1:W-:Y:S03]  /*4c1d0*/  STL [R1+0x1390], R4 ;  /* 0x0013900401007387 */ /* 0x0003e60000100800 */
[----:B-1----:R-:W3:Y:S01]  /*4c1e0*/  LDL.LU R4, [R1+0x15f4] ;  /* 0x0015f40001047983 */ /* 0x002ee20000300800 */
[----:B------:R1:W-:Y:S03]  /*4c1f0*/  STL [R1+0xfe8], R3 ;  /* 0x000fe80301007387 */ /* 0x0003e60000100800 */
[----:B-1----:R-:W4:Y:S01]  /*4c200*/  LDL.LU R3, [R1+0x15f0] ;  /* 0x0015f00001037983 */ /* 0x002f220000300800 */
[----:B------:R1:W-:Y:S03]  /*4c210*/  STL [R1+0x1398], R2 ;  /* 0x0013980201007387 */ /* 0x0003e60000100800 */
[----:B-1----:R-:W2:Y:S01]  /*4c220*/  LDL.LU R2, [R1+0x15ec] ;  /* 0x0015ec0001027983 */ /* 0x002ea20000300800 */
[----:B------:R-:W-:Y:S01]  /*4c230*/  IADD3.X R28, R28, UR5, RZ, P1, !PT ;  /* 0x000000051c1c7c10 */ /* 0x000fe20008ffe4ff */
[----:B------:R-:W-:Y:S01]  /*4c240*/  IADD3 R29, P1, R29, UR8, RZ ;  /* 0x000000081d1d7c10 */ /* 0x000fe2000ff3e0ff */
[----:B------:R-:W-:Y:S01]  /*4c250*/  IADD3.X R24, R24, UR5, RZ, P2, !PT ;  /* 0x0000000518187c10 */ /* 0x000fe200097fe4ff */
[----:B------:R-:W-:Y:S01]  /*4c260*/  IADD3 R25, P2, R25, UR8, RZ ;  /* 0x0000000819197c10 */ /* 0x000fe2000ff5e0ff */
[----:B------:R-:W-:Y:S01]  /*4c270*/  IADD3.X R26, R26, UR5, RZ, P3, !PT ;  /* 0x000000051a1a7c10 */ /* 0x000fe20009ffe4ff */
[----:B------:R1:W-:Y:S01]  /*4c280*/  STL [R1+0xfe4], R28 ;  /* 0x000fe41c01007387 */ /* 0x0003e20000100800 */
[----:B------:R-:W-:-:S02]  /*4c290*/  IADD3 R27, P3, R27, UR8, RZ ;  /* 0x000000081b1b7c10 */ /* 0x000fc4000ff7e0ff */
[----:B------:R-:W-:Y:S01]  /*4c2a0*/  IADD3.X R8, R8, UR5, RZ, P4, !PT ;  /* 0x0000000508087c10 */ /* 0x000fe2000a7fe4ff */
[----:B------:R-:W-:Y:S01]  /*4c2b0*/  IADD3 R9, P4, R9, UR8, RZ ;  /* 0x0000000809097c10 */ /* 0x000fe2000ff9e0ff */
[----:B------:R-:W-:Y:S01]  /*4c2c0*/  IADD3.X R10, R10, UR5, RZ, P5, !PT ;  /* 0x000000050a0a7c10 */ /* 0x000fe2000affe4ff */
[----:B------:R-:W-:Y:S01]  /*4c2d0*/  IADD3 R11, P5, R11, UR8, RZ ;  /* 0x000000080b0b7c10 */ /* 0x000fe2000ffbe0ff */
[----:B-1----:R0:W5:Y:S01]  /*4c2e0*/  LDL.LU R28, [R1+0x15e8] ;  /* 0x0015e800011c7983 */ /* 0x0021620000300800 */
[----:B------:R1:W-:Y:S01]  /*4c2f0*/  STL [R1+0x13a0], R29 ;  /* 0x0013a01d01007387 */ /* 0x0003e20000100800 */
[----:B------:R-:W-:Y:S01]  /*4c300*/  IADD3.X R12, R12, UR5, RZ, P6, !PT ;  /* 0x000000050c0c7c10 */ /* 0x000fe2000b7fe4ff */
[----:B------:R-:W-:Y:S01]  /*4c310*/  IADD3 R13, P6, R13, UR8, RZ ;  /* 0x000000080d0d7c10 */ /* 0x000fe2000ffde0ff */
[----:B------:R-:W-:Y:S01]  /*4c320*/  IADD3.X R14, R14, UR5, RZ, P1, !PT ;  /* 0x000000050e0e7c10 */ /* 0x000fe20008ffe4ff */
[----:B-1----:R0:W5:Y:S01]  /*4c330*/  LDL.LU R29, [R1+0x15e4] ;  /* 0x0015e400011d7983 */ /* 0x0021620000300800 */
[----:B------:R-:W-:Y:S02]  /*4c340*/  STL [R1+0xfe0], R24 ;  /* 0x000fe01801007387 */ /* 0x000fe40000100800 */
[----:B------:R-:W-:Y:S02]  /*4c350*/  STL [R1+0x13a8], R25 ;  /* 0x0013a81901007387 */ /* 0x000fe40000100800 */
[----:B------:R-:W-:Y:S01]  /*4c360*/  STL [R1+0x1344], R26 ;  /* 0x0013441a01007387 */ /* 0x000fe20000100800 */
[----:B------:R-:W-:Y:S01]  /*4c370*/  STL [R1+0x13a4], R27 ;  /* 0x0013a41b01007387 */ /* 0x000fe20000100800 */
[----:B------:R-:W-:Y:S02]  /*4c380*/  STL [R1+0x134c], R8 ;  /* 0x00134c0801007387 */ /* 0x000fe40000100800 */
[----:B------:R3:W-:Y:S02]  /*4c390*/  STL [R1+0x13ac], R9 ;  /* 0x0013ac0901007387 */ /* 0x0007e40000100800 */
[----:B------:R0:W-:Y:S01]  /*4c3a0*/  STL [R1+0x1354], R10 ;  /* 0x0013540a01007387 */ /* 0x0001e20000100800 */
[----:B------:R-:W-:Y:S01]  /*4c3b0*/  IADD3 R15, P1, R15, UR8, RZ ;  /* 0x000000080f0f7c10 */ /* 0x000fe2000ff3e0ff */
[----:B------:R0:W-:Y:S01]  /*4c3c0*/  STL [R1+0x13bc], R11 ;  /* 0x0013bc0b01007387 */ /* 0x0001e20000100800 */
[----:B------:R-:W-:Y:S01]  /*4c3d0*/  IADD3.X R16, R16, UR5, RZ, P2, !PT ;  /* 0x0000000510107c10 */ /* 0x000fe200097fe4ff */
[----:B------:R0:W-:Y:S01]  /*4c3e0*/  STL [R1+0x135c], R12 ;  /* 0x00135c0c01007387 */ /* 0x0001e20000100800 */
[----:B------:R-:W-:Y:S01]  /*4c3f0*/  IADD3 R17, P2, R17, UR8, RZ ;  /* 0x0000000811117c10 */ /* 0x000fe2000ff5e0ff */
[----:B------:R0:W-:Y:S01]  /*4c400*/  STL [R1+0x13b8], R13 ;  /* 0x0013b80d01007387 */ /* 0x0001e20000100800 */
[----:B------:R-:W-:Y:S01]  /*4c410*/  IADD3.X R18, R18, UR5, RZ, P3, !PT ;  /* 0x0000000512127c10 */ /* 0x000fe20009ffe4ff */
        /* <DEDUP_REMOVED lines=8> */
[----:B------:R0:W-:Y:S02]  /*4c4a0*/  STL [R1+0x1374], R18 ;  /* 0x0013741201007387 */ /* 0x0001e40000100800 */
[----:B------:R0:W-:Y:S01]  /*4c4b0*/  STL [R1+0x137c], R19 ;  /* 0x00137c1301007387 */ /* 0x0001e20000100800 */
[----:B------:R-:W-:Y:S01]  /*4c4c0*/  IADD3.X R23, R23, UR5, RZ, P2, !PT ;  /* 0x0000000517177c10 */ /* 0x000fe200097fe4ff */
[----:B------:R0:W-:Y:S01]  /*4c4d0*/  STL [R1+0x1384], R20 ;  /* 0x0013841401007387 */ /* 0x0001e20000100800 */
[----:B------:R0:W-:Y:S02]  /*4c4e0*/  STL [R1+0x138c], R21 ;  /* 0x00138c1501007387 */ /* 0x0001e40000100800 */
[----:B------:R0:W-:Y:S02]  /*4c4f0*/  STL [R1+0x1394], R22 ;  /* 0x0013941601007387 */ /* 0x0001e40000100800 */
[----:B---3--:R-:W-:-:S02]  /*4c500*/  IMAD.MOV.U32 R9, RZ, RZ, R4 ;  /* 0x000000ffff097224 */ /* 0x008fc400078e0004 */
[----:B--2---:R-:W-:Y:S02]  /*4c510*/  IMAD.MOV.U32 R8, RZ, RZ, R2 ;  /* 0x000000ffff087224 */ /* 0x004fe400078e0002 */
[----:B----4-:R-:W-:Y:S02]  /*4c520*/  IMAD.MOV.U32 R2, RZ, RZ, R3 ;  /* 0x000000ffff027224 */ /* 0x010fe400078e0003 */
[----:B------:R-:W-:-:S05]  /*4c530*/  IMAD.MOV.U32 R3, RZ, RZ, R5 ;  /* 0x000000ffff037224 */ /* 0x000fca00078e0005 */
[----:B------:R0:W-:Y:S01]  /*4c540*/  STL.64 [R1+0x5e0], R2 ;  /* 0x0005e00201007387 */ /* 0x0001e20000100a00 */
[----:B------:R0:W-:Y:S02]  /*4c550*/  STL [R1+0x139c], R23 ;  /* 0x00139c1701007387 */ /* 0x0001e40000100800 */
[----:B------:R0:W-:Y:S01]  /*4c560*/  STL.64 [R1+0x5e8], R8 ;  /* 0x0005e80801007387 */ /* 0x0001e20000100a00 */
[----:B------:R-:W-:Y:S01]  /*4c570*/  @!P0 CALL.REL.NOINC `(.L_x_2) ;  /* 0x0000001000008944 */ /* 0x000fe20003c00000 */
[----:B------:R-:W-:Y:S05]  /*4c580*/  BRA `(.L_x_3) ;  /* 0xfffc87f000007947 */ /* 0x000fea000383ffff */
.L_x_2:
[----:B-----5:R-:W2:Y:S04]  /*4c590*/  LDL.LU R0, [R1+0x498] ;  /* 0x0004980001007983 */ /* 0x020ea80000300800 */
[----:B--2---:R1:W-:Y:S04]  /*4c5a0*/  STL [R1+0x1788], R0 ;  /* 0x0017880001007387 */ /* 0x0043e80000100800 */
[----:B-1----:R-:W2:Y:S04]  /*4c5b0*/  LDL.LU R0, [R1+0x48c] ;  /* 0x00048c0001007983 */ /* 0x002ea80000300800 */
        /* <DEDUP_REMOVED lines=33> */
[----:B0-----:R-:W2:Y:S01]  /*4c7d0*/  LDL.LU R3, [R1+0x4ac] ;  /* 0x0004ac0001037983 */ /* 0x001ea20000300800 */
[----:B-1----:R-:W-:-:S03]  /*4c7e0*/  IMAD.MOV.U32 R0, RZ, RZ, R7 ;  /* 0x000000ffff007224 */ /* 0x002fc600078e0007 */
[----:B--2---:R0:W-:Y:S04]  /*4c7f0*/  STL [R1+0x1790], R3 ;  /* 0x0017900301007387 */ /* 0x0041e80000100800 */
[----:B0-----:R-:W2:Y:S04]  /*4c800*/  LDL.LU R3, [R1+0x47c] ;  /* 0x00047c0001037983 */ /* 0x001ea80000300800 */
        /* <DEDUP_REMOVED lines=31> */
[----:B------:R-:W2:Y:S04]  /*4ca00*/  LDL.LU R5, [R1+0x4a8] ;  /* 0x0004a80001057983 */ /* 0x000ea80000300800 */
[----:B------:R-:W3:Y:S04]  /*4ca10*/  LDL.LU R2, [R1+0x474] ;  /* 0x0004740001027983 */ /* 0x000ee80000300800 */
[----:B------:R-:W3:Y:S01]  /*4ca20*/  LDL.LU R4, [R1+0x470] ;  /* 0x0004700001047983 */ /* 0x000ee20000300800 */
[----:B0-----:R-:W-:-:S03]  /*4ca30*/  IMAD.MOV.U32 R3, RZ, RZ, R6 ;  /* 0x000000ffff037224 */ /* 0x001fc600078e0006 */
[----:B------:R-:W4:Y:S04]  /*4ca40*/  LDL.LU R24, [R1+0x484] ;  /* 0x0004840001187983 */ /* 0x000f280000300800 */
[----:B------:R-:W4:Y:S04]  /*4ca50*/  LDL.LU R25, [R1+0x480] ;  /* 0x0004800001197983 */ /* 0x000f280000300800 */
[----:B------:R-:W2:Y:S04]  /*4ca60*/  LDL.LU R26, [R1+0x494] ;  /* 0x00049400011a7983 */ /* 0x000ea80000300800 */
        /* <DEDUP_REMOVED lines=15> */
[----:B------:R-:W2:Y:S01]  /*4cb60*/  LDL.LU R20, [R1+0x234] ;  /* 0x0002340001147983 */ /* 0x000ea20000300800 */
[----:B------:R-:W-:-:S03]  /*4cb70*/  F2FP.PACK_AB R0, R3, R0 ;  /* 0x000000000300723e */ /* 0x000fc600000000ff */
[----:B------:R-:W2:Y:S04]  /*4cb80*/  LDL.LU R21, [R1+0x230] ;  /* 0x0002300001157983 */ /* 0x000ea80000300800 */
[----:B------:R-:W2:Y:S04]  /*4cb90*/  LDL.LU R22, [R1+0x344] ;  /* 0x0003440001167983 */ /* 0x000ea80000300800 */
[----:B------:R-:W2:Y:S04]  /*4cba0*/  LDL.LU R23, [R1+0x340] ;  /* 0x0003400001177983 */ /* 0x000ea80000300800 */
[----:B------:R0:W-:Y:S04]  /*4cbb0*/  STL [R1+0x15e8], R28 ;  /* 0x0015e81c01007387 */ /* 0x0001e80000100800 */
[----:B0-----:R-:W2:Y:S04]  /*4cbc0*/  LDL.LU R28, [R1+0x49c] ;  /* 0x00049c00011c7983 */ /* 0x001ea80000300800 */
[----:B------:R0:W-:Y:S04]  /*4cbd0*/  STL [R1+0x15e4], R29 ;  /* 0x0015e41d01007387 */ /* 0x0001e80000100800 */
[----:B0-----:R-:W2:Y:S04]  /*4cbe0*/  LDL.LU R29, [R1+0x488] ;  /* 0x00048800011d7983 */ /* 0x001ea80000300800 */
[----:B------:R-:W2:Y:S04]  /*4cbf0*/  LDL.LU R3, [R1+0x1810] ;  /* 0x0018100001037983 */ /* 0x000ea80000300800 */
[----:B------:R0:W-:Y:S04]  /*4cc00*/  STL [R1+0x19c], R0 ;  /* 0x00019c0001007387 */ /* 0x0001e80000100800 */
[----:B0-----:R-:W2:Y:S02]  /*4cc10*/  LDL.LU R0, [R1+0x180c] ;  /* 0x00180c0001007983 */ /* 0x001ea40000300800 */
[----:B--2---:R-:W-:-:S02]  /*4cc20*/  F2FP.PACK_AB R0, R3, R0 ;  /* 0x000000000300723e */ /* 0x004fc400000000ff */
        /* <DEDUP_REMOVED lines=65> */
[----:B------:R-:W-:Y:S01]  /*4d040*/  STL [R1+0x158], R29 ;  /* 0x0001581d01007387 */ /* 0x000fe20000100800 */
[----:B--2---:R-:W-:Y:S02]  /*4d050*/  F2FP.PACK_AB R28, R28, R0 ;  /* 0x000000001c1c723e */ /* 0x004fe400000000ff */
[----:B------:R-:W-:Y:S02]  /*4d060*/  F2FP.PACK_AB R0, R3, R5 ;  /* 0x000000050300723e */ /* 0x000fe400000000ff */
[----:B---3--:R-:W-:Y:S01]  /*4d070*/  F2FP.PACK_AB R3, R2, R4 ;  /* 0x000000040203723e */ /* 0x008fe200000000ff */
[----:B------:R-:W-:Y:S01]  /*4d080*/  STL [R1+0x154], R28 ;  /* 0x0001541c01007387 */ /* 0x000fe20000100800 */
[----:B----4-:R-:W-:-:S03]  /*4d090*/  F2FP.PACK_AB R2, R24, R25 ;  /* 0x000000191802723e */ /* 0x010fc600000000ff */
[----:B------:R0:W-:Y:S04]  /*4d0a0*/  STL [R1+0x150], R0 ;  /* 0x0001500001007387 */ /* 0x0001e80000100800 */
[----:B------:R1:W-:Y:S01]  /*4d0b0*/  STL [R1+0x14c], R3 ;  /* 0x00014c0301007387 */ /* 0x0003e20000100800 */
[----:B0-----:R-:W-:-:S03]  /*4d0c0*/  F2FP.PACK_AB R0, R26, R27 ;  /* 0x0000001b1a00723e */ /* 0x001fc600000000ff */
[----:B------:R0:W-:Y:S01]  /*4d0d0*/  STL [R1+0x148], R2 ;  /* 0x0001480201007387 */ /* 0x0001e20000100800 */
[----:B-1----:R-:W-:-:S03]  /*4d0e0*/  F2FP.PACK_AB R3, R6, R7 ;  /* 0x000000070603723e */ /* 0x002fc600000000ff */
[----:B------:R1:W-:Y:S04]  /*4d0f0*/  STL [R1+0x144], R0 ;  /* 0x0001440001007387 */ /* 0x0003e80000100800 */
[----:B------:R2:W-:Y:S01]  /*4d100*/  STL [R1+0x140], R3 ;  /* 0x0001400301007387 */ /* 0x0005e20000100800 */
[----:B0-----:R-:W-:Y:S02]  /*4d110*/  F2FP.PACK_AB R2, R8, R9 ;  /* 0x000000090802723e */ /* 0x001fe400000000ff */
[----:B-1----:R-:W-:-:S03]  /*4d120*/  F2FP.PACK_AB R0, R10, R11 ;  /* 0x0000000b0a00723e */ /* 0x002fc600000000ff */
[----:B------:R0:W-:Y:S01]  /*4d130*/  STL [R1+0x13c], R2 ;  /* 0x00013c0201007387 */ /* 0x0001e20000100800 */
[----:B--2---:R-:W-:-:S03]  /*4d140*/  F2FP.PACK_AB R3, R12, R13 ;  /* 0x0000000d0c03723e */ /* 0x004fc600000000ff */
[----:B------:R1:W-:Y:S04]  /*4d150*/  STL [R1+0x138], R0 ;  /* 0x0001380001007387 */ /* 0x0003e80000100800 */
[----:B------:R2:W-:Y:S01]  /*4d160*/  STL [R1+0x134], R3 ;  /* 0x0001340301007387 */ /* 0x0005e20000100800 */
[----:B0-----:R-:W-:Y:S02]  /*4d170*/  F2FP.PACK_AB R2, R14, R15 ;  /* 0x0000000f0e02723e */ /* 0x001fe400000000ff */
[----:B-1----:R-:W-:-:S03]  /*4d180*/  F2FP.PACK_AB R0, R16, R17 ;  /* 0x000000111000723e */ /* 0x002fc600000000ff */
[----:B------:R0:W-:Y:S01]  /*4d190*/  STL [R1+0x130], R2 ;  /* 0x0001300201007387 */ /* 0x0001e20000100800 */
[----:B--2---:R-:W-:-:S03]  /*4d1a0*/  F2FP.PACK_AB R3, R18, R19 ;  /* 0x000000131203723e */ /* 0x004fc600000000ff */
[----:B------:R1:W-:Y:S04]  /*4d1b0*/  STL [R1+0x12c], R0 ;  /* 0x00012c0001007387 */ /* 0x0003e80000100800 */
[----:B------:R-:W-:Y:S04]  /*4d1c0*/  STL [R1+0x128], R3 ;  /* 0x0001280301007387 */ /* 0x000fe80000100800 */
[----:B------:R-:W2:Y:S01]  /*4d1d0*/  LDL.LU R29, [R1+0x378] ;  /* 0x00037800011d7983 */ /* 0x000ea20000300800 */
[----:B0-----:R-:W-:Y:S02]  /*4d1e0*/  F2FP.PACK_AB R2, R20, R21 ;  /* 0x000000151402723e */ /* 0x001fe400000000ff */
[----:B-1----:R-:W-:-:S03]  /*4d1f0*/  F2FP.PACK_AB R0, R22, R23 ;  /* 0x000000171600723e */ /* 0x002fc600000000ff */
        /* <DEDUP_REMOVED lines=36> */
[----:B------:R-:W3:Y:S04]  /*4d440*/  LDL.LU R28, [R1+0x38c] ;  /* 0x00038c00011c7983 */ /* 0x000ee80000300800 */
[----:B---3--:R0:W-:Y:S04]  /*4d450*/  STL [R1+0x16fc], R28 ;  /* 0x0016fc1c01007387 */ /* 0x0081e80000100800 */
[----:B0-----:R-:W3:Y:S04]  /*4d460*/  LDL.LU R28, [R1+0x37c] ;  /* 0x00037c00011c7983 */ /* 0x001ee80000300800 */
        /* <DEDUP_REMOVED lines=33> */
[----:B0-----:R-:W2:Y:S04]  /*4d680*/  LDL.LU R28, [R1+0x4cc] ;  /* 0x0004cc00011c7983 */ /* 0x001ea80000300800 */
[----:B------:R-:W3:Y:S04]  /*4d690*/  LDL.LU R0, [R1+0x388] ;  /* 0x0003880001007983 */ /* 0x000ee80000300800 */
[----:B------:R-:W4:Y:S04]  /*4d6a0*/  LDL.LU R3, [R1+0x39c] ;  /* 0x00039c0001037983 */ /* 0x000f280000300800 */
[----:B------:R-:W4:Y:S04]  /*4d6b0*/  LDL.LU R5, [R1+0x398] ;  /* 0x0003980001057983 */ /* 0x000f280000300800 */
        /* <DEDUP_REMOVED lines=24> */
[----:B--2---:R-:W-:-:S03]  /*4d840*/  F2FP.PACK_AB R29, R28, R29 ;  /* 0x0000001d1c1d723e */ /* 0x004fc600000000ff */
        /* <DEDUP_REMOVED lines=68> */
[----:B------:R-:W3:Y:S04]  /*4dc90*/  LDL.LU R28, [R1+0x16fc] ;  /* 0x0016fc00011c7983 */ /* 0x000ee80000300800 */
[----:B------:R-:W-:Y:S01]  /*4dca0*/  STL [R1+0xd8], R29 ;  /* 0x0000d81d01007387 */ /* 0x000fe20000100800 */
[----:B---3--:R-:W-:Y:S02]  /*4dcb0*/  F2FP.PACK_AB R28, R28, R0 ;  /* 0x000000001c1c723e */ /* 0x008fe400000000ff */
[----:B----4-:R-:W-:Y:S02]  /*4dcc0*/  F2FP.PACK_AB R0, R3, R5 ;  /* 0x000000050300723e */ /* 0x010fe400000000ff */
[----:B------:R-:W-:Y:S01]  /*4dcd0*/  F2FP.PACK_AB R3, R2, R4 ;  /* 0x000000040203723e */ /* 0x000fe200000000ff */
[----:B------:R-:W-:Y:S01]  /*4dce0*/  STL [R1+0xd4], R28 ;  /* 0x0000d41c01007387 */ /* 0x000fe20000100800 */
[----:B------:R-:W-:-:S03]  /*4dcf0*/  F2FP.PACK_AB R2, R24, R25 ;  /* 0x000000191802723e */ /* 0x000fc600000000ff */
        /* <DEDUP_REMOVED lines=258> */
[----:B---3--:R0:W-:Y:S04]  /*4ed20*/  STL [R1+0x1628], R5 ;  /* 0x0016280501007387 */ /* 0x0081e80000100800 */
[----:B0-----:R-:W3:Y:S04]  /*4ed30*/  LDL.LU R5, [R1+0x71c] ;  /* 0x00071c0001057983 */ /* 0x001ee80000300800 */
[----:B------:R-:W4:Y:S04]  /*4ed40*/  LDL.LU R4, [R1+0x768] ;  /* 0x0007680001047983 */ /* 0x000f280000300800 */
[----:B----4-:R0:W-:Y:S04]  /*4ed50*/  STL [R1+0x1624], R4 ;  /* 0x0016240401007387 */ /* 0x0101e80000100800 */
[----:B0-----:R-:W4:Y:S04]  /*4ed60*/  LDL.LU R4, [R1+0x72c] ;  /* 0x00072c0001047983 */ /* 0x001f280000300800 */
[----:B------:R-:W2:Y:S04]  /*4ed70*/  LDL.LU R11, [R1+0x700] ;  /* 0x00070000010b7983 */ /* 0x000ea80000300800 */
[----:B--2---:R0:W-:Y:S04]  /*4ed80*/  STL [R1+0x1620], R11 ;  /* 0x0016200b01007387 */ /* 0x0041e80000100800 */
[----:B0-----:R-:W2:Y:S04]  /*4ed90*/  LDL.LU R11, [R1+0x76c] ;  /* 0x00076c00010b7983 */ /* 0x001ea80000300800 */
        /* <DEDUP_REMOVED lines=36> */
[----:B------:R-:W2:Y:S01]  /*4efe0*/  LDL.LU R28, [R1+0x75c] ;  /* 0x00075c00011c7983 */ /* 0x000ea20000300800 */
[----:B------:R-:W-:-:S03]  /*4eff0*/  F2FP.PACK_AB R7, R6, R7 ;  /* 0x000000070607723e */ /* 0x000fc600000000ff */
[----:B--2---:R0:W-:Y:S04]  /*4f000*/  STL [R1+0x15ec], R28 ;  /* 0x0015ec1c01007387 */ /* 0x0041e80000100800 */
[----:B0-----:R-:W2:Y:S04]  /*4f010*/  LDL.LU R28, [R1+0x74c] ;  /* 0x00074c00011c7983 */ /* 0x001ea80000300800 */
        /* <DEDUP_REMOVED lines=40> */
[----:B------:R0:W-:Y:S04]  /*4f2a0*/  STL [R1], R7 ;  /* 0x0000000701007387 */ /* 0x0001e80000100800 */
[----:B0-----:R-:W2:Y:S02]  /*4f2b0*/  LDL.LU R7, [R1+0x1630] ;  /* 0x0016300001077983 */ /* 0x001ea40000300800 */
[----:B--2---:R-:W-:-:S02]  /*4f2c0*/  F2FP.PACK_AB R7, R6, R7 ;  /* 0x000000070607723e */ /* 0x004fc400000000ff */
[----:B------:R-:W3:Y:S02]  /*4f2d0*/  LDL.LU R6, [R1+0x162c] ;  /* 0x00162c0001067983 */ /* 0x000ee40000300800 */
[----:B---3--:R-:W-:Y:S02]  /*4f2e0*/  F2FP.PACK_AB R6, R5, R6 ;  /* 0x000000060506723e */ /* 0x008fe400000000ff */
[----:B------:R-:W4:Y:S02]  /*4f2f0*/  LDL.LU R5, [R1+0x1628] ;  /* 0x0016280001057983 */ /* 0x000f240000300800 */
[----:B----4-:R-:W-:Y:S02]  /*4f300*/  F2FP.PACK_AB R5, R4, R5 ;  /* 0x000000050405723e */ /* 0x010fe400000000ff */
[----:B------:R-:W2:Y:S02]  /*4f310*/  LDL.LU R4, [R1+0x1624] ;  /* 0x0016240001047983 */ /* 0x000ea40000300800 */
[----:B--2---:R-:W-:-:S02]  /*4f320*/  F2FP.PACK_AB R4, R11, R4 ;  /* 0x000000040b04723e */ /* 0x004fc400000000ff */
[----:B------:R-:W2:Y:S02]  /*4f330*/  LDL.LU R11, [R1+0x1620] ;  /* 0x00162000010b7983 */ /* 0x000ea40000300800 */
[----:B--2---:R-:W-:Y:S02]  /*4f340*/  F2FP.PACK_AB R11, R10, R11 ;  /* 0x0000000b0a0b723e */ /* 0x004fe400000000ff */
[----:B------:R-:W2:Y:S02]  /*4f350*/  LDL.LU R10, [R1+0x161c] ;  /* 0x00161c00010a7983 */ /* 0x000ea40000300800 */
[----:B--2---:R-:W-:Y:S02]  /*4f360*/  F2FP.PACK_AB R10, R9, R10 ;  /* 0x0000000a090a723e */ /* 0x004fe400000000ff */
        /* <DEDUP_REMOVED lines=22> */
[----:B------:R-:W2:Y:S01]  /*4f4d0*/  LDL.LU R28, [R1+0x15ec] ;  /* 0x0015ec00011c7983 */ /* 0x000ea20000300800 */
[----:B------:R-:W-:Y:S02]  /*4f4e0*/  F2FP.PACK_AB R21, R29, R21 ;  /* 0x000000151d15723e */ /* 0x000fe400000000ff */
[----:B--2---:R-:W-:Y:S02]  /*4f4f0*/  F2FP.PACK_AB R22, R28, R22 ;  /* 0x000000161c16723e */ /* 0x004fe400000000ff */
[----:B------:R-:W2:Y:S04]  /*4f500*/  LDL.LU R28, [R1+0x15e8] ;  /* 0x0015e800011c7983 */ /* 0x000ea80000300800 */
[----:B------:R-:W2:Y:S01]  /*4f510*/  LDL.LU R29, [R1+0x15e4] ;  /* 0x0015e400011d7983 */ /* 0x000ea20000300800 */
[----:B------:R-:W-:-:S02]  /*4f520*/  F2FP.PACK_AB R25, R24, R25 ;  /* 0x000000191819723e */ /* 0x000fc400000000ff */
[----:B------:R-:W-:Y:S02]  /*4f530*/  F2FP.PACK_AB R20, R0, R20 ;  /* 0x000000140014723e */ /* 0x000fe400000000ff */
[----:B------:R-:W-:Y:S02]  /*4f540*/  F2FP.PACK_AB R27, R3, R27 ;  /* 0x0000001b031b723e */ /* 0x000fe400000000ff */
[----:B------:R-:W-:Y:S02]  /*4f550*/  F2FP.PACK_AB R26, R2, R26 ;  /* 0x0000001a021a723e */ /* 0x000fe400000000ff */
[----:B--2---:R-:W-:Y:S02]  /*4f560*/  F2FP.PACK_AB R24, R29, R28 ;  /* 0x0000001c1d18723e */ /* 0x004fe400000000ff */
.L_x_1:
[----:B------:R1:W-:Y:S04]  /*4f570*/  STL [R1+0x178c], R6 ;  /* 0x00178c0601007387 */ /* 0x0003e80000100800 */
[----:B-1----:R-:W2:Y:S04]  /*4f580*/  LDL.LU R6, [R1+0x13fc] ;  /* 0x0013fc0001067983 */ /* 0x002ea80000300800 */
[----:B------:R1:W-:Y:S04]  /*4f590*/  STL [R1+0x1788], R7 ;  /* 0x0017880701007387 */ /* 0x0003e80000100800 */
[----:B-1----:R-:W3:Y:S04]  /*4f5a0*/  LDL.LU R7, [R1+0x13f8] ;  /* 0x0013f80001077983 */ /* 0x002ee80000300800 */
[----:B------:R-:W4:Y:S04]  /*4f5b0*/  LDL.LU R3, [R1+0x13f4] ;  /* 0x0013f40001037983 */ /* 0x000f280000300800 */
[----:B------:R-:W5:Y:S04]  /*4f5c0*/  LDL.LU R29, [R1+0x13f0] ;  /* 0x0013f000011d7983 */ /* 0x000f680000300800 */
[----:B------:R-:W5:Y:S04]  /*4f5d0*/  LDL.LU R2, [R1+0x13ec] ;  /* 0x0013ec0001027983 */ /* 0x000f680000300800 */
[----:B0-----:R-:W5:Y:S04]  /*4f5e0*/  LDL.LU R0, [R1+0x13e8] ;  /* 0x0013e80001007983 */ /* 0x001f680000300800 */
[----:B------:R-:W5:Y:S04]  /*4f5f0*/  LDL.LU R28, [R1+0x13e4] ;  /* 0x0013e400011c7983 */ /* 0x000f680000300800 */
[----:B------:R-:W-:Y:S01]  /*4f600*/  BAR.SYNC.DEFER_BLOCKING 0x0 ;  /* 0x0000000000007b1d */ /* 0x000fe20000010000 */
[----:B--2---:R-:W-:-:S05]  /*4f610*/  ISETP.GE.AND P1, PT, R6, c[0x0][0x17c], PT ;  /* 0x00005f0006007a0c */ /* 0x004fca0003f26270 */
[----:B------:R-:W2:Y:S01]  /*4f620*/  LDL.LU R6, [R1+0x178c] ;  /* 0x00178c0001067983 */ /* 0x000ea20000300800 */
[----:B---3--:R-:W-:-:S03]  /*4f630*/  ISETP.GE.AND P3, PT, R7, c[0x0][0x17c], PT ;  /* 0x00005f0007007a0c */ /* 0x008fc60003f66270 */
[----:B------:R-:W2:Y:S01]  /*4f640*/  LDL.LU R7, [R1+0x1788] ;  /* 0x0017880001077983 */ /* 0x000ea20000300800 */
[----:B----4-:R-:W-:-:S03]  /*4f650*/  ISETP.GE.AND P4, PT, R3, c[0x0][0x17c], PT ;  /* 0x00005f0003007a0c */ /* 0x010fc60003f86270 */
[----:B------:R-:W0:Y:S01]  /*4f660*/  S2R R3, SR_TID.X ;  /* 0x0000000000037919 */ /* 0x000e220000002100 */
[----:B-----5:R-:W-:Y:S02]  /*4f670*/  ISETP.GE.AND P0, PT, R29, c[0x0][0x17c], PT ;  /* 0x00005f001d007a0c */ /* 0x020fe40003f06270 */
[----:B------:R-:W-:Y:S02]  /*4f680*/  ISETP.GE.AND P5, PT, R2, c[0x0][0x17c], PT ;  /* 0x00005f0002007a0c */ /* 0x000fe40003fa6270 */
[----:B------:R-:W-:Y:S01]  /*4f690*/  ISETP.GE.AND P2, PT, R0, c[0x0][0x17c], PT ;  /* 0x00005f0000007a0c */ /* 0x000fe20003f46270 */
[C---:B0-----:R-:W-:Y:S02]  /*4f6a0*/  IMAD.SHL.U32 R0, R3.reuse, 0x200, RZ ;  /* 0x0000020003007824 */ /* 0x041fe400078e00ff */
[----:B------:R-:W-:-:S03]  /*4f6b0*/  IMAD.SHL.U32 R2, R3, 0x20, RZ ;  /* 0x0000002003027824 */ /* 0x000fc600078e00ff */
[----:B------:R-:W-:-:S04]  /*4f6c0*/  LOP3.LUT R0, R0, 0x3000, RZ, 0xc0, !PT ;  /* 0x0000300000007812 */ /* 0x000fc800078ec0ff */
[----:B------:R-:W-:Y:S01]  /*4f6d0*/  LOP3.LUT R0, R0, 0x60, R2, 0xf8, !PT ;  /* 0x0000006000007812 */ /* 0x000fe200078ef802 */
[----:B------:R-:W-:-:S05]  /*4f6e0*/  IMAD.SHL.U32 R2, R3, 0x4, RZ ;  /* 0x0000000403027824 */ /* 0x000fca00078e00ff */
[----:B------:R-:W-:-:S05]  /*4f6f0*/  LOP3.LUT R0, R0, 0x170, R2, 0x78, !PT ;  /* 0x0000017000007812 */ /* 0x000fca00078e7802 */
[----:B------:R-:W-:-:S05]  /*4f700*/  IMAD.IADD R0, R0, 0x1, R28 ;  /* 0x0000000100007824 */ /* 0x000fca00078e021c */
[----:B------:R0:W-:Y:S04]  /*4f710*/  STS.128 [R0], R24 ;  /* 0x0000001800007388 */ /* 0x0001e80000000c00 */
[----:B0-----:R-:W3:Y:S04]  /*4f720*/  LDL.LU R24, [R1+0x90] ;  /* 0x0000900001187983 */ /* 0x001ee80000300800 */
[----:B------:R-:W3:Y:S04]  /*4f730*/  LDL.LU R25, [R1+0x94] ;  /* 0x0000940001197983 */ /* 0x000ee80000300800 */
[----:B------:R-:W4:Y:S04]  /*4f740*/  LDL.LU R26, [R1+0x98] ;  /* 0x00009800011a7983 */ /* 0x000f280000300800 */
[----:B------:R-:W4:Y:S04]  /*4f750*/  LDL.LU R27, [R1+0x9c] ;  /* 0x00009c00011b7983 */ /* 0x000f280000300800 */
[----:B------:R0:W-:Y:S04]  /*4f760*/  STS.128 [R0+0x80], R20 ;  /* 0x0000801400007388 */ /* 0x0001e80000000c00 */
[----:B----4-:R-:W-:Y:S04]  /*4f770*/  STL.64 [R1+0x1740], R26 ;  /* 0x0017401a01007387 */ /* 0x010fe80000100a00 */
[----:B---3--:R-:W-:Y:S04]  /*4f780*/  STL.64 [R1+0x1738], R24 ;  /* 0x0017381801007387 */ /* 0x008fe80000100a00 */
[----:B0-----:R-:W3:Y:S04]  /*4f790*/  LDL.LU R20, [R1+0x80] ;  /* 0x0000800001147983 */ /* 0x001ee80000300800 */
[----:B------:R-:W3:Y:S04]  /*4f7a0*/  LDL.LU R21, [R1+0x84] ;  /* 0x0000840001157983 */ /* 0x000ee80000300800 */
[----:B------:R-:W4:Y:S04]  /*4f7b0*/  LDL.LU R22, [R1+0x88] ;  /* 0x0000880001167983 */ /* 0x000f280000300800 */
[----:B------:R-:W4:Y:S04]  /*4f7c0*/  LDL.LU R23, [R1+0x8c] ;  /* 0x00008c0001177983 */ /* 0x000f280000300800 */
[----:B------:R0:W-:Y:S04]  /*4f7d0*/  STS.128 [R0+0x200], R16 ;  /* 0x0002001000007388 */ /* 0x0001e80000000c00 */
[----:B----4-:R-:W-:Y:S04]  /*4f7e0*/  STL.64 [R1+0x1750], R22 ;  /* 0x0017501601007387 */ /* 0x010fe80000100a00 */
[----:B---3--:R1:W-:Y:S04]  /*4f7f0*/  STL.64 [R1+0x1748], R20 ;  /* 0x0017481401007387 */ /* 0x0083e80000100a00 */
[----:B0-----:R-:W3:Y:S04]  /*4f800*/  LDL.LU R16, [R1+0x70] ;  /* 0x0000700001107983 */ /* 0x001ee80000300800 */
[----:B------:R-:W3:Y:S04]  /*4f810*/  LDL.LU R17, [R1+0x74] ;  /* 0x0000740001117983 */ /* 0x000ee80000300800 */
[----:B------:R-:W4:Y:S04]  /*4f820*/  LDL.LU R18, [R1+0x78] ;  /* 0x0000780001127983 */ /* 0x000f280000300800 */
[----:B------:R-:W4:Y:S01]  /*4f830*/  LDL.LU R19, [R1+0x7c] ;  /* 0x00007c0001137983 */ /* 0x000f220000300800 */
[----:B------:R-:W-:-:S03]  /*4f840*/  IMAD.SHL.U32 R2, R3, 0x800, RZ ;  /* 0x0000080003027824 */ /* 0x000fc600078e00ff */
[----:B------:R-:W-:Y:S04]  /*4f850*/  STS.128 [R0+0x400], R8 ;  /* 0x0004000800007388 */ /* 0x000fe80000000c00 */
[----:B--2---:R-:W-:Y:S04]  /*4f860*/  STS.128 [R0+0x480], R4 ;  /* 0x0004800400007388 */ /* 0x004fe80000000c00 */
[----:B------:R-:W-:Y:S04]  /*4f870*/  STS.128 [R0+0x280], R12 ;  /* 0x0002800c00007388 */ /* 0x000fe80000000c00 */
[----:B----4-:R-:W-:Y:S04]  /*4f880*/  STL.64 [R1+0x1760], R18 ;  /* 0x0017601201007387 */ /* 0x010fe80000100a00 */
[----:B---3--:R-:W-:Y:S04]  /*4f890*/  STL.64 [R1+0x1758], R16 ;  /* 0x0017581001007387 */ /* 0x008fe80000100a00 */
[----:B-1----:R-:W2:Y:S04]  /*4f8a0*/  LDL.LU R20, [R1+0x30] ;  /* 0x0000300001147983 */ /* 0x002ea80000300800 */
[----:B------:R-:W2:Y:S04]  /*4f8b0*/  LDL.LU R21, [R1+0x34] ;  /* 0x0000340001157983 */ /* 0x000ea80000300800 */
[----:B------:R-:W3:Y:S04]  /*4f8c0*/  LDL.LU R22, [R1+0x38] ;  /* 0x0000380001167983 */ /* 0x000ee80000300800 */
[----:B------:R-:W3:Y:S04]  /*4f8d0*/  LDL.LU R23, [R1+0x3c] ;  /* 0x00003c0001177983 */ /* 0x000ee80000300800 */
[----:B---3--:R-:W-:Y:S04]  /*4f8e0*/  STL.64 [R1+0x1770], R22 ;  /* 0x0017701601007387 */ /* 0x008fe80000100a00 */
[----:B--2---:R0:W-:Y:S04]  /*4f8f0*/  STL.64 [R1+0x1768], R20 ;  /* 0x0017681401007387 */ /* 0x0041e80000100a00 */
[----:B0-----:R-:W2:Y:S04]  /*4f900*/  LDL.LU R20, [R1+0x10] ;  /* 0x0000100001147983 */ /* 0x001ea80000300800 */
[----:B------:R-:W2:Y:S04]  /*4f910*/  LDL.LU R21, [R1+0x14] ;  /* 0x0000140001157983 */ /* 0x000ea80000300800 */
[----:B------:R-:W3:Y:S04]  /*4f920*/  LDL.LU R22, [R1+0x18] ;  /* 0x0000180001167983 */ /* 0x000ee80000300800 */
[----:B------:R-:W3:Y:S04]  /*4f930*/  LDL.LU R23, [R1+0x1c] ;  /* 0x00001c0001177983 */ /* 0x000ee80000300800 */
[----:B---3--:R-:W-:Y:S04]  /*4f940*/  STL.64 [R1+0x1780], R22 ;  /* 0x0017801601007387 */ /* 0x008fe80000100a00 */
[----:B--2---:R0:W-:Y:S04]  /*4f950*/  STL.64 [R1+0x1778], R20 ;  /* 0x0017781401007387 */ /* 0x0041e80000100a00 */
[----:B0-----:R-:W2:Y:S04]  /*4f960*/  LDL.LU R20, [R1] ;  /* 0x0000000001147983 */ /* 0x001ea80000300800 */
[----:B------:R-:W2:Y:S04]  /*4f970*/  LDL.LU R21, [R1+0x4] ;  /* 0x0000040001157983 */ /* 0x000ea80000300800 */
[----:B------:R-:W2:Y:S04]  /*4f980*/  LDL.LU R22, [R1+0x8] ;  /* 0x0000080001167983 */ /* 0x000ea80000300800 */
[----:B------:R-:W2:Y:S04]  /*4f990*/  LDL.LU R23, [R1+0xc] ;  /* 0x00000c0001177983 */ /* 0x000ea80000300800 */
[----:B------:R-:W3:Y:S04]  /*4f9a0*/  LDL.LU R16, [R1+0x20] ;  /* 0x0000200001107983 */ /* 0x000ee80000300800 */
[----:B------:R-:W3:Y:S04]  /*4f9b0*/  LDL.LU R17, [R1+0x24] ;  /* 0x0000240001117983 */ /* 0x000ee80000300800 */
[----:B------:R-:W3:Y:S04]  /*4f9c0*/  LDL.LU R18, [R1+0x28] ;  /* 0x0000280001127983 */ /* 0x000ee80000300800 */
[----:B------:R-:W3:Y:S04]  /*4f9d0*/  LDL.LU R19, [R1+0x2c] ;  /* 0x00002c0001137983 */ /* 0x000ee80000300800 */
[----:B------:R-:W4:Y:S04]  /*4f9e0*/  LDL.LU R24, [R1+0x40] ;  /* 0x0000400001187983 */ /* 0x000f280000300800 */
[----:B------:R-:W4:Y:S01]  /*4f9f0*/  LDL.LU R25, [R1+0x44] ;  /* 0x0000440001197983 */ /* 0x000f220000300800 */
[----:B------:R-:W-:-:S03]  /*4fa00*/  LOP3.LUT R3, R3, 0x7f, RZ, 0xc0, !PT ;  /* 0x0000007f03037812 */ /* 0x000fc600078ec0ff */
[----:B------:R-:W4:Y:S04]  /*4fa10*/  LDL.LU R26, [R1+0x48] ;  /* 0x00004800011a7983 */ /* 0x000f280000300800 */
[----:B------:R-:W4:Y:S01]  /*4fa20*/  LDL.LU R27, [R1+0x4c] ;  /* 0x00004c00011b7983 */ /* 0x000f220000300800 */
[----:B------:R-:W-:-:S03]  /*4fa30*/  LOP3.LUT R2, R2, 0x3000, RZ, 0xc0, !PT ;  /* 0x0000300002027812 */ /* 0x000fc600078ec0ff */
[----:B------:R-:W5:Y:S02]  /*4fa40*/  LDL.LU R8, [R1+0x60] ;  /* 0x0000600001087983 */ /* 0x000f640000300800 */
[----:B------:R-:W-:Y:S02]  /*4fa50*/  IMAD R12, R3, 0x10, R2 ;  /* 0x00000010030c7824 */ /* 0x000fe400078e0202 */
[----:B------:R-:W5:Y:S04]  /*4fa60*/  LDL.LU R9, [R1+0x64] ;  /* 0x0000640001097983 */ /* 0x000f680000300800 */
[----:B------:R-:W5:Y:S04]  /*4fa70*/  LDL.LU R10, [R1+0x68] ;  /* 0x00006800010a7983 */ /* 0x000f680000300800 */
[----:B------:R-:W5:Y:S04]  /*4fa80*/  LDL.LU R11, [R1+0x6c] ;  /* 0x00006c00010b7983 */ /* 0x000f680000300800 */
[----:B------:R-:W3:Y:S04]  /*4fa90*/  LDL.LU R4, [R1+0x50] ;  /* 0x0000500001047983 */ /* 0x000ee80000300800 */
[----:B------:R-:W3:Y:S04]  /*4faa0*/  LDL.LU R5, [R1+0x54] ;  /* 0x0000540001057983 */ /* 0x000ee80000300800 */
[----:B------:R-:W3:Y:S04]  /*4fab0*/  LDL.LU R6, [R1+0x58] ;  /* 0x0000580001067983 */ /* 0x000ee80000300800 */
[----:B------:R-:W3:Y:S04]  /*4fac0*/  LDL.LU R7, [R1+0x5c] ;  /* 0x00005c0001077983 */ /* 0x000ee80000300800 */
[----:B--2---:R0:W-:Y:S04]  /*4fad0*/  STS.128 [R0+0x600], R20 ;  /* 0x0006001400007388 */ /* 0x0041e80000000c00 */
[----:B0-----:R-:W2:Y:S04]  /*4fae0*/  LDL.LU.64 R22, [R1+0x1780] ;  /* 0x0017800001167983 */ /* 0x001ea80000300a00 */
[----:B------:R-:W2:Y:S01]  /*4faf0*/  LDL.LU.64 R20, [R1+0x1778] ;  /* 0x0017780001147983 */ /* 0x000ea20000300a00 */
[----:B------:R-:W-:-:S02]  /*4fb00*/  LOP3.LUT R28, R12, 0x20, RZ, 0x3c, !PT ;  /* 0x000000200c1c7812 */ /* 0x000fc400078e3cff */
[C---:B------:R-:W-:Y:S02]  /*4fb10*/  LOP3.LUT R3, R12.reuse, 0x40, RZ, 0x3c, !PT ;  /* 0x000000400c037812 */ /* 0x040fe400078e3cff */
[----:B------:R-:W-:Y:S01]  /*4fb20*/  LOP3.LUT R2, R12, 0x60, RZ, 0x3c, !PT ;  /* 0x000000600c027812 */ /* 0x000fe200078e3cff */
[----:B--2---:R-:W-:Y:S04]  /*4fb30*/  STS.128 [R0+0x680], R20 ;  /* 0x0006801400007388 */ /* 0x004fe80000000c00 */
[----:B------:R-:W-:Y:S06]  /*4fb40*/  BAR.SYNC.DEFER_BLOCKING 0x0 ;  /* 0x0000000000007b1d */ /* 0x000fec0000010000 */
[----:B------:R-:W0:Y:S04]  /*4fb50*/  LDS.128 R20, [R12] ;  /* 0x000000000c147984 */ /* 0x000e280000000c00 */
[----:B0-----:R-:W-:Y:S01]  /*4fb60*/  STL [R1+0x1c4], R21 ;  /* 0x0001c41501007387 */ /* 0x001fe20000100800 */
[----:B------:R-:W-:-:S03]  /*4fb70*/  IMAD.MOV.U32 R29, RZ, RZ, R20 ;  /* 0x000000ffff1d7224 */ /* 0x000fc600078e0014 */
[----:B------:R-:W-:Y:S04]  /*4fb80*/  STL.64 [R1+0x1c8], R22 ;  /* 0x0001c81601007387 */ /* 0x000fe80000100a00 */
[----:B------:R-:W0:Y:S04]  /*4fb90*/  LDS.128 R20, [R12+0x800] ;  /* 0x000800000c147984 */ /* 0x000e280000000c00 */
[----:B0-----:R-:W-:Y:S04]  /*4fba0*/  STL.64 [R1+0x210], R20 ;  /* 0x0002101401007387 */ /* 0x001fe80000100a00 */
[----:B------:R-:W-:Y:S04]  /*4fbb0*/  STL.64 [R1+0x218], R22 ;  /* 0x0002181601007387 */ /* 0x000fe80000100a00 */
[----:B------:R-:W0:Y:S04]  /*4fbc0*/  LDS.128 R20, [R28] ;  /* 0x000000001c147984 */ /* 0x000e280000000c00 */
[----:B0-----:R-:W-:Y:S04]  /*4fbd0*/  STL.64 [R1+0x1b0], R20 ;  /* 0x0001b01401007387 */ /* 0x001fe80000100a00 */
        /* <DEDUP_REMOVED lines=14> */
[----:B------:R-:W-:Y:S06]  /*4fcc0*/  BAR.SYNC.DEFER_BLOCKING 0x0 ;  /* 0x0000000000007b1d */ /* 0x000fec0000010000 */
[----:B0-----:R-:W-:Y:S04]  /*4fcd0*/  STL.64 [R1+0x220], R20 ;  /* 0x0002201401007387 */ /* 0x001fe80000100a00 */
[----:B------:R0:W-:Y:S04]  /*4fce0*/  STL.64 [R1+0x228], R22 ;  /* 0x0002281601007387 */ /* 0x0001e80000100a00 */
[----:B0-----:R-:W2:Y:S04]  /*4fcf0*/  LDL.LU.64 R22, [R1+0x1770] ;  /* 0x0017700001167983 */ /* 0x001ea80000300a00 */
[----:B------:R-:W2:Y:S04]  /*4fd00*/  LDL.LU.64 R20, [R1+0x1768] ;  /* 0x0017680001147983 */ /* 0x000ea80000300a00 */
[----:B---3--:R0:W-:Y:S04]  /*4fd10*/  STS.128 [R0], R16 ;  /* 0x0000001000007388 */ /* 0x0081e80000000c00 */
[----:B----4-:R-:W-:Y:S04]  /*4fd20*/  STS.128 [R0+0x200], R24 ;  /* 0x0002001800007388 */ /* 0x010fe80000000c00 */
[----:B0-----:R-:W3:Y:S04]  /*4fd30*/  LDL.LU.64 R18, [R1+0x1760] ;  /* 0x0017600001127983 */ /* 0x001ee80000300a00 */
[----:B------:R-:W3:Y:S04]  /*4fd40*/  LDL.LU.64 R16, [R1+0x1758] ;  /* 0x0017580001107983 */ /* 0x000ee80000300a00 */
[----:B--2---:R0:W-:Y:S04]  /*4fd50*/  STS.128 [R0+0x80], R20 ;  /* 0x0000801400007388 */ /* 0x0041e80000000c00 */
[----:B0-----:R-:W2:Y:S04]  /*4fd60*/  LDL.LU.64 R22, [R1+0x1750] ;  /* 0x0017500001167983 */ /* 0x001ea80000300a00 */
[----:B------:R-:W2:Y:S04]  /*4fd70*/  LDL.LU.64 R20, [R1+0x1748] ;  /* 0x0017480001147983 */ /* 0x000ea80000300a00 */
[----:B------:R-:W4:Y:S04]  /*4fd80*/  LDL.LU.64 R26, [R1+0x1740] ;  /* 0x00174000011a7983 */ /* 0x000f280000300a00 */
[----:B------:R-:W4:Y:S04]  /*4fd90*/  LDL.LU.64 R24, [R1+0x1738] ;  /* 0x0017380001187983 */ /* 0x000f280000300a00 */
[----:B------:R-:W-:Y:S04]  /*4fda0*/  STS.128 [R0+0x280], R4 ;  /* 0x0002800400007388 */ /* 0x000fe80000000c00 */
[----:B-----5:R-:W-:Y:S04]  /*4fdb0*/  STS.128 [R0+0x400], R8 ;  /* 0x0004000800007388 */ /* 0x020fe80000000c00 */
[----:B---3--:R-:W-:Y:S04]  /*4fdc0*/  STS.128 [R0+0x480], R16 ;  /* 0x0004801000007388 */ /* 0x008fe80000000c00 */
[----:B--2---:R-:W-:Y:S04]  /*4fdd0*/  STS.128 [R0+0x600], R20 ;  /* 0x0006001400007388 */ /* 0x004fe80000000c00 */
[----:B----4-:R0:W-:Y:S04]  /*4fde0*/  STS.128 [R0+0x680], R24 ;  /* 0x0006801800007388 */ /* 0x0101e80000000c00 */
[----:B------:R-:W-:Y:S06]  /*4fdf0*/  BAR.SYNC.DEFER_BLOCKING 0x0 ;  /* 0x0000000000007b1d */ /* 0x000fec0000010000 */
[----:B0-----:R-:W2:Y:S04]  /*4fe00*/  LDL.LU R24, [R1+0x110] ;  /* 0x0001100001187983 */ /* 0x001ea80000300800 */
[----:B------:R-:W0:Y:S04]  /*4fe10*/  LDS.128 R4, [R12] ;  /* 0x000000000c047984 */ /* 0x000e280000000c00 */
[----:B------:R-:W-:Y:S04]  /*4fe20*/  LDS.128 R20, [R28] ;  /* 0x000000001c147984 */ /* 0x000fe80000000c00 */
[----:B------:R-:W-:Y:S04]  /*4fe30*/  LDS.128 R8, [R3] ;  /* 0x0000000003087984 */ /* 0x000fe80000000c00 */
[----:B------:R-:W-:Y:S04]  /*4fe40*/  LDS.128 R16, [R2] ;  /* 0x0000000002107984 */ /* 0x000fe80000000c00 */
[----:B0-----:R-:W-:Y:S04]  /*4fe50*/  STL.64 [R1+0x20], R4 ;  /* 0x0000200401007387 */ /* 0x001fe80000100a00 */
[----:B------:R-:W-:Y:S04]  /*4fe60*/  STL.64 [R1+0x28], R6 ;  /* 0x0000280601007387 */ /* 0x000fe80000100a00 */
[----:B------:R-:W2:Y:S04]  /*4fe70*/  LDL.LU R25, [R1+0x114] ;  /* 0x0001140001197983 */ /* 0x000ea80000300800 */
[----:B------:R-:W3:Y:S04]  /*4fe80*/  LDL.LU R26, [R1+0x118] ;  /* 0x00011800011a7983 */ /* 0x000ee80000300800 */
[----:B------:R-:W3:Y:S04]  /*4fe90*/  LDL.LU R27, [R1+0x11c] ;  /* 0x00011c00011b7983 */ /* 0x000ee80000300800 */
[----:B------:R-:W0:Y:S04]  /*4fea0*/  LDS.128 R4, [R12+0x800] ;  /* 0x000800000c047984 */ /* 0x000e280000000c00 */
[----:B------:R-:W-:Y:S04]  /*4feb0*/  LDS.128 R12, [R3+0x800] ;  /* 0x00080000030c7984 */ /* 0x000fe80000000c00 */
[----:B---3--:R-:W-:Y:S04]  /*4fec0*/  STL.64 [R1+0x16f0], R26 ;  /* 0x0016f01a01007387 */ /* 0x008fe80000100a00 */
[----:B--2---:R1:W-:Y:S04]  /*4fed0*/  STL.64 [R1+0x16e8], R24 ;  /* 0x0016e81801007387 */ /* 0x0043e80000100a00 */
[----:B-1----:R-:W2:Y:S04]  /*4fee0*/  LDL.LU R24, [R1+0xe0] ;  /* 0x0000e00001187983 */ /* 0x002ea80000300800 */
[----:B0-----:R-:W-:Y:S04]  /*4fef0*/  STL.64 [R1+0x10], R4 ;  /* 0x0000100401007387 */ /* 0x001fe80000100a00 */
[----:B------:R-:W-:Y:S04]  /*4ff00*/  STL.64 [R1+0x18], R6 ;  /* 0x0000180601007387 */ /* 0x000fe80000100a00 */
[----:B------:R-:W2:Y:S04]  /*4ff10*/  LDL.LU R25, [R1+0xe4] ;  /* 0x0000e40001197983 */ /* 0x000ea80000300800 */
[----:B------:R-:W3:Y:S04]  /*4ff20*/  LDL.LU R26, [R1+0xe8] ;  /* 0x0000e800011a7983 */ /* 0x000ee80000300800 */
[----:B------:R-:W3:Y:S04]  /*4ff30*/  LDL.LU R27, [R1+0xec] ;  /* 0x0000ec00011b7983 */ /* 0x000ee80000300800 */
[----:B------:R-:W0:Y:S04]  /*4ff40*/  LDS.128 R4, [R28+0x800] ;  /* 0x000800001c047984 */ /* 0x000e280000000c00 */
[----:B---3--:R-:W-:Y:S04]  /*4ff50*/  STL.64 [R1+0x1700], R26 ;  /* 0x0017001a01007387 */ /* 0x008fe80000100a00 */
[----:B--2---:R1:W-:Y:S04]  /*4ff60*/  STL.64 [R1+0x16f8], R24 ;  /* 0x0016f81801007387 */ /* 0x0043e80000100a00 */
[----:B-1----:R-:W2:Y:S04]  /*4ff70*/  LDL.LU R24, [R1+0xd0] ;  /* 0x0000d00001187983 */ /* 0x002ea80000300800 */
[----:B------:R-:W2:Y:S04]  /*4ff80*/  LDL.LU R25, [R1+0xd4] ;  /* 0x0000d40001197983 */ /* 0x000ea80000300800 */
[----:B------:R-:W3:Y:S04]  /*4ff90*/  LDL.LU R26, [R1+0xd8] ;  /* 0x0000d800011a7983 */ /* 0x000ee80000300800 */
[----:B------:R-:W3:Y:S04]  /*4ffa0*/  LDL.LU R27, [R1+0xdc] ;  /* 0x0000dc00011b7983 */ /* 0x000ee80000300800 */
        /* <DEDUP_REMOVED lines=16> */
[----:B------:R-:W2:Y:S04]  /*500b0*/  LDL.LU R26, [R1+0xa8] ;  /* 0x0000a800011a7983 */ /* 0x000ea80000300800 */
[----:B------:R-:W2:Y:S04]  /*500c0*/  LDL.LU R27, [R1+0xac] ;  /* 0x0000ac00011b7983 */ /* 0x000ea80000300800 */
[----:B------:R-:W-:Y:S04]  /*500d0*/  STL [R1+0x1644], R22 ;  /* 0x0016441601007387 */ /* 0x000fe80000100800 */
[----:B------:R-:W-:Y:S04]  /*500e0*/  STL [R1+0x1640], R23 ;  /* 0x0016401701007387 */ /* 0x000fe80000100800 */
[----:B------:R1:W-:Y:S04]  /*500f0*/  STL.64 [R1+0x1690], R20 ;  /* 0x0016901401007387 */ /* 0x0003e80000100a00 */
[----:B-1----:R-:W3:Y:S04]  /*50100*/  LDL.LU R20, [R1+0x100] ;  /* 0x0001000001147983 */ /* 0x002ee80000300800 */
[----:B------:R-:W3:Y:S04]  /*50110*/  LDL.LU R21, [R1+0x104] ;  /* 0x0001040001157983 */ /* 0x000ee80000300800 */
[----:B------:R-:W3:Y:S04]  /*50120*/  LDL.LU R22, [R1+0x108] ;  /* 0x0001080001167983 */ /* 0x000ee80000300800 */
[----:B------:R-:W3:Y:S04]  /*50130*/  LDL.LU R23, [R1+0x10c] ;  /* 0x00010c0001177983 */ /* 0x000ee80000300800 */
[----:B0-----:R-:W-:Y:S04]  /*50140*/  STL.64 [R1+0x1668], R4 ;  /* 0x0016680401007387 */ /* 0x001fe80000100a00 */
[----:B------:R-:W-:Y:S04]  /*50150*/  STL [R1+0x164c], R6 ;  /* 0x00164c0601007387 */ /* 0x000fe80000100800 */
[----:B------:R-:W-:Y:S04]  /*50160*/  STL [R1+0x1648], R7 ;  /* 0x0016480701007387 */ /* 0x000fe80000100800 */
[----:B------:R-:W-:Y:S04]  /*50170*/  STL.64 [R1+0x1650], R10 ;  /* 0x0016500a01007387 */ /* 0x000fe80000100a00 */
[----:B------:R-:W-:Y:S04]  /*50180*/  STL.64 [R1+0x1660], R12 ;  /* 0x0016600c01007387 */ /* 0x000fe80000100a00 */
[----:B------:R-:W-:Y:S04]  /*50190*/  STL.64 [R1+0x1658], R14 ;  /* 0x0016580e01007387 */ /* 0x000fe80000100a00 */
[----:B------:R-:W0:Y:S04]  /*501a0*/  LDS.128 R12, [R2+0x800] ;  /* 0x00080000020c7984 */ /* 0x000e280000000c00 */
[----:B------:R-:W-:Y:S06]  /*501b0*/  BAR.SYNC.DEFER_BLOCKING 0x0 ;  /* 0x0000000000007b1d */ /* 0x000fec0000010000 */
[----:B------:R-:W-:Y:S04]  /*501c0*/  STL.64 [R1+0x1678], R18 ;  /* 0x0016781201007387 */ /* 0x000fe80000100a00 */
[----:B------:R1:W-:Y:S04]  /*501d0*/  STL.64 [R1+0x1670], R16 ;  /* 0x0016701001007387 */ /* 0x0003e80000100a00 */
[----:B-1----:R-:W4:Y:S04]  /*501e0*/  LDL.LU R16, [R1+0xf0] ;  /* 0x0000f00001107983 */ /* 0x002f280000300800 */
[----:B------:R-:W4:Y:S04]  /*501f0*/  LDL.LU R17, [R1+0xf4] ;  /* 0x0000f40001117983 */ /* 0x000f280000300800 */
[----:B------:R-:W4:Y:S04]  /*50200*/  LDL.LU R18, [R1+0xf8] ;  /* 0x0000f80001127983 */ /* 0x000f280000300800 */
[----:B------:R-:W4:Y:S04]  /*50210*/  LDL.LU R19, [R1+0xfc] ;  /* 0x0000fc0001137983 */ /* 0x000f280000300800 */
[----:B0-----:R-:W-:Y:S04]  /*50220*/  STL [R1+0x44], R13 ;  /* 0x0000440d01007387 */ /* 0x001fe80000100800 */
[----:B------:R-:W-:Y:S04]  /*50230*/  STL.64 [R1+0x48], R14 ;  /* 0x0000480e01007387 */ /* 0x000fe80000100a00 */
[----:B--2---:R0:W-:Y:S04]  /*50240*/  STS.128 [R0], R24 ;  /* 0x0000001800007388 */ /* 0x0041e80000000c00 */
[----:B0-----:R-:W2:Y:S04]  /*50250*/  LDL.LU.64 R26, [R1+0x1730] ;  /* 0x00173000011a7983 */ /* 0x001ea80000300a00 */
[----:B------:R-:W2:Y:S04]  /*50260*/  LDL.LU.64 R24, [R1+0x1728] ;  /* 0x0017280001187983 */ /* 0x000ea80000300a00 */
[----:B--2---:R0:W-:Y:S04]  /*50270*/  STS.128 [R0+0x80], R24 ;  /* 0x0000801800007388 */ /* 0x0041e80000000c00 */
        /* <DEDUP_REMOVED lines=11> */
[----:B------:R-:W5:Y:S04]  /*50330*/  LDL R6, [R1+0x7c4] ;  /* 0x0007c40001067983 */ /* 0x000f680000100800 */
[----:B---3--:R0:W-:Y:S04]  /*50340*/  STS.128 [R0+0x600], R20 ;  /* 0x0006001400007388 */ /* 0x0081e80000000c00 */
[----:B-----5:R-:W-:Y:S04]  /*50350*/  STL [R1+0x16b0], R6 ;  /* 0x0016b00601007387 */ /* 0x020fe80000100800 */
[----:B------:R-:W-:Y:S04]  /*50360*/  STL.64 [R1+0x16a8], R4 ;  /* 0x0016a80401007387 */ /* 0x000fe80000100a00 */
[----:B0-----:R-:W3:Y:S04]  /*50370*/  LDL.LU R20, [R1+0x170] ;  /* 0x0001700001147983 */ /* 0x001ee80000300800 */
[----:B------:R-:W3:Y:S04]  /*50380*/  LDL.LU R21, [R1+0x174] ;  /* 0x0001740001157983 */ /* 0x000ee80000300800 */
[----:B------:R-:W5:Y:S04]  /*50390*/  LDL.LU R22, [R1+0x178] ;  /* 0x0001780001167983 */ /* 0x000f680000300800 */
[----:B--2---:R0:W-:Y:S04]  /*503a0*/  STS.128 [R0+0x680], R24 ;  /* 0x0006801800007388 */ /* 0x0041e80000000c00 */
[----:B------:R-:W5:Y:S04]  /*503b0*/  LDL.LU R23, [R1+0x17c] ;  /* 0x00017c0001177983 */ /* 0x000f680000300800 */
[----:B0-----:R-:W2:Y:S04]  /*503c0*/  LDL.LU R24, [R1+0x150] ;  /* 0x0001500001187983 */ /* 0x001ea80000300800 */
[----:B------:R-:W2:Y:S04]  /*503d0*/  LDL.LU R25, [R1+0x154] ;  /* 0x0001540001197983 */ /* 0x000ea80000300800 */
[----:B------:R-:W2:Y:S04]  /*503e0*/  LDL.LU R26, [R1+0x158] ;  /* 0x00015800011a7983 */ /* 0x000ea80000300800 */
[----:B------:R-:W2:Y:S04]  /*503f0*/  LDL.LU R27, [R1+0x15c] ;  /* 0x00015c00011b7983 */ /* 0x000ea80000300800 */
[----:B--2---:R-:W-:Y:S04]  /*50400*/  STL.64 [R1+0x16c0], R26 ;  /* 0x0016c01a01007387 */ /* 0x004fe80000100a00 */
[----:B------:R0:W-:Y:S04]  /*50410*/  STL.64 [R1+0x16b8], R24 ;  /* 0x0016b81801007387 */ /* 0x0001e80000100a00 */
        /* <DEDUP_REMOVED lines=10> */
[----:B----4-:R-:W-:Y:S04]  /*504c0*/  STS.128 [R0+0x480], R16 ;  /* 0x0004801000007388 */ /* 0x010fe80000000c00 */
[----:B------:R-:W0:Y:S02]  /*504d0*/  S2R R11, SR_TID.X ;  /* 0x00000000000b7919 */ /* 0x000e240000002100 */
[C---:B0-----:R-:W-:Y:S01]  /*504e0*/  LOP3.LUT R13, R11.reuse, 0x7f, RZ, 0xc0, !PT ;  /* 0x0000007f0b0d7812 */ /* 0x041fe200078ec0ff */
[----:B------:R-:W-:Y:S01]  /*504f0*/  IMAD.SHL.U32 R11, R11, 0x800, RZ ;  /* 0x000008000b0b7824 */ /* 0x000fe200078e00ff */
[----:B--2---:R-:W-:Y:S04]  /*50500*/  STL.64 [R1+0x16e0], R26 ;  /* 0x0016e01a01007387 */ /* 0x004fe80000100a00 */
[----:B------:R-:W-:Y:S04]  /*50510*/  STL.64 [R1+0x16d8], R24 ;  /* 0x0016d81801007387 */ /* 0x000fe80000100a00 */
[----:B------:R-:W2:Y:S04]  /*50520*/  LDL.LU R4, [R1+0x140] ;  /* 0x0001400001047983 */ /* 0x000ea80000300800 */
[----:B------:R-:W2:Y:S04]  /*50530*/  LDL.LU R5, [R1+0x144] ;  /* 0x0001440001057983 */ /* 0x000ea80000300800 */
[----:B------:R-:W2:Y:S04]  /*50540*/  LDL.LU R6, [R1+0x148] ;  /* 0x0001480001067983 */ /* 0x000ea80000300800 */
[----:B------:R-:W2:Y:S04]  /*50550*/  LDL.LU R7, [R1+0x14c] ;  /* 0x00014c0001077983 */ /* 0x000ea80000300800 */
[----:B-----5:R-:W-:Y:S04]  /*50560*/  STL.64 [R1+0x16a0], R22 ;  /* 0x0016a01601007387 */ /* 0x020fe80000100a00 */
[----:B---3--:R0:W-:Y:S04]  /*50570*/  STL.64 [R1+0x1698], R20 ;  /* 0x0016981401007387 */ /* 0x0081e80000100a00 */
[----:B------:R-:W-:Y:S06]  /*50580*/  BAR.SYNC.DEFER_BLOCKING 0x0 ;  /* 0x0000000000007b1d */ /* 0x000fec0000010000 */
[----:B0-----:R-:W3:Y:S04]  /*50590*/  LDL.LU R20, [R1+0x160] ;  /* 0x0001600001147983 */ /* 0x001ee80000300800 */
[----:B------:R-:W3:Y:S04]  /*505a0*/  LDL.LU R21, [R1+0x164] ;  /* 0x0001640001157983 */ /* 0x000ee80000300800 */
[----:B------:R-:W3:Y:S04]  /*505b0*/  LDL.LU R22, [R1+0x168] ;  /* 0x0001680001167983 */ /* 0x000ee80000300800 */
[----:B------:R-:W3:Y:S04]  /*505c0*/  LDL.LU R23, [R1+0x16c] ;  /* 0x00016c0001177983 */ /* 0x000ee80000300800 */
[----:B------:R-:W4:Y:S04]  /*505d0*/  LDL.LU R16, [R1+0x190] ;  /* 0x0001900001107983 */ /* 0x000f280000300800 */
[----:B------:R-:W4:Y:S04]  /*505e0*/  LDL.LU R17, [R1+0x194] ;  /* 0x0001940001117983 */ /* 0x000f280000300800 */
[----:B------:R-:W5:Y:S04]  /*505f0*/  LDL.LU R18, [R1+0x198] ;  /* 0x0001980001127983 */ /* 0x000f680000300800 */
[----:B------:R-:W5:Y:S01]  /*50600*/  LDL.LU R19, [R1+0x19c] ;  /* 0x00019c0001137983 */ /* 0x000f620000300800 */
[----:B------:R-:W-:-:S05]  /*50610*/  LOP3.LUT R11, R11, 0x3000, RZ, 0xc0, !PT ;  /* 0x000030000b0b7812 */ /* 0x000fca00078ec0ff */
[----:B------:R-:W-:-:S05]  /*50620*/  IMAD R11, R13, 0x10, R11 ;  /* 0x000000100d0b7824 */ /* 0x000fca00078e020b */
[----:B------:R-:W0:Y:S01]  /*50630*/  LDS.128 R24, [R11] ;  /* 0x000000000b187984 */ /* 0x000e220000000c00 */
[----:B------:R-:W-:-:S03]  /*50640*/  IMAD.MOV.U32 R14, RZ, RZ, R12 ;  /* 0x000000ffff0e7224 */ /* 0x000fc600078e000c */
[----:B-----5:R-:W-:Y:S04]  /*50650*/  STL.64 [R1+0x1688], R18 ;  /* 0x0016881201007387 */ /* 0x020fe80000100a00 */
[----:B----4-:R1:W-:Y:S04]  /*50660*/  STL.64 [R1+0x1680], R16 ;  /* 0x0016801001007387 */ /* 0x0103e80000100a00 */
[----:B-1----:R-:W4:Y:S04]  /*50670*/  LDL.LU R16, [R1+0x180] ;  /* 0x0001800001107983 */ /* 0x002f280000300800 */
[----:B------:R-:W4:Y:S04]  /*50680*/  LDL.LU R17, [R1+0x184] ;  /* 0x0001840001117983 */ /* 0x000f280000300800 */
[----:B------:R-:W4:Y:S04]  /*50690*/  LDL.LU R18, [R1+0x188] ;  /* 0x0001880001127983 */ /* 0x000f280000300800 */
[----:B------:R-:W4:Y:S04]  /*506a0*/  LDL.LU R19, [R1+0x18c] ;  /* 0x00018c0001137983 */ /* 0x000f280000300800 */
        /* <DEDUP_REMOVED lines=12> */
[----:B------:R-:W5:Y:S04]  /*50770*/  LDL.LU R12, [R1+0x7c0] ;  /* 0x0007c000010c7983 */ /* 0x000f680000300800 */
[----:B------:R-:W2:Y:S04]  /*50780*/  LDL.LU R11, [R1+0x20] ;  /* 0x00002000010b7983 */ /* 0x000ea80000300800 */
        /* <DEDUP_REMOVED lines=14> */
[----:B--2---:R0:W-:Y:S04]  /*50870*/  STS.128 [R0], R24 ;  /* 0x0000001800007388 */ /* 0x0041e80000000c00 */
[----:B0-----:R-:W2:Y:S04]  /*50880*/  LDL.LU.64 R26, [R1+0x16d0] ;  /* 0x0016d000011a7983 */ /* 0x001ea80000300a00 */
[----:B------:R-:W2:Y:S04]  /*50890*/  LDL.LU.64 R24, [R1+0x16c8] ;  /* 0x0016c80001187983 */ /* 0x000ea80000300a00 */
[----:B------:R-:W-:Y:S04]  /*508a0*/  STS.128 [R0+0x200], R4 ;  /* 0x0002000400007388 */ /* 0x000fe80000000c00 */
[----:B---3--:R-:W-:Y:S04]  /*508b0*/  STS.128 [R0+0x400], R20 ;  /* 0x0004001400007388 */ /* 0x008fe80000000c00 */
[----:B--2---:R0:W-:Y:S04]  /*508c0*/  STS.128 [R0+0x80], R24 ;  /* 0x0000801800007388 */ /* 0x0041e80000000c00 */
[----:B0-----:R-:W2:Y:S04]  /*508d0*/  LDL.LU.64 R26, [R1+0x16c0] ;  /* 0x0016c000011a7983 */ /* 0x001ea80000300a00 */
[----:B------:R-:W2:Y:S04]  /*508e0*/  LDL.LU.64 R24, [R1+0x16b8] ;  /* 0x0016b80001187983 */ /* 0x000ea80000300a00 */
[----:B------:R-:W3:Y:S04]  /*508f0*/  LDL.LU R6, [R1+0x16b0] ;  /* 0x0016b00001067983 */ /* 0x000ee80000300800 */
[----:B------:R-:W2:Y:S04]  /*50900*/  LDL.LU.64 R4, [R1+0x16a8] ;  /* 0x0016a80001047983 */ /* 0x000ea80000300a00 */
[----:B------:R-:W2:Y:S04]  /*50910*/  LDL.LU.64 R22, [R1+0x16a0] ;  /* 0x0016a00001167983 */ /* 0x000ea80000300a00 */
[----:B------:R-:W2:Y:S04]  /*50920*/  LDL.LU.64 R20, [R1+0x1698] ;  /* 0x0016980001147983 */ /* 0x000ea80000300a00 */
[----:B------:R-:W3:Y:S04]  /*50930*/  LDL R7, [R1+0x7c8] ;  /* 0x0007c80001077983 */ /* 0x000ee80000100800 */
[----:B----4-:R-:W-:Y:S04]  /*50940*/  STS.128 [R0+0x600], R16 ;  /* 0x0006001000007388 */ /* 0x010fe80000000c00 */
[----:B--2---:R0:W-:Y:S04]  /*50950*/  STS.128 [R0+0x480], R20 ;  /* 0x0004801400007388 */ /* 0x0041e80000000c00 */
[----:B0-----:R-:W2:Y:S04]  /*50960*/  LDL.LU.64 R20, [R1+0x1690] ;  /* 0x0016900001147983 */ /* 0x001ea80000300a00 */
[----:B------:R-:W4:Y:S04]  /*50970*/  LDL.LU R23, [R1+0x1b0] ;  /* 0x0001b00001177983 */ /* 0x000f280000300800 */
[----:B------:R-:W2:Y:S04]  /*50980*/  LDL.LU.64 R18, [R1+0x1688] ;  /* 0x0016880001127983 */ /* 0x000ea80000300a00 */
[----:B------:R-:W2:Y:S04]  /*50990*/  LDL.LU.64 R16, [R1+0x1680] ;  /* 0x0016800001107983 */ /* 0x000ea80000300a00 */
[----:B------:R3:W-:Y:S02]  /*509a0*/  STS.128 [R0+0x280], R24 ;  /* 0x0002801800007388 */ /* 0x0007e40000000c00 */
[----:B---3--:R-:W-:-:S05]  /*509b0*/  IMAD R26, R6, c[0x0][0x194], RZ ;  /* 0x00006500061a7a24 */ /* 0x008fca00078e02ff */
[----:B------:R-:W-:-:S04]  /*509c0*/  LEA R2, P6, R26, c[0x0][0x170], 0x1 ;  /* 0x00005c001a027a11 */ /* 0x000fc800078c08ff */
[----:B------:R-:W-:Y:S02]  /*509d0*/  LEA.HI.X.SX32 R3, R26, c[0x0][0x174], 0x1, P6 ;  /* 0x00005d001a037a11 */ /* 0x000fe400030f0eff */
[----:B------:R-:W-:-:S04]  /*509e0*/  ISETP.GE.AND P6, PT, R6, c[0x0][0x178], PT ;  /* 0x00005e0006007a0c */ /* 0x000fc80003fc6270 */
[C---:B-----5:R-:W-:Y:S01]  /*509f0*/  ISETP.LT.AND P6, PT, R12.reuse, c[0x0][0x17c], !P6 ;  /* 0x00005f000c007a0c */ /* 0x060fe200077c1270 */
[----:B------:R-:W-:Y:S02]  /*50a00*/  IMAD R28, R12, c[0x0][0x198], RZ ;  /* 0x000066000c1c7a24 */ /* 0x000fe400078e02ff */
[----:B------:R-:W-:Y:S02]  /*50a10*/  IMAD.MOV.U32 R27, RZ, RZ, c[0x0][0x194] ;  /* 0x00006500ff1b7624 */ /* 0x000fe400078e00ff */
[----:B------:R-:W-:-:S04]  /*50a20*/  IMAD.WIDE R24, R28, 0x2, R2 ;  /* 0x000000021c187825 */ /* 0x000fc800078e0202 */
[----:B------:R-:W-:Y:S01]  /*50a30*/  IMAD R26, R27, 0x80, R26 ;  /* 0x000000801b1a7824 */ /* 0x000fe200078e021a */
[----:B------:R-:W-:Y:S01]  /*50a40*/  PRMT R4, R11, 0x7632, R4 ;  /* 0x000076320b047816 */ /* 0x000fe20000000004 */
[----:B--2---:R0:W-:Y:S04]  /*50a50*/  STS.128 [R0+0x680], R16 ;  /* 0x0006801000007388 */ /* 0x0041e80000000c00 */
[----:B------:R-:W-:Y:S06]  /*50a60*/  BAR.SYNC.DEFER_BLOCKING 0x0 ;  /* 0x0000000000007b1d */ /* 0x000fec0000010000 */
[----:B0-----:R-:W2:Y:S01]  /*50a70*/  LDL.LU.64 R18, [R1+0x1678] ;  /* 0x0016780001127983 */ /* 0x001ea20000300a00 */
[----:B------:R-:W-:-:S03]  /*50a80*/  PRMT R0, R29, 0x7632, R0 ;  /* 0x000076321d007816 */ /* 0x000fc60000000000 */
[----:B------:R-:W3:Y:S04]  /*50a90*/  LDL.LU.64 R16, [R1+0x1670] ;  /* 0x0016700001107983 */ /* 0x000ee80000300a00 */
[----:B------:R-:W5:Y:S04]  /*50aa0*/  LDL.LU R22, [R1+0x1e0] ;  /* 0x0001e00001167983 */ /* 0x000f680000300800 */
[----:B------:R0:W-:Y:S02]  /*50ab0*/  @P6 STG.E.U16 [R24.64], R29 ;  /* 0x0000001d18006986 */ /* 0x0001e4000c101506 */
[----:B0-----:R-:W-:-:S04]  /*50ac0*/  LEA R24, P6, R26, c[0x0][0x170], 0x1 ;  /* 0x00005c001a187a11 */ /* 0x001fc800078c08ff */
[----:B------:R-:W-:Y:S02]  /*50ad0*/  LEA.HI.X.SX32 R25, R26, c[0x0][0x174], 0x1, P6 ;  /* 0x00005d001a197a11 */ /* 0x000fe400030f0eff */
[----:B------:R-:W-:-:S04]  /*50ae0*/  ISETP.GE.AND P6, PT, R12, c[0x0][0x17c], PT ;  /* 0x00005f000c007a0c */ /* 0x000fc80003fc6270 */
[----:B------:R-:W-:Y:S01]  /*50af0*/  ISETP.LT.AND P6, PT, R7, c[0x0][0x178], !P6 ;  /* 0x00005e0007007a0c */ /* 0x000fe200077c1270 */
[----:B------:R-:W-:-:S12]  /*50b00*/  IMAD.WIDE R26, R28, 0x2, R24 ;  /* 0x000000021c1a7825 */ /* 0x000fd800078e0218 */
[----:B------:R0:W-:Y:S01]  /*50b10*/  @P6 STG.E.U16 [R26.64], R11 ;  /* 0x0000000b1a006986 */ /* 0x0001e2000c101506 */
[----:B------:R-:W-:Y:S02]  /*50b20*/  ISETP.LT.AND P6, PT, R6, c[0x0][0x178], !P1 ;  /* 0x00005e0006007a0c */ /* 0x000fe40004fc1270 */
[----:B------:R-:W-:Y:S02]  /*50b30*/  ISETP.LT.AND P1, PT, R7, c[0x0][0x178], !P1 ;  /* 0x00005e0007007a0c */ /* 0x000fe40004f21270 */
[----:B0-----:R-:W-:Y:S01]  /*50b40*/  IADD3 R26, R28, c[0x0][0x198], RZ ;  /* 0x000066001c1a7a10 */ /* 0x001fe20007ffe0ff */
[----:B------:R-:W2:Y:S04]  /*50b50*/  LDL.LU R11, [R1+0x1404] ;  /* 0x00140400010b7983 */ /* 0x000ea80000300800 */
[----:B------:R-:W-:-:S05]  /*50b60*/  IMAD.WIDE R28, R26, 0x2, R2 ;  /* 0x000000021a1c7825 */ /* 0x000fca00078e0202 */
[----:B------:R0:W-:Y:S02]  /*50b70*/  @P6 STG.E.U16 [R28.64], R0 ;  /* 0x000000001c006986 */ /* 0x0001e4000c101506 */
[C---:B0-----:R-:W-:Y:S01]  /*50b80*/  IADD3 R0, R26.reuse, c[0x0][0x198], RZ ;  /* 0x000066001a007a10 */ /* 0x041fe20007ffe0ff */
[----:B------:R-:W-:-:S05]  /*50b90*/  IMAD.WIDE R26, R26, 0x2, R24 ;  /* 0x000000021a1a7825 */ /* 0x000fca00078e0218 */
[----:B------:R0:W-:Y:S04]  /*50ba0*/  @P1 STG.E.U16 [R26.64], R4 ;  /* 0x000000041a001986 */ /* 0x0001e8000c101506 */
[----:B0-----:R-:W3:Y:S01]  /*50bb0*/  LDL.LU R4, [R1+0x1400] ;  /* 0x0014000001047983 */ /* 0x001ee20000300800 */
[----:B------:R-:W-:Y:S02]  /*50bc0*/  ISETP.LT.AND P6, PT, R6, c[0x0][0x178], !P3 ;  /* 0x00005e0006007a0c */ /* 0x000fe40005fc1270 */
[C---:B------:R-:W-:Y:S01]  /*50bd0*/  ISETP.LT.AND P3, PT, R7.reuse, c[0x0][0x178], !P3 ;  /* 0x00005e0007007a0c */ /* 0x040fe20005f61270 */
[----:B------:R-:W-:Y:S01]  /*50be0*/  IMAD.WIDE R28, R0, 0x2, R2 ;  /* 0x00000002001c7825 */ /* 0x000fe200078e0202 */
[----:B------:R-:W-:Y:S02]  /*50bf0*/  ISETP.LT.AND P1, PT, R6, c[0x0][0x178], !P4 ;  /* 0x00005e0006007a0c */ /* 0x000fe40006721270 */
[----:B------:R-:W-:-:S02]  /*50c00*/  ISETP.LT.AND P4, PT, R7, c[0x0][0x178], !P4 ;  /* 0x00005e0007007a0c */ /* 0x000fc40006781270 */
[----:B------:R-:W-:-:S05]  /*50c10*/  IADD3 R26, R0, c[0x0][0x198], RZ ;  /* 0x00006600001a7a10 */ /* 0x000fca0007ffe0ff */
[----:B----4-:R0:W-:Y:S01]  /*50c20*/  @P6 STG.E.U16 [R28.64], R23 ;  /* 0x000000171c006986 */ /* 0x0101e2000c101506 */
[----:B------:R-:W-:Y:S01]  /*50c30*/  PRMT R10, R23, 0x7632, R10 ;  /* 0x00007632170a7816 */ /* 0x000fe2000000000a */
[----:B------:R-:W-:-:S04]  /*50c40*/  IMAD.WIDE R12, R26, 0x2, R2 ;  /* 0x000000021a0c7825 */ /* 0x000fc800078e0202 */
[--C-:B0-----:R-:W-:Y:S01]  /*50c50*/  IMAD.WIDE R28, R0, 0x2, R24.reuse ;  /* 0x00000002001c7825 */ /* 0x101fe200078e0218 */
[C---:B------:R-:W-:Y:S01]  /*50c60*/  IADD3 R0, R26.reuse, c[0x0][0x198], RZ ;  /* 0x000066001a007a10 */ /* 0x040fe20007ffe0ff */
[----:B------:R-:W4:Y:S02]  /*50c70*/  LDL.LU R23, [R1+0x1d0] ;  /* 0x0001d00001177983 */ /* 0x000f240000300800 */
[----:B------:R-:W-:Y:S02]  /*50c80*/  IMAD.WIDE R26, R26, 0x2, R24 ;  /* 0x000000021a1a7825 */ /* 0x000fe400078e0218 */
[----:B------:R0:W-:Y:S01]  /*50c90*/  @P3 STG.E.U16 [R28.64], R20 ;  /* 0x000000141c003986 */ /* 0x0001e2000c101506 */
[----:B------:R-:W-:Y:S02]  /*50ca0*/  ISETP.LT.AND P6, PT, R6, c[0x0][0x178], !P0 ;  /* 0x00005e0006007a0c */ /* 0x000fe400047c1270 */
[----:B------:R-:W-:Y:S01]  /*50cb0*/  ISETP.LT.AND P0, PT, R7, c[0x0][0x178], !P0 ;  /* 0x00005e0007007a0c */ /* 0x000fe20004701270 */
[----:B------:R1:W-:Y:S01]  /*50cc0*/  @P1 STG.E.U16 [R12.64], R10 ;  /* 0x0000000a0c001986 */ /* 0x0003e2000c101506 */
[----:B0-----:R-:W-:Y:S01]  /*50cd0*/  PRMT R20, R20, 0x7632, R20 ;  /* 0x0000763214147816 */ /* 0x001fe20000000014 */
[----:B------:R-:W-:-:S02]  /*50ce0*/  IMAD.WIDE R28, R0, 0x2, R2 ;  /* 0x00000002001c7825 */ /* 0x000fc400078e0202 */
[----:B-1----:R-:W4:Y:S04]  /*50cf0*/  LDL.LU R12, [R1+0x140c] ;  /* 0x00140c00010c7983 */ /* 0x002f280000300800 */
[----:B------:R0:W-:Y:S01]  /*50d00*/  @P4 STG.E.U16 [R26.64], R20 ;  /* 0x000000141a004986 */ /* 0x0001e2000c101506 */
[----:B------:R-:W-:Y:S02]  /*50d10*/  ISETP.LT.AND P4, PT, R6, c[0x0][0x178], !P5 ;  /* 0x00005e0006007a0c */ /* 0x000fe40006f81270 */
[C---:B0-----:R-:W-:Y:S01]  /*50d20*/  IADD3 R20, R0.reuse, c[0x0][0x198], RZ ;  /* 0x0000660000147a10 */ /* 0x041fe20007ffe0ff */
[----:B------:R-:W-:Y:S01]  /*50d30*/  IMAD.WIDE R26, R0, 0x2, R24 ;  /* 0x00000002001a7825 */ /* 0x000fe200078e0218 */
[----:B-----5:R-:W-:Y:S01]  /*50d40*/  PRMT R5, R22, 0x7632, R5 ;  /* 0x0000763216057816 */ /* 0x020fe20000000005 */
[----:B------:R0:W-:Y:S04]  /*50d50*/  @P6 STG.E.U16 [R28.64], R22 ;  /* 0x000000161c006986 */ /* 0x0001e8000c101506 */
[----:B------:R-:W-:Y:S01]  /*50d60*/  @P0 STG.E.U16 [R26.64], R8 ;  /* 0x000000081a000986 */ /* 0x000fe2000c101506 */
[----:B--2---:R-:W-:Y:S01]  /*50d70*/  ISETP.GE.AND P3, PT, R11, c[0x0][0x17c], PT ;  /* 0x00005f000b007a0c */ /* 0x004fe20003f66270 */
[----:B------:R-:W-:-:S05]  /*50d80*/  IMAD.WIDE R10, R20, 0x2, R2 ;  /* 0x00000002140a7825 */ /* 0x000fca00078e0202 */
[----:B------:R1:W-:Y:S01]  /*50d90*/  @P4 STG.E.U16 [R10.64], R5 ;  /* 0x000000050a004986 */ /* 0x0003e2000c101506 */
[----:B---3--:R-:W-:-:S03]  /*50da0*/  ISETP.GE.AND P1, PT, R4, c[0x0][0x17c], PT ;  /* 0x00005f0004007a0c */ /* 0x008fc60003f26270 */
[----:B------:R-:W2:Y:S04]  /*50db0*/  LDL.LU R4, [R1+0x1408] ;  /* 0x0014080001047983 */ /* 0x000ea80000300800 */
[----:B0-----:R-:W3:Y:S04]  /*50dc0*/  LDL.LU R22, [R1+0x210] ;  /* 0x0002100001167983 */ /* 0x001ee80000300800 */
[----:B------:R-:W5:Y:S04]  /*50dd0*/  LDL.LU R13, [R1+0x10] ;  /* 0x00001000010d7983 */ /* 0x000f680000300800 */
[----:B-1----:R-:W3:Y:S01]  /*50de0*/  LDL.LU R11, [R1+0x1414] ;  /* 0x00141400010b7983 */ /* 0x002ee20000300800 */
[----:B------:R-:W-:Y:S01]  /*50df0*/  ISETP.LT.AND P5, PT, R7, c[0x0][0x178], !P5 ;  /* 0x00005e0007007a0c */ /* 0x000fe20006fa1270 */
[----:B------:R-:W-:Y:S01]  /*50e00*/  IMAD.WIDE R26, R20, 0x2, R24 ;  /* 0x00000002141a7825 */ /* 0x000fe200078e0218 */
[----:B------:R-:W-:Y:S01]  /*50e10*/  PRMT R8, R8, 0x7632, R8 ;  /* 0x0000763208087816 */ /* 0x000fe20000000008 */
[----:B------:R-:W5:Y:S01]  /*50e20*/  LDL.LU R10, [R1+0x1410] ;  /* 0x00141000010a7983 */ /* 0x000f620000300800 */
[----:B------:R-:W-:-:S02]  /*50e30*/  ISETP.LT.AND P6, PT, R6, c[0x0][0x178], !P2 ;  /* 0x00005e0006007a0c */ /* 0x000fc400057c1270 */
[----:B------:R-:W-:Y:S02]  /*50e40*/  IADD3 R0, R20, c[0x0][0x198], RZ ;  /* 0x0000660014007a10 */ /* 0x000fe40007ffe0ff */
[----:B------:R-:W-:-:S05]  /*50e50*/  ISETP.LT.AND P2, PT, R7, c[0x0][0x178], !P2 ;  /* 0x00005e0007007a0c */ /* 0x000fca0005741270 */
[----:B------:R0:W-:Y:S01]  /*50e60*/  @P5 STG.E.U16 [R26.64], R8 ;  /* 0x000000081a005986 */ /* 0x0001e2000c101506 */
[----:B------:R-:W-:Y:S01]  /*50e70*/  ISETP.LT.AND P5, PT, R6, c[0x0][0x178], !P3 ;  /* 0x00005e0006007a0c */ /* 0x000fe20005fa1270 */
[C---:B------:R-:W-:Y:S01]  /*50e80*/  IMAD.WIDE R28, R0.reuse, 0x2, R2 ;  /* 0x00000002001c7825 */ /* 0x040fe200078e0202 */
[----:B----4-:R-:W-:Y:S02]  /*50e90*/  PRMT R20, R23, 0x7632, R20 ;  /* 0x0000763217147816 */ /* 0x010fe40000000014 */
[C---:B0-----:R-:W-:Y:S01]  /*50ea0*/  IADD3 R8, R0.reuse, c[0x0][0x198], RZ ;  /* 0x0000660000087a10 */ /* 0x041fe20007ffe0ff */
[----:B------:R-:W-:Y:S01]  /*50eb0*/  IMAD.WIDE R26, R0, 0x2, R24 ;  /* 0x00000002001a7825 */ /* 0x000fe200078e0218 */
[----:B------:R0:W-:Y:S04]  /*50ec0*/  @P6 STG.E.U16 [R28.64], R23 ;  /* 0x000000171c006986 */ /* 0x0001e8000c101506 */
[----:B------:R-:W-:Y:S04]  /*50ed0*/  @P2 STG.E.U16 [R26.64], R16 ;  /* 0x000000101a002986 */ /* 0x000fe8000c101506 */
[----:B0-----:R-:W4:Y:S01]  /*50ee0*/  LDL.LU R23, [R1+0x200] ;  /* 0x0002000001177983 */ /* 0x001f220000300800 */
[----:B--2---:R-:W-:Y:S01]  /*50ef0*/  ISETP.GE.AND P4, PT, R4, c[0x0][0x17c], PT ;  /* 0x00005f0004007a0c */ /* 0x004fe20003f86270 */
[----:B------:R-:W-:-:S05]  /*50f00*/  IMAD.WIDE R4, R8, 0x2, R2 ;  /* 0x0000000208047825 */ /* 0x000fca00078e0202 */
[----:B------:R0:W-:Y:S01]  /*50f10*/  @P5 STG.E.U16 [R4.64], R20 ;  /* 0x0000001404005986 */ /* 0x0001e2000c101506 */
[----:B---3--:R-:W-:-:S03]  /*50f20*/  ISETP.GE.AND P2, PT, R11, c[0x0][0x17c], PT ;  /* 0x00005f000b007a0c */ /* 0x008fc60003f46270 */
[----:B0-----:R-:W2:Y:S04]  /*50f30*/  LDL.LU.64 R4, [R1+0x1668] ;  /* 0x0016680001047983 */ /* 0x001ea80000300a00 */
[----:B------:R-:W3:Y:S01]  /*50f40*/  LDL.LU R11, [R1+0x141c] ;  /* 0x00141c00010b7983 */ /* 0x000ee20000300800 */
[C---:B------:R-:W-:Y:S02]  /*50f50*/  ISETP.LT.AND P3, PT, R7.reuse, c[0x0][0x178], !P3 ;  /* 0x00005e0007007a0c */ /* 0x040fe40005f61270 */
[----:B------:R-:W-:Y:S02]  /*50f60*/  ISETP.LT.AND P6, PT, R6, c[0x0][0x178], !P1 ;  /* 0x00005e0006007a0c */ /* 0x000fe40004fc1270 */
[----:B------:R-:W-:Y:S01]  /*50f70*/  ISETP.LT.AND P1, PT, R7, c[0x0][0x178], !P1 ;  /* 0x00005e0007007a0c */ /* 0x000fe20004f21270 */
[C---:B------:R-:W-:Y:S01]  /*50f80*/  IMAD.WIDE R26, R8.reuse, 0x2, R24 ;  /* 0x00000002081a7825 */ /* 0x040fe200078e0218 */
[----:B------:R-:W-:-:S02]  /*50f90*/  IADD3 R0, R8, c[0x0][0x198], RZ ;  /* 0x0000660008007a10 */ /* 0x000fc40007ffe0ff */
[----:B------:R-:W-:Y:S02]  /*50fa0*/  PRMT R16, R16, 0x7632, R16 ;  /* 0x0000763210107816 */ /* 0x000fe40000000010 */
[----:B-----5:R-:W-:Y:S01]  /*50fb0*/  ISETP.GE.AND P5, PT, R10, c[0x0][0x17c], PT ;  /* 0x00005f000a007a0c */ /* 0x020fe20003fa6270 */
[----:B------:R-:W-:Y:S01]  /*50fc0*/  IMAD.WIDE R28, R0, 0x2, R2 ;  /* 0x00000002001c7825 */ /* 0x000fe200078e0202 */
[----:B------:R-:W5:Y:S04]  /*50fd0*/  LDL.LU R10, [R1+0x1418] ;  /* 0x00141800010a7983 */ /* 0x000f680000300800 */
[----:B------:R0:W-:Y:S01]  /*50fe0*/  @P3 STG.E.U16 [R26.64], R16 ;  /* 0x000000101a003986 */ /* 0x0001e2000c101506 */
[----:B------:R-:W-:-:S03]  /*50ff0*/  PRMT R20, R22, 0x7632, R20 ;  /* 0x0000763216147816 */ /* 0x000fc60000000014 */
[----:B------:R1:W-:Y:S01]  /*51000*/  @P6 STG.E.U16 [R28.64], R22 ;  /* 0x000000161c006986 */ /* 0x0003e2000c101506 */
[----:B0-----:R-:W-:-:S03]  /*51010*/  IMAD.WIDE R26, R0, 0x2, R24 ;  /* 0x00000002001a7825 */ /* 0x001fc600078e0218 */
[----:B-1----:R-:W2:Y:S04]  /*51020*/  LDL.LU R22, [R1+0x1f0] ;  /* 0x0001f00001167983 */ /* 0x002ea80000300800 */
[----:B------:R0:W-:Y:S01]  /*51030*/  @P1 STG.E.U16 [R26.64], R13 ;  /* 0x0000000d1a001986 */ /* 0x0001e2000c101506 */
[----:B---3--:R-:W-:-:S03]  /*51040*/  ISETP.GE.AND P1, PT, R11, c[0x0][0x17c], PT ;  /* 0x00005f000b007a0c */ /* 0x008fc60003f26270 */
[----:B------:R-:W3:Y:S01]  /*51050*/  LDL.LU R11, [R1+0x1424] ;  /* 0x00142400010b7983 */ /* 0x000ee20000300800 */
[----:B------:R-:W-:-:S04]  /*51060*/  ISETP.GE.AND P0, PT, R12, c[0x0][0x17c], PT ;  /* 0x00005f000c007a0c */ /* 0x000fc80003f06270 */
[----:B------:R-:W-:Y:S02]  /*51070*/  ISETP.LT.AND P3, PT, R6, c[0x0][0x178], !P0 ;  /* 0x00005e0006007a0c */ /* 0x000fe40004761270 */
[----:B------:R-:W-:Y:S02]  /*51080*/  ISETP.LT.AND P0, PT, R7, c[0x0][0x178], !P0 ;  /* 0x00005e0007007a0c */ /* 0x000fe40004701270 */
[----:B------:R-:W-:Y:S02]  /*51090*/  IADD3 R8, R0, c[0x0][0x198], RZ ;  /* 0x0000660000087a10 */ /* 0x000fe40007ffe0ff */
[----:B------:R-:W-:-:S03]  /*510a0*/  PRMT R16, R13, 0x7632, R16 ;  /* 0x000076320d107816 */ /* 0x000fc60000000010 */
[----:B0-----:R-:W-:-:S04]  /*510b0*/  IMAD.WIDE R12, R8, 0x2, R2 ;  /* 0x00000002080c7825 */ /* 0x001fc800078e0202 */
[----:B------:R-:W-:Y:S01]  /*510c0*/  IMAD.WIDE R26, R8, 0x2, R24 ;  /* 0x00000002081a7825 */ /* 0x000fe200078e0218 */
[----:B------:R-:W-:Y:S01]  /*510d0*/  ISETP.LT.AND P6, PT, R6, c[0x0][0x178], !P4 ;  /* 0x00005e0006007a0c */ /* 0x000fe200067c1270 */
[----:B------:R0:W-:Y:S01]  /*510e0*/  @P3 STG.E.U16 [R12.64], R20 ;  /* 0x000000140c003986 */ /* 0x0001e2000c101506 */
[----:B------:R-:W-:Y:S02]  /*510f0*/  IADD3 R0, R8, c[0x0][0x198], RZ ;  /* 0x0000660008007a10 */ /* 0x000fe40007ffe0ff */
[----:B------:R-:W-:Y:S01]  /*51100*/  ISETP.LT.AND P4, PT, R7, c[0x0][0x178], !P4 ;  /* 0x00005e0007007a0c */ /* 0x000fe20006781270 */
[----:B------:R1:W-:Y:S01]  /*51110*/  @P0 STG.E.U16 [R26.64], R16 ;  /* 0x000000101a000986 */ /* 0x0003e2000c101506 */
[----:B------:R-:W-:Y:S02]  /*51120*/  ISETP.LT.AND P0, PT, R6, c[0x0][0x178], !P2 ;  /* 0x00005e0006007a0c */ /* 0x000fe40005701270 */
[C---:B------:R-:W-:Y:S01]  /*51130*/  IADD3 R8, R0.reuse, c[0x0][0x198], RZ ;  /* 0x0000660000087a10 */ /* 0x040fe20007ffe0ff */
[----:B------:R-:W-:Y:S01]  /*51140*/  IMAD.WIDE R28, R0, 0x2, R2 ;  /* 0x00000002001c7825 */ /* 0x000fe200078e0202 */
[----:B-----5:R-:W-:-:S02]  /*51150*/  ISETP.GE.AND P3, PT, R10, c[0x0][0x17c], PT ;  /* 0x00005f000a007a0c */ /* 0x020fc40003f66270 */
[----:B------:R-:W5:Y:S01]  /*51160*/  LDL.LU R10, [R1+0x1420] ;  /* 0x00142000010a7983 */ /* 0x000f620000300800 */
[----:B0-----:R-:W-:-:S04]  /*51170*/  IMAD.WIDE R12, R8, 0x2, R2 ;  /* 0x00000002080c7825 */ /* 0x001fc800078e0202 */
[----:B-1----:R-:W-:Y:S01]  /*51180*/  IMAD.WIDE R26, R0, 0x2, R24 ;  /* 0x00000002001a7825 */ /* 0x002fe200078e0218 */
[----:B----4-:R-:W-:Y:S01]  /*51190*/  PRMT R16, R23, 0x7632, R16 ;  /* 0x0000763217107816 */ /* 0x010fe20000000010 */
[----:B------:R-:W-:Y:S04]  /*511a0*/  @P6 STG.E.U16 [R28.64], R23 ;  /* 0x000000171c006986 */ /* 0x000fe8000c101506 */
[----:B--2---:R-:W-:Y:S04]  /*511b0*/  @P4 STG.E.U16 [R26.64], R4 ;  /* 0x000000041a004986 */ /* 0x004fe8000c101506 */
[----:B------:R-:W2:Y:S04]  /*511c0*/  LDL.LU R15, [R1+0x220] ;  /* 0x00022000010f7983 */ /* 0x000ea80000300800 */
[----:B------:R0:W-:Y:S04]  /*511d0*/  @P0 STG.E.U16 [R12.64], R16 ;  /* 0x000000100c000986 */ /* 0x0001e8000c101506 */
[----:B0-----:R-:W4:Y:S01]  /*511e0*/  LDL.LU.64 R12, [R1+0x1660] ;  /* 0x00166000010c7983 */ /* 0x001f220000300a00 */
[----:B---3--:R-:W-:-:S03]  /*511f0*/  ISETP.GE.AND P4, PT, R11, c[0x0][0x17c], PT ;  /* 0x00005f000b007a0c */ /* 0x008fc60003f86270 */
[----:B------:R-:W3:Y:S01]  /*51200*/  LDL.LU R11, [R1+0x142c] ;  /* 0x00142c00010b7983 */ /* 0x000ee20000300800 */
[C---:B------:R-:W-:Y:S02]  /*51210*/  ISETP.LT.AND P2, PT, R7.reuse, c[0x0][0x178], !P2 ;  /* 0x00005e0007007a0c */ /* 0x040fe40005741270 */
[----:B------:R-:W-:Y:S01]  /*51220*/  ISETP.LT.AND P6, PT, R6, c[0x0][0x178], !P5 ;  /* 0x00005e0006007a0c */ /* 0x000fe20006fc1270 */
[----:B------:R-:W-:Y:S01]  /*51230*/  IMAD.WIDE R26, R8, 0x2, R24 ;  /* 0x00000002081a7825 */ /* 0x000fe200078e0218 */
[----:B------:R-:W-:Y:S01]  /*51240*/  ISETP.LT.AND P5, PT, R7, c[0x0][0x178], !P5 ;  /* 0x00005e0007007a0c */ /* 0x000fe20006fa1270 */
[----:B------:R-:W2:Y:S01]  /*51250*/  LDL.LU R20, [R1+0x1428] ;  /* 0x0014280001147983 */ /* 0x000ea20000300800 */
[----:B------:R-:W-:Y:S02]  /*51260*/  PRMT R4, R4, 0x7632, R4 ;  /* 0x0000763204047816 */ /* 0x000fe40000000004 */
[----:B------:R-:W-:-:S05]  /*51270*/  IADD3 R0, R8, c[0x0][0x198], RZ ;  /* 0x0000660008007a10 */ /* 0x000fca0007ffe0ff */
[----:B------:R0:W-:Y:S01]  /*51280*/  @P2 STG.E.U16 [R26.64], R4 ;  /* 0x000000041a002986 */ /* 0x0001e2000c101506 */
[----:B------:R-:W-:Y:S01]  /*51290*/  IMAD.WIDE R28, R0, 0x2, R2 ;  /* 0x00000002001c7825 */ /* 0x000fe200078e0202 */
[----:B------:R-:W-:-:S04]  /*512a0*/  ISETP.LT.AND P2, PT, R6, c[0x0][0x178], !P1 ;  /* 0x00005e0006007a0c */ /* 0x000fc80004f41270 */
[----:B------:R-:W-:Y:S01]  /*512b0*/  @P6 STG.E.U16 [R28.64], R22 ;  /* 0x000000161c006986 */ /* 0x000fe2000c101506 */
[C---:B0-----:R-:W-:Y:S01]  /*512c0*/  IMAD.WIDE R26, R0.reuse, 0x2, R24 ;  /* 0x00000002001a7825 */ /* 0x041fe200078e0218 */
[----:B------:R-:W-:Y:S02]  /*512d0*/  IADD3 R4, R0, c[0x0][0x198], RZ ;  /* 0x0000660000047a10 */ /* 0x000fe40007ffe0ff */
[----:B-----5:R-:W-:Y:S02]  /*512e0*/  ISETP.GE.AND P0, PT, R10, c[0x0][0x17c], PT ;  /* 0x00005f000a007a0c */ /* 0x020fe40003f06270 */
[----:B------:R-:W5:Y:S04]  /*512f0*/  LDL.LU R10, [R1+0x1c4] ;  /* 0x0001c400010a7983 */ /* 0x000f680000300800 */
[----:B----4-:R0:W-:Y:S02]  /*51300*/  @P5 STG.E.U16 [R26.64], R12 ;  /* 0x0000000c1a005986 */ /* 0x0101e4000c101506 */
[----:B0-----:R-:W-:Y:S01]  /*51310*/  PRMT R12, R22, 0x7632, R12 ;  /* 0x00007632160c7816 */ /* 0x001fe2000000000c */
[----:B------:R-:W-:-:S05]  /*51320*/  IMAD.WIDE R22, R4, 0x2, R2 ;  /* 0x0000000204167825 */ /* 0x000fca00078e0202 */
[----:B------:R0:W-:Y:S01]  /*51330*/  @P2 STG.E.U16 [R22.64], R12 ;  /* 0x0000000c16002986 */ /* 0x0001e2000c101506 */
[----:B---3--:R-:W-:-:S03]  /*51340*/  ISETP.GE.AND P5, PT, R11, c[0x0][0x17c], PT ;  /* 0x00005f000b007a0c */ /* 0x008fc60003fa6270 */
[----:B------:R-:W3:Y:S04]  /*51350*/  LDL.LU R11, [R1+0x24] ;  /* 0x00002400010b7983 */ /* 0x000ee80000300800 */
[----:B0-----:R-:W4:Y:S04]  /*51360*/  LDL.LU R23, [R1+0x1434] ;  /* 0x0014340001177983 */ /* 0x001f280000300800 */
[----:B------:R-:W3:Y:S01]  /*51370*/  LDL.LU R22, [R1+0x1430] ;  /* 0x0014300001167983 */ /* 0x000ee20000300800 */
[----:B------:R-:W-:Y:S01]  /*51380*/  ISETP.LT.AND P1, PT, R7, c[0x0][0x178], !P1 ;  /* 0x00005e0007007a0c */ /* 0x000fe20004f21270 */
[----:B------:R-:W-:Y:S01]  /*51390*/  IMAD.WIDE R26, R4, 0x2, R24 ;  /* 0x00000002041a7825 */ /* 0x000fe200078e0218 */
[----:B------:R-:W-:-:S02]  /*513a0*/  ISETP.LT.AND P6, PT, R6, c[0x0][0x178], !P3 ;  /* 0x00005e0006007a0c */ /* 0x000fc40005fc1270 */
[----:B------:R-:W-:Y:S02]  /*513b0*/  PRMT R8, R12, 0x7632, R8 ;  /* 0x000076320c087816 */ /* 0x000fe40000000008 */
[----:B------:R-:W-:Y:S02]  /*513c0*/  ISETP.LT.AND P3, PT, R7, c[0x0][0x178], !P3 ;  /* 0x00005e0007007a0c */ /* 0x000fe40005f61270 */
[----:B------:R-:W-:-:S05]  /*513d0*/  IADD3 R0, R4, c[0x0][0x198], RZ ;  /* 0x0000660004007a10 */ /* 0x000fca0007ffe0ff */
[----:B------:R0:W-:Y:S01]  /*513e0*/  @P1 STG.E.U16 [R26.64], R8 ;  /* 0x000000081a001986 */ /* 0x0001e2000c101506 */
[----:B------:R-:W-:Y:S01]  /*513f0*/  ISETP.LT.AND P1, PT, R6, c[0x0][0x178], !P4 ;  /* 0x00005e0006007a0c */ /* 0x000fe20006721270 */
[C---:B------:R-:W-:Y:S01]  /*51400*/  IMAD.WIDE R28, R0.reuse, 0x2, R2 ;  /* 0x00000002001c7825 */ /* 0x040fe200078e0202 */
[C---:B------:R-:W-:Y:S02]  /*51410*/  IADD3 R4, R0.reuse, c[0x0][0x198], RZ ;  /* 0x0000660000047a10 */ /* 0x040fe40007ffe0ff */
[----:B--2---:R-:W-:Y:S02]  /*51420*/  PRMT R12, R15, 0x7632, R12 ;  /* 0x000076320f0c7816 */ /* 0x004fe4000000000c */
[----:B------:R-:W-:Y:S01]  /*51430*/  @P6 STG.E.U16 [R28.64], R15 ;  /* 0x0000000f1c006986 */ /* 0x000fe2000c101506 */
[----:B0-----:R-:W-:Y:S01]  /*51440*/  IMAD.WIDE R26, R0, 0x2, R24 ;  /* 0x00000002001a7825 */ /* 0x001fe200078e0218 */
[----:B------:R-:W-:-:S04]  /*51450*/  PRMT R8, R14, 0x7632, R8 ;  /* 0x000076320e087816 */ /* 0x000fc80000000008 */
[----:B------:R0:W-:Y:S01]  /*51460*/  @P3 STG.E.U16 [R26.64], R14 ;  /* 0x0000000e1a003986 */ /* 0x0001e2000c101506 */
[----:B------:R-:W-:-:S03]  /*51470*/  ISETP.GE.AND P2, PT, R20, c[0x0][0x17c], PT ;  /* 0x00005f0014007a0c */ /* 0x000fc60003f46270 */
[----:B------:R-:W2:Y:S01]  /*51480*/  LDL.LU R20, [R1+0x1b4] ;  /* 0x0001b40001147983 */ /* 0x000ea20000300800 */
[----:B0-----:R-:W-:-:S05]  /*51490*/  IMAD.WIDE R14, R4, 0x2, R2 ;  /* 0x00000002040e7825 */ /* 0x001fca00078e0202 */
[----:B------:R0:W-:Y:S04]  /*514a0*/  @P1 STG.E.U16 [R14.64], R12 ;  /* 0x0000000c0e001986 */ /* 0x0001e8000c101506 */
[----:B0-----:R-:W2:Y:S01]  /*514b0*/  LDL.LU.64 R14, [R1+0x1658] ;  /* 0x00165800010e7983 */ /* 0x001ea20000300a00 */
[----:B----4-:R-:W-:-:S03]  /*514c0*/  ISETP.GE.AND P3, PT, R23, c[0x0][0x17c], PT ;  /* 0x00005f0017007a0c */ /* 0x010fc60003f66270 */
[----:B------:R-:W4:Y:S01]  /*514d0*/  LDL.LU R23, [R1+0x143c] ;  /* 0x00143c0001177983 */ /* 0x000f220000300800 */
[----:B---3--:R-:W-:-:S03]  /*514e0*/  ISETP.GE.AND P1, PT, R22, c[0x0][0x17c], PT ;  /* 0x00005f0016007a0c */ /* 0x008fc60003f26270 */
[----:B------:R-:W3:Y:S01]  /*514f0*/  LDL.LU R22, [R1+0x1438] ;  /* 0x0014380001167983 */ /* 0x000ee20000300800 */
[C---:B------:R-:W-:Y:S01]  /*51500*/  ISETP.LT.AND P4, PT, R7.reuse, c[0x0][0x178], !P4 ;  /* 0x00005e0007007a0c */ /* 0x040fe20006781270 */
[----:B------:R-:W-:Y:S01]  /*51510*/  IMAD.WIDE R26, R4, 0x2, R24 ;  /* 0x00000002041a7825 */ /* 0x000fe200078e0218 */
[----:B------:R-:W-:Y:S02]  /*51520*/  ISETP.LT.AND P6, PT, R6, c[0x0][0x178], !P0 ;  /* 0x00005e0006007a0c */ /* 0x000fe400047c1270 */
[----:B------:R-:W-:Y:S02]  /*51530*/  ISETP.LT.AND P0, PT, R7, c[0x0][0x178], !P0 ;  /* 0x00005e0007007a0c */ /* 0x000fe40004701270 */
[----:B------:R-:W-:-:S05]  /*51540*/  IADD3 R0, R4, c[0x0][0x198], RZ ;  /* 0x0000660004007a10 */ /* 0x000fca0007ffe0ff */
[----:B------:R-:W-:Y:S02]  /*51550*/  IMAD.WIDE R28, R0, 0x2, R2 ;  /* 0x00000002001c7825 */ /* 0x000fe400078e0202 */
[----:B------:R0:W-:Y:S01]  /*51560*/  @P4 STG.E.U16 [R26.64], R8 ;  /* 0x000000081a004986 */ /* 0x0001e2000c101506 */
[----:B------:R-:W-:Y:S02]  /*51570*/  ISETP.LT.AND P4, PT, R6, c[0x0][0x178], !P5 ;  /* 0x00005e0006007a0c */ /* 0x000fe40006f81270 */
[----:B------:R-:W-:Y:S01]  /*51580*/  IADD3 R4, R0, c[0x0][0x198], RZ ;  /* 0x0000660000047a10 */ /* 0x000fe20007ffe0ff */
[----:B-----5:R-:W-:Y:S01]  /*51590*/  @P6 STG.E.U16 [R28.64], R10 ;  /* 0x0000000a1c006986 */ /* 0x020fe2000c101506 */
[----:B------:R-:W-:Y:S01]  /*515a0*/  PRMT R12, R10, 0x7632, R12 ;  /* 0x000076320a0c7816 */ /* 0x000fe2000000000c */
[----:B0-----:R-:W-:Y:S01]  /*515b0*/  IMAD.WIDE R26, R0, 0x2, R24 ;  /* 0x00000002001a7825 */ /* 0x001fe200078e0218 */
[----:B------:R-:W-:-:S04]  /*515c0*/  PRMT R8, R11, 0x7632, R8 ;  /* 0x000076320b087816 */ /* 0x000fc80000000008 */
[----:B------:R0:W-:Y:S02]  /*515d0*/  @P0 STG.E.U16 [R26.64], R11 ;  /* 0x0000000b1a000986 */ /* 0x0001e4000c101506 */
[----:B0-----:R-:W-:-:S05]  /*515e0*/  IMAD.WIDE R10, R4, 0x2, R2 ;  /* 0x00000002040a7825 */ /* 0x001fca00078e0202 */
[----:B------:R0:W-:Y:S04]  /*515f0*/  @P4 STG.E.U16 [R10.64], R12 ;  /* 0x0000000c0a004986 */ /* 0x0001e8000c101506 */
[----:B0-----:R-:W5:Y:S01]  /*51600*/  LDL.LU.64 R10, [R1+0x1650] ;  /* 0x00165000010a7983 */ /* 0x001f620000300a00 */
        /* <DEDUP_REMOVED lines=12> */
[----:B------:R-:W-:Y:S02]  /*516d0*/  ISETP.LT.AND P3, PT, R7, c[0x0][0x178], !P3 ;  /* 0x00005e0007007a0c */ /* 0x000fe40005f61270 */
[----:B------:R-:W-:Y:S01]  /*516e0*/  IADD3 R4, R0, c[0x0][0x198], RZ ;  /* 0x0000660000047a10 */ /* 0x000fe20007ffe0ff */
[----:B--2---:R-:W-:Y:S01]  /*516f0*/  @P6 STG.E.U16 [R28.64], R20 ;  /* 0x000000141c006986 */ /* 0x004fe2000c101506 */
[----:B------:R-:W-:Y:S01]  /*51700*/  PRMT R12, R20, 0x7632, R12 ;  /* 0x00007632140c7816 */ /* 0x000fe2000000000c */
[----:B0-----:R-:W-:Y:S01]  /*51710*/  IMAD.WIDE R26, R0, 0x2, R24 ;  /* 0x00000002001a7825 */ /* 0x001fe200078e0218 */
[----:B------:R-:W-:-:S04]  /*51720*/  PRMT R8, R21, 0x7632, R8 ;  /* 0x0000763215087816 */ /* 0x000fc80000000008 */
[----:B------:R0:W-:Y:S01]  /*51730*/  @P2 STG.E.U16 [R26.64], R21 ;  /* 0x000000151a002986 */ /* 0x0001e2000c101506 */
[----:B------:R-:W-:Y:S02]  /*51740*/  ISETP.LT.AND P6, PT, R6, c[0x0][0x178], !P1 ;  /* 0x00005e0006007a0c */ /* 0x000fe40004fc1270 */
[----:B------:R-:W-:Y:S01]  /*51750*/  ISETP.LT.AND P1, PT, R7, c[0x0][0x178], !P1 ;  /* 0x00005e0007007a0c */ /* 0x000fe20004f21270 */
[----:B------:R-:W2:Y:S04]  /*51760*/  LDL.LU R6, [R1+0x164c] ;  /* 0x00164c0001067983 */ /* 0x000ea80000300800 */
[----:B------:R-:W2:Y:S01]  /*51770*/  LDL.LU R7, [R1+0x1648] ;  /* 0x0016480001077983 */ /* 0x000ea20000300800 */
[----:B0-----:R-:W-:-:S04]  /*51780*/  IMAD.WIDE R20, R4, 0x2, R2 ;  /* 0x0000000204147825 */ /* 0x001fc800078e0202 */
[----:B------:R-:W-:Y:S01]  /*51790*/  IMAD.WIDE R26, R4, 0x2, R24 ;  /* 0x00000002041a7825 */ /* 0x000fe200078e0218 */
[----:B------:R-:W-:Y:S04]  /*517a0*/  @P5 STG.E.U16 [R20.64], R12 ;  /* 0x0000000c14005986 */ /* 0x000fe8000c101506 */
[----:B------:R0:W-:Y:S01]  /*517b0*/  @P3 STG.E.U16 [R26.64], R8 ;  /* 0x000000081a003986 */ /* 0x0001e2000c101506 */
[----:B----4-:R-:W-:-:S03]  /*517c0*/  ISETP.GE.AND P2, PT, R23, c[0x0][0x17c], PT ;  /* 0x00005f0017007a0c */ /* 0x010fc60003f46270 */
[----:B------:R-:W4:Y:S01]  /*517d0*/  LDL.LU R23, [R1+0x144c] ;  /* 0x00144c0001177983 */ /* 0x000f220000300800 */
[----:B---3--:R-:W-:-:S03]  /*517e0*/  ISETP.GE.AND P5, PT, R22, c[0x0][0x17c], PT ;  /* 0x00005f0016007a0c */ /* 0x008fc60003fa6270 */
[----:B------:R-:W3:Y:S04]  /*517f0*/  LDL.LU R22, [R1+0x1448] ;  /* 0x0014480001167983 */ /* 0x000ee80000300800 */
[----:B0-----:R-:W2:Y:S01]  /*51800*/  LDL.LU R27, [R1+0x1e4] ;  /* 0x0001e400011b7983 */ /* 0x001ea20000300800 */
[----:B------:R-:W-:-:S05]  /*51810*/  IADD3 R0, R4, c[0x0][0x198], RZ ;  /* 0x0000660004007a10 */ /* 0x000fca0007ffe0ff */
[----:B------:R-:W-:-:S05]  /*51820*/  IMAD.WIDE R28, R0, 0x2, R2 ;  /* 0x00000002001c7825 */ /* 0x000fca00078e0202 */
[----:B--2---:R0:W-:Y:S04]  /*51830*/  @P6 STG.E.U16 [R28.64], R27 ;  /* 0x0000001b1c006986 */ /* 0x0041e8000c101506 */
[----:B0-----:R-:W2:Y:S04]  /*51840*/  LDL R29, [R1+0x7c8] ;  /* 0x0007c800011d7983 */ /* 0x001ea80000100800 */
[----:B------:R0:W-:Y:S04]  /*51850*/  STL [R1+0x1634], R28 ;  /* 0x0016341c01007387 */ /* 0x0001e80000100800 */
[----:B0-----:R-:W2:Y:S01]  /*51860*/  LDL R28, [R1+0x7c4] ;  /* 0x0007c400011c7983 */ /* 0x001ea20000100800 */
[C---:B------:R-:W-:Y:S01]  /*51870*/  IMAD.WIDE R20, R0.reuse, 0x2, R24 ;  /* 0x0000000200147825 */ /* 0x040fe200078e0218 */
[----:B------:R-:W-:-:S02]  /*51880*/  IADD3 R4, R0, c[0x0][0x198], RZ ;  /* 0x0000660000047a10 */ /* 0x000fc40007ffe0ff */
[----:B------:R-:W-:Y:S02]  /*51890*/  PRMT R12, R9, 0x7632, R12 ;  /* 0x00007632090c7816 */ /* 0x000fe4000000000c */
[----:B------:R0:W-:Y:S01]  /*518a0*/  @P1 STG.E.U16 [R20.64], R9 ;  /* 0x0000000914001986 */ /* 0x0001e2000c101506 */
[----:B------:R-:W-:Y:S01]  /*518b0*/  PRMT R16, R27, 0x7632, R16 ;  /* 0x000076321b107816 */ /* 0x000fe20000000010 */
[----:B0-----:R-:W-:Y:S01]  /*518c0*/  IMAD.WIDE R8, R4, 0x2, R2 ;  /* 0x0000000204087825 */ /* 0x001fe200078e0202 */
[----:B----4-:R-:W-:Y:S02]  /*518d0*/  ISETP.GE.AND P1, PT, R23, c[0x0][0x17c], PT ;  /* 0x00005f0017007a0c */ /* 0x010fe40003f26270 */
[----:B--2---:R-:W-:-:S13]  /*518e0*/  ISETP.LT.AND P3, PT, R28, c[0x0][0x178], !P0 ;  /* 0x00005e001c007a0c */ /* 0x004fda0004761270 */
[----:B------:R0:W-:Y:S01]  /*518f0*/  @P3 STG.E.U16 [R8.64], R16 ;  /* 0x0000001008003986 */ /* 0x0001e2000c101506 */
[----:B---3--:R-:W-:-:S03]  /*51900*/  ISETP.GE.AND P3, PT, R22, c[0x0][0x17c], PT ;  /* 0x00005f0016007a0c */ /* 0x008fc60003f66270 */
[----:B0-----:R-:W2:Y:S04]  /*51910*/  LDL.LU R16, [R1+0x1d4] ;  /* 0x0001d40001107983 */ /* 0x001ea80000300800 */
[----:B------:R-:W3:Y:S04]  /*51920*/  LDL.LU R23, [R1+0x1454] ;  /* 0x0014540001177983 */ /* 0x000ee80000300800 */
[----:B------:R-:W4:Y:S01]  /*51930*/  LDL.LU R22, [R1+0x1450] ;  /* 0x0014500001167983 */ /* 0x000f220000300800 */
[----:B------:R-:W-:Y:S01]  /*51940*/  ISETP.LT.AND P0, PT, R29, c[0x0][0x178], !P0 ;  /* 0x00005e001d007a0c */ /* 0x000fe20004701270 */
[----:B------:R-:W-:Y:S01]  /*51950*/  IMAD.WIDE R20, R4, 0x2, R24 ;  /* 0x0000000204147825 */ /* 0x000fe200078e0218 */
[----:B------:R-:W-:-:S02]  /*51960*/  ISETP.LT.AND P6, PT, R28, c[0x0][0x178], !P4 ;  /* 0x00005e001c007a0c */ /* 0x000fc400067c1270 */
[----:B------:R-:W-:Y:S02]  /*51970*/  ISETP.LT.AND P4, PT, R29, c[0x0][0x178], !P4 ;  /* 0x00005e001d007a0c */ /* 0x000fe40006781270 */
[----:B------:R-:W-:-:S05]  /*51980*/  IADD3 R0, R4, c[0x0][0x198], RZ ;  /* 0x0000660004007a10 */ /* 0x000fca0007ffe0ff */
[----:B------:R-:W-:Y:S02]  /*51990*/  IMAD.WIDE R26, R0, 0x2, R2 ;  /* 0x00000002001a7825 */ /* 0x000fe400078e0202 */
[----:B------:R0:W-:Y:S01]  /*519a0*/  @P0 STG.E.U16 [R20.64], R12 ;  /* 0x0000000c14000986 */ /* 0x0001e2000c101506 */
[----:B------:R-:W-:Y:S01]  /*519b0*/  ISETP.LT.AND P0, PT, R28, c[0x0][0x178], !P2 ;  /* 0x00005e001c007a0c */ /* 0x000fe20005701270 */
[C---:B------:R-:W-:Y:S01]  /*519c0*/  IMAD.WIDE R8, R0.reuse, 0x2, R24 ;  /* 0x0000000200087825 */ /* 0x040fe200078e0218 */
[----:B------:R-:W-:Y:S02]  /*519d0*/  ISETP.LT.AND P2, PT, R29, c[0x0][0x178], !P2 ;  /* 0x00005e001d007a0c */ /* 0x000fe40005741270 */
[----:B------:R-:W-:Y:S02]  /*519e0*/  IADD3 R4, R0, c[0x0][0x198], RZ ;  /* 0x0000660000047a10 */ /* 0x000fe40007ffe0ff */
[----:B0-----:R-:W-:Y:S01]  /*519f0*/  PRMT R12, R17, 0x7632, R12 ;  /* 0x00007632110c7816 */ /* 0x001fe2000000000c */
[----:B--2---:R0:W-:Y:S04]  /*51a00*/  @P6 STG.E.U16 [R26.64], R16 ;  /* 0x000000101a006986 */ /* 0x0041e8000c101506 */
[----:B------:R1:W-:Y:S01]  /*51a10*/  @P4 STG.E.U16 [R8.64], R17 ;  /* 0x0000001108004986 */ /* 0x0003e2000c101506 */
[----:B---3--:R-:W-:-:S02]  /*51a20*/  ISETP.GE.AND P4, PT, R23, c[0x0][0x17c], PT ;  /* 0x00005f0017007a0c */ /* 0x008fc40003f86270 */
[----:B0-----:R-:W-:Y:S01]  /*51a30*/  PRMT R26, R16, 0x7632, R26 ;  /* 0x00007632101a7816 */ /* 0x001fe2000000001a */
[----:B------:R-:W2:Y:S01]  /*51a40*/  LDL.LU R27, [R1+0x204] ;  /* 0x00020400011b7983 */ /* 0x000ea20000300800 */
[----:B-1----:R-:W-:-:S04]  /*51a50*/  IMAD.WIDE R8, R4, 0x2, R2 ;  /* 0x0000000204087825 */ /* 0x002fc800078e0202 */
[----:B------:R-:W-:Y:S01]  /*51a60*/  IMAD.WIDE R16, R4, 0x2, R24 ;  /* 0x0000000204107825 */ /* 0x000fe200078e0218 */
[----:B------:R-:W-:Y:S01]  /*51a70*/  @P0 STG.E.U16 [R8.64], R26 ;  /* 0x0000001a08000986 */ /* 0x000fe2000c101506 */
[----:B----4-:R-:W-:-:S03]  /*51a80*/  ISETP.GE.AND P0, PT, R22, c[0x0][0x17c], PT ;  /* 0x00005f0016007a0c */ /* 0x010fc60003f06270 */
[----:B------:R-:W3:Y:S04]  /*51a90*/  LDL.LU R22, [R1+0x145c] ;  /* 0x00145c0001167983 */ /* 0x000ee80000300800 */
[----:B------:R-:W4:Y:S04]  /*51aa0*/  LDL.LU R23, [R1+0x1458] ;  /* 0x0014580001177983 */ /* 0x000f280000300800 */
[----:B------:R0:W-:Y:S04]  /*51ab0*/  @P2 STG.E.U16 [R16.64], R12 ;  /* 0x0000000c10002986 */ /* 0x0001e8000c101506 */
[----:B0-----:R-:W2:Y:S04]  /*51ac0*/  LDL.LU R16, [R1+0x214] ;  /* 0x0002140001107983 */ /* 0x001ea80000300800 */
[----:B------:R-:W3:Y:S01]  /*51ad0*/  LDL.LU R17, [R1+0x14] ;  /* 0x0000140001117983 */ /* 0x000ee20000300800 */
[----:B------:R-:W-:-:S02]  /*51ae0*/  ISETP.LT.AND P6, PT, R28, c[0x0][0x178], !P5 ;  /* 0x00005e001c007a0c */ /* 0x000fc40006fc1270 */
[----:B------:R-:W-:Y:S02]  /*51af0*/  ISETP.LT.AND P5, PT, R29, c[0x0][0x178], !P5 ;  /* 0x00005e001d007a0c */ /* 0x000fe40006fa1270 */
[----:B------:R-:W-:Y:S02]  /*51b00*/  IADD3 R0, R4, c[0x0][0x198], RZ ;  /* 0x0000660004007a10 */ /* 0x000fe40007ffe0ff */
[----:B------:R-:W-:-:S03]  /*51b10*/  ISETP.LT.AND P2, PT, R28, c[0x0][0x178], !P1 ;  /* 0x00005e001c007a0c */ /* 0x000fc60004f41270 */
[C---:B------:R-:W-:Y:S01]  /*51b20*/  IMAD.WIDE R20, R0.reuse, 0x2, R2 ;  /* 0x0000000200147825 */ /* 0x040fe200078e0202 */
[----:B------:R-:W-:-:S03]  /*51b30*/  IADD3 R12, R0, c[0x0][0x198], RZ ;  /* 0x00006600000c7a10 */ /* 0x000fc60007ffe0ff */
[----:B------:R-:W-:Y:S01]  /*51b40*/  IMAD.WIDE R8, R0, 0x2, R24 ;  /* 0x0000000200087825 */ /* 0x000fe200078e0218 */
[----:B------:R-:W-:Y:S01]  /*51b50*/  ISETP.LT.AND P1, PT, R29, c[0x0][0x178], !P1 ;  /* 0x00005e001d007a0c */ /* 0x000fe20004f21270 */
[----:B--2---:R-:W-:Y:S01]  /*51b60*/  @P6 STG.E.U16 [R20.64], R16 ;  /* 0x0000001014006986 */ /* 0x004fe2000c101506 */
[----:B------:R-:W-:-:S03]  /*51b70*/  PRMT R26, R16, 0x7632, R26 ;  /* 0x00007632101a7816 */ /* 0x000fc6000000001a */
[----:B---3--:R0:W-:Y:S01]  /*51b80*/  @P5 STG.E.U16 [R8.64], R17 ;  /* 0x0000001108005986 */ /* 0x0081e2000c101506 */
[----:B------:R-:W-:-:S03]  /*51b90*/  ISETP.GE.AND P5, PT, R22, c[0x0][0x17c], PT ;  /* 0x00005f0016007a0c */ /* 0x000fc60003fa6270 */
[----:B------:R-:W2:Y:S01]  /*51ba0*/  LDL.LU R22, [R1+0x1644] ;  /* 0x0016440001167983 */ /* 0x000ea20000300800 */
[----:B0-----:R-:W-:-:S05]  /*51bb0*/  IMAD.WIDE R8, R12, 0x2, R2 ;  /* 0x000000020c087825 */ /* 0x001fca00078e0202 */
[----:B------:R0:W-:Y:S01]  /*51bc0*/  @P2 STG.E.U16 [R8.64], R26 ;  /* 0x0000001a08002986 */ /* 0x0001e2000c101506 */
[----:B----4-:R-:W-:-:S03]  /*51bd0*/  ISETP.GE.AND P2, PT, R23, c[0x0][0x17c], PT ;  /* 0x00005f0017007a0c */ /* 0x010fc60003f46270 */
[----:B0-----:R-:W3:Y:S04]  /*51be0*/  LDL.LU R26, [R1+0x1464] ;  /* 0x00146400011a7983 */ /* 0x001ee80000300800 */
[----:B------:R-:W4:Y:S01]  /*51bf0*/  LDL.LU R23, [R1+0x1460] ;  /* 0x0014600001177983 */ /* 0x000f220000300800 */
[----:B------:R-:W-:Y:S02]  /*51c00*/  ISETP.LT.AND P6, PT, R28, c[0x0][0x178], !P3 ;  /* 0x00005e001c007a0c */ /* 0x000fe40005fc1270 */
[----:B------:R-:W-:Y:S01]  /*51c10*/  PRMT R4, R17, 0x7632, R4 ;  /* 0x0000763211047816 */ /* 0x000fe20000000004 */
[C---:B------:R-:W-:Y:S01]  /*51c20*/  IMAD.WIDE R16, R12.reuse, 0x2, R24 ;  /* 0x000000020c107825 */ /* 0x040fe200078e0218 */
[----:B------:R-:W-:Y:S02]  /*51c30*/  ISETP.LT.AND P3, PT, R29, c[0x0][0x178], !P3 ;  /* 0x00005e001d007a0c */ /* 0x000fe40005f61270 */
[----:B------:R-:W-:-:S02]  /*51c40*/  IADD3 R0, R12, c[0x0][0x198], RZ ;  /* 0x000066000c007a10 */ /* 0x000fc40007ffe0ff */
[----:B------:R0:W-:Y:S01]  /*51c50*/  @P1 STG.E.U16 [R16.64], R4 ;  /* 0x0000000410001986 */ /* 0x0001e2000c101506 */
[----:B------:R-:W-:Y:S02]  /*51c60*/  ISETP.LT.AND P1, PT, R28, c[0x0][0x178], !P4 ;  /* 0x00005e001c007a0c */ /* 0x000fe40006721270 */
[----:B------:R-:W-:-:S04]  /*51c70*/  IMAD.WIDE R20, R0, 0x2, R2 ;  /* 0x0000000200147825 */ /* 0x000fc800078e0202 */
[C---:B------:R-:W-:Y:S01]  /*51c80*/  IMAD.WIDE R8, R0.reuse, 0x2, R24 ;  /* 0x0000000200087825 */ /* 0x040fe200078e0218 */
[----:B------:R1:W-:Y:S01]  /*51c90*/  @P6 STG.E.U16 [R20.64], R27 ;  /* 0x0000001b14006986 */ /* 0x0003e2000c101506 */
[----:B0-----:R-:W-:-:S03]  /*51ca0*/  IADD3 R16, R0, c[0x0][0x198], RZ ;  /* 0x0000660000107a10 */ /* 0x001fc60007ffe0ff */
[----:B------:R0:W-:Y:S01]  /*51cb0*/  @P3 STG.E.U16 [R8.64], R5 ;  /* 0x0000000508003986 */ /* 0x0001e2000c101506 */
[----:B------:R-:W-:Y:S02]  /*51cc0*/  PRMT R12, R27, 0x7632, R12 ;  /* 0x000076321b0c7816 */ /* 0x000fe4000000000c */
[----:B-1----:R-:W-:Y:S01]  /*51cd0*/  PRMT R20, R5, 0x7632, R20 ;  /* 0x0000763205147816 */ /* 0x002fe20000000014 */
[----:B------:R-:W2:Y:S01]  /*51ce0*/  LDL.LU R27, [R1+0x224] ;  /* 0x00022400011b7983 */ /* 0x000ea20000300800 */
[----:B0-----:R-:W-:-:S05]  /*51cf0*/  IMAD.WIDE R4, R16, 0x2, R2 ;  /* 0x0000000210047825 */ /* 0x001fca00078e0202 */
[----:B------:R0:W-:Y:S04]  /*51d00*/  @P1 STG.E.U16 [R4.64], R12 ;  /* 0x0000000c04001986 */ /* 0x0001e8000c101506 */
[----:B0-----:R-:W2:Y:S01]  /*51d10*/  LDL.LU R12, [R1+0x1f4] ;  /* 0x0001f400010c7983 */ /* 0x001ea20000300800 */
[----:B---3--:R-:W-:-:S03]  /*51d20*/  ISETP.GE.AND P3, PT, R26, c[0x0][0x17c], PT ;  /* 0x00005f001a007a0c */ /* 0x008fc60003f66270 */
[----:B------:R-:W3:Y:S01]  /*51d30*/  LDL.LU R26, [R1+0x146c] ;  /* 0x00146c00011a7983 */ /* 0x000ee20000300800 */
[----:B----4-:R-:W-:-:S03]  /*51d40*/  ISETP.GE.AND P1, PT, R23, c[0x0][0x17c], PT ;  /* 0x00005f0017007a0c */ /* 0x010fc60003f26270 */
[----:B------:R-:W4:Y:S01]  /*51d50*/  LDL.LU R23, [R1+0x1468] ;  /* 0x0014680001177983 */ /* 0x000f220000300800 */
[C---:B------:R-:W-:Y:S01]  /*51d60*/  ISETP.LT.AND P4, PT, R29.reuse, c[0x0][0x178], !P4 ;  /* 0x00005e001d007a0c */ /* 0x040fe20006781270 */
[----:B------:R-:W-:Y:S01]  /*51d70*/  IMAD.WIDE R8, R16, 0x2, R24 ;  /* 0x0000000210087825 */ /* 0x000fe200078e0218 */
[----:B------:R-:W-:Y:S02]  /*51d80*/  ISETP.LT.AND P6, PT, R28, c[0x0][0x178], !P0 ;  /* 0x00005e001c007a0c */ /* 0x000fe400047c1270 */
[----:B------:R-:W-:Y:S02]  /*51d90*/  ISETP.LT.AND P0, PT, R29, c[0x0][0x178], !P0 ;  /* 0x00005e001d007a0c */ /* 0x000fe40004701270 */
[----:B------:R-:W-:-:S05]  /*51da0*/  IADD3 R0, R16, c[0x0][0x198], RZ ;  /* 0x0000660010007a10 */ /* 0x000fca0007ffe0ff */
[----:B------:R-:W-:Y:S02]  /*51db0*/  IMAD.WIDE R16, R0, 0x2, R2 ;  /* 0x0000000200107825 */ /* 0x000fe400078e0202 */
[----:B------:R0:W-:Y:S01]  /*51dc0*/  @P4 STG.E.U16 [R8.64], R20 ;  /* 0x0000001408004986 */ /* 0x0001e2000c101506 */
[----:B------:R-:W-:Y:S01]  /*51dd0*/  ISETP.LT.AND P4, PT, R28, c[0x0][0x178], !P5 ;  /* 0x00005e001c007a0c */ /* 0x000fe20006f81270 */
[C---:B------:R-:W-:Y:S01]  /*51de0*/  IMAD.WIDE R4, R0.reuse, 0x2, R24 ;  /* 0x0000000200047825 */ /* 0x040fe200078e0218 */
[----:B------:R-:W-:Y:S02]  /*51df0*/  ISETP.LT.AND P5, PT, R29, c[0x0][0x178], !P5 ;  /* 0x00005e001d007a0c */ /* 0x000fe40006fa1270 */
[----:B0-----:R-:W-:-:S04]  /*51e00*/  IADD3 R8, R0, c[0x0][0x198], RZ ;  /* 0x0000660000087a10 */ /* 0x001fc80007ffe0ff */
[----:B------:R-:W-:Y:S01]  /*51e10*/  IADD3 R0, R8, c[0x0][0x198], RZ ;  /* 0x0000660008007a10 */ /* 0x000fe20007ffe0ff */
[----:B--2---:R0:W-:Y:S04]  /*51e20*/  @P6 STG.E.U16 [R16.64], R12 ;  /* 0x0000000c10006986 */ /* 0x0041e8000c101506 */
[----:B------:R1:W-:Y:S01]  /*51e30*/  @P0 STG.E.U16 [R4.64], R13 ;  /* 0x0000000d04000986 */ /* 0x0003e2000c101506 */
[----:B0-----:R-:W-:Y:S02]  /*51e40*/  PRMT R16, R12, 0x7632, R16 ;  /* 0x000076320c107816 */ /* 0x001fe40000000010 */
[----:B------:R-:W-:Y:S01]  /*51e50*/  PRMT R17, R13, 0x7632, R17 ;  /* 0x000076320d117816 */ /* 0x000fe20000000011 */
[----:B-1----:R-:W-:-:S04]  /*51e60*/  IMAD.WIDE R4, R8, 0x2, R2 ;  /* 0x0000000208047825 */ /* 0x002fc800078e0202 */
[----:B------:R-:W-:Y:S01]  /*51e70*/  IMAD.WIDE R8, R8, 0x2, R24 ;  /* 0x0000000208087825 */ /* 0x000fe200078e0218 */
[----:B------:R-:W-:Y:S04]  /*51e80*/  @P4 STG.E.U16 [R4.64], R16 ;  /* 0x0000001004004986 */ /* 0x000fe8000c101506 */
[----:B------:R0:W-:Y:S01]  /*51e90*/  @P5 STG.E.U16 [R8.64], R17 ;  /* 0x0000001108005986 */ /* 0x0001e2000c101506 */
[----:B---3--:R-:W-:-:S03]  /*51ea0*/  ISETP.GE.AND P0, PT, R26, c[0x0][0x17c], PT ;  /* 0x00005f001a007a0c */ /* 0x008fc60003f06270 */
[----:B------:R-:W2:Y:S01]  /*51eb0*/  LDL.LU R26, [R1+0x1474] ;  /* 0x00147400011a7983 */ /* 0x000ea20000300800 */
[----:B----4-:R-:W-:-:S03]  /*51ec0*/  ISETP.GE.AND P4, PT, R23, c[0x0][0x17c], PT ;  /* 0x00005f0017007a0c */ /* 0x010fc60003f86270 */
[----:B------:R-:W3:Y:S04]  /*51ed0*/  LDL.LU R23, [R1+0x1470] ;  /* 0x0014700001177983 */ /* 0x000ee80000300800 */
[----:B0-----:R-:W4:Y:S01]  /*51ee0*/  LDL.LU R9, [R1+0x44] ;  /* 0x0000440001097983 */ /* 0x001f220000300800 */
[----:B------:R-:W-:Y:S02]  /*51ef0*/  ISETP.LT.AND P6, PT, R28, c[0x0][0x178], !P2 ;  /* 0x00005e001c007a0c */ /* 0x000fe400057c1270 */
[C---:B------:R-:W-:Y:S01]  /*51f00*/  ISETP.LT.AND P2, PT, R29.reuse, c[0x0][0x178], !P2 ;  /* 0x00005e001d007a0c */ /* 0x040fe20005741270 */
[----:B------:R-:W-:Y:S01]  /*51f10*/  IMAD.WIDE R12, R0, 0x2, R2 ;  /* 0x00000002000c7825 */ /* 0x000fe200078e0202 */
[----:B------:R-:W-:Y:S02]  /*51f20*/  ISETP.LT.AND P5, PT, R28, c[0x0][0x178], !P3 ;  /* 0x00005e001c007a0c */ /* 0x000fe40005fa1270 */
[----:B------:R-:W-:Y:S01]  /*51f30*/  ISETP.LT.AND P3, PT, R29, c[0x0][0x178], !P3 ;  /* 0x00005e001d007a0c */ /* 0x000fe20005f61270 */
[C---:B------:R-:W-:Y:S01]  /*51f40*/  IMAD.WIDE R4, R0.reuse, 0x2, R24 ;  /* 0x0000000200047825 */ /* 0x040fe200078e0218 */
[----:B------:R-:W-:-:S02]  /*51f50*/  IADD3 R8, R0, c[0x0][0x198], RZ ;  /* 0x0000660000087a10 */ /* 0x000fc40007ffe0ff */
[----:B------:R-:W-:-:S03]  /*51f60*/  PRMT R0, R27, 0x7632, R0 ;  /* 0x000076321b007816 */ /* 0x000fc60000000000 */
[----:B------:R0:W-:Y:S01]  /*51f70*/  @P6 STG.E.U16 [R12.64], R27 ;  /* 0x0000001b0c006986 */ /* 0x0001e2000c101506 */
[----:B------:R-:W-:-:S03]  /*51f80*/  IADD3 R16, R8, c[0x0][0x198], RZ ;  /* 0x0000660008107a10 */ /* 0x000fc60007ffe0ff */
[----:B0-----:R-:W5:Y:S04]  /*51f90*/  LDL.LU R27, [R1+0x1b8] ;  /* 0x0001b800011b7983 */ /* 0x001f680000300800 */
[----:B----4-:R0:W-:Y:S01]  /*51fa0*/  @P2 STG.E.U16 [R4.64], R9 ;  /* 0x0000000904002986 */ /* 0x0101e2000c101506 */
[----:B------:R-:W-:Y:S02]  /*51fb0*/  PRMT R17, R9, 0x7632, R17 ;  /* 0x0000763209117816 */ /* 0x000fe40000000011 */
[----:B--2---:R-:W-:Y:S01]  /*51fc0*/  ISETP.GE.AND P2, PT, R26, c[0x0][0x17c], PT ;  /* 0x00005f001a007a0c */ /* 0x004fe20003f46270 */
[----:B0-----:R-:W-:-:S04]  /*51fd0*/  IMAD.WIDE R4, R8, 0x2, R2 ;  /* 0x0000000208047825 */ /* 0x001fc800078e0202 */
[----:B------:R-:W-:Y:S01]  /*51fe0*/  IMAD.WIDE R8, R8, 0x2, R24 ;  /* 0x0000000208087825 */ /* 0x000fe200078e0218 */
[----:B------:R0:W-:Y:S01]  /*51ff0*/  @P5 STG.E.U16 [R4.64], R0 ;  /* 0x0000000004005986 */ /* 0x0001e2000c101506 */
[----:B---3--:R-:W-:-:S03]  /*52000*/  ISETP.GE.AND P5, PT, R23, c[0x0][0x17c], PT ;  /* 0x00005f0017007a0c */ /* 0x008fc60003fa6270 */
[----:B------:R1:W-:Y:S04]  /*52010*/  @P3 STG.E.U16 [R8.64], R17 ;  /* 0x0000001108003986 */ /* 0x0003e8000c101506 */
[----:B0-----:R-:W2:Y:S04]  /*52020*/  LDL.LU R0, [R1+0x1c8] ;  /* 0x0001c80001007983 */ /* 0x001ea80000300800 */
[----:B------:R-:W3:Y:S04]  /*52030*/  LDL.LU R26, [R1+0x147c] ;  /* 0x00147c00011a7983 */ /* 0x000ee80000300800 */
[----:B------:R-:W4:Y:S04]  /*52040*/  LDL.LU R23, [R1+0x1478] ;  /* 0x0014780001177983 */ /* 0x000f280000300800 */
[----:B-1----:R-:W3:Y:S01]  /*52050*/  LDL.LU R9, [R1+0x28] ;  /* 0x0000280001097983 */ /* 0x002ee20000300800 */
[----:B------:R-:W-:-:S02]  /*52060*/  ISETP.LT.AND P6, PT, R28, c[0x0][0x178], !P1 ;  /* 0x00005e001c007a0c */ /* 0x000fc40004fc1270 */
[----:B------:R-:W-:Y:S01]  /*52070*/  ISETP.LT.AND P1, PT, R29, c[0x0][0x178], !P1 ;  /* 0x00005e001d007a0c */ /* 0x000fe20004f21270 */
[----:B------:R-:W-:Y:S01]  /*52080*/  IMAD.WIDE R12, R16, 0x2, R2 ;  /* 0x00000002100c7825 */ /* 0x000fe200078e0202 */
[----:B------:R-:W-:Y:S02]  /*52090*/  ISETP.LT.AND P3, PT, R28, c[0x0][0x178], !P0 ;  /* 0x00005e001c007a0c */ /* 0x000fe40004761270 */
[C---:B------:R-:W-:Y:S01]  /*520a0*/  IADD3 R8, R16.reuse, c[0x0][0x198], RZ ;  /* 0x0000660010087a10 */ /* 0x040fe20007ffe0ff */
[----:B------:R-:W-:-:S06]  /*520b0*/  IMAD.WIDE R4, R16, 0x2, R24 ;  /* 0x0000000210047825 */ /* 0x000fcc00078e0218 */
        /* <DEDUP_REMOVED lines=8> */
[----:B------:R-:W3:Y:S01]  /*52140*/  LDL.LU R23, [R1+0x1480] ;  /* 0x0014800001177983 */ /* 0x000ee20000300800 */
[----:B------:R-:W-:Y:S02]  /*52150*/  ISETP.LT.AND P0, PT, R29, c[0x0][0x178], !P0 ;  /* 0x00005e001d007a0c */ /* 0x000fe40004701270 */
[----:B------:R-:W-:Y:S02]  /*52160*/  ISETP.LT.AND P6, PT, R28, c[0x0][0x178], !P4 ;  /* 0x00005e001c007a0c */ /* 0x000fe400067c1270 */
[C---:B------:R-:W-:Y:S02]  /*52170*/  IADD3 R0, R8.reuse, c[0x0][0x198], RZ ;  /* 0x0000660008007a10 */ /* 0x040fe40007ffe0ff */
[----:B------:R-:W-:Y:S01]  /*52180*/  PRMT R17, R9, 0x7632, R17 ;  /* 0x0000763209117816 */ /* 0x000fe20000000011 */
[----:B------:R-:W-:Y:S01]  /*52190*/  IMAD.WIDE R8, R8, 0x2, R24 ;  /* 0x0000000208087825 */ /* 0x000fe200078e0218 */
[----:B------:R-:W-:-:S03]  /*521a0*/  ISETP.LT.AND P4, PT, R29, c[0x0][0x178], !P4 ;  /* 0x00005e001d007a0c */ /* 0x000fc60006781270 */
[----:B------:R-:W-:Y:S02]  /*521b0*/  IMAD.WIDE R12, R0, 0x2, R2 ;  /* 0x00000002000c7825 */ /* 0x000fe400078e0202 */
[----:B------:R1:W-:Y:S01]  /*521c0*/  @P0 STG.E.U16 [R8.64], R17 ;  /* 0x0000001108000986 */ /* 0x0003e2000c101506 */
[----:B------:R-:W-:Y:S01]  /*521d0*/  ISETP.LT.AND P0, PT, R28, c[0x0][0x178], !P2 ;  /* 0x00005e001c007a0c */ /* 0x000fe20005701270 */
[----:B0-----:R-:W-:Y:S01]  /*521e0*/  IMAD.WIDE R4, R0, 0x2, R24 ;  /* 0x0000000200047825 */ /* 0x001fe200078e0218 */
[----:B------:R-:W-:Y:S01]  /*521f0*/  ISETP.LT.AND P2, PT, R29, c[0x0][0x178], !P2 ;  /* 0x00005e001d007a0c */ /* 0x000fe20005741270 */
[----:B-----5:R0:W-:Y:S01]  /*52200*/  @P6 STG.E.U16 [R12.64], R27 ;  /* 0x0000001b0c006986 */ /* 0x0201e2000c101506 */
[----:B------:R-:W-:-:S03]  /*52210*/  PRMT R16, R27, 0x7632, R16 ;  /* 0x000076321b107816 */ /* 0x000fc60000000010 */
[----:B------:R4:W-:Y:S01]  /*52220*/  @P4 STG.E.U16 [R4.64], R22 ;  /* 0x0000001604004986 */ /* 0x0009e2000c101506 */
[----:B-1----:R-:W-:Y:S02]  /*52230*/  IADD3 R8, R0, c[0x0][0x198], RZ ;  /* 0x0000660000087a10 */ /* 0x002fe40007ffe0ff */
[----:B------:R-:W-:Y:S02]  /*52240*/  PRMT R17, R22, 0x7632, R17 ;  /* 0x0000763216117816 */ /* 0x000fe40000000011 */
[C---:B------:R-:W-:Y:S01]  /*52250*/  IADD3 R0, R8.reuse, c[0x0][0x198], RZ ;  /* 0x0000660008007a10 */ /* 0x040fe20007ffe0ff */
[----:B0-----:R-:W5:Y:S01]  /*52260*/  LDL.LU R27, [R1+0x1d8] ;  /* 0x0001d800011b7983 */ /* 0x001f620000300800 */
[----:B----4-:R-:W-:-:S04]  /*52270*/  IMAD.WIDE R4, R8, 0x2, R2 ;  /* 0x0000000208047825 */ /* 0x010fc800078e0202 */
[----:B------:R-:W-:Y:S01]  /*52280*/  IMAD.WIDE R8, R8, 0x2, R24 ;  /* 0x0000000208087825 */ /* 0x000fe200078e0218 */
[----:B------:R-:W-:Y:S04]  /*52290*/  @P0 STG.E.U16 [R4.64], R16 ;  /* 0x0000001004000986 */ /* 0x000fe8000c101506 */
[----:B------:R0:W-:Y:S01]  /*522a0*/  @P2 STG.E.U16 [R8.64], R17 ;  /* 0x0000001108002986 */ /* 0x0001e2000c101506 */
[----:B--2---:R-:W-:-:S03]  /*522b0*/  ISETP.GE.AND P4, PT, R26, c[0x0][0x17c], PT ;  /* 0x00005f001a007a0c */ /* 0x004fc60003f86270 */
[----:B------:R-:W2:Y:S01]  /*522c0*/  LDL.LU R26, [R1+0x148c] ;  /* 0x00148c00011a7983 */ /* 0x000ea20000300800 */
[----:B---3--:R-:W-:-:S03]  /*522d0*/  ISETP.GE.AND P0, PT, R23, c[0x0][0x17c], PT ;  /* 0x00005f0017007a0c */ /* 0x008fc60003f06270 */
[----:B------:R-:W3:Y:S04]  /*522e0*/  LDL.LU R23, [R1+0x1488] ;  /* 0x0014880001177983 */ /* 0x000ee80000300800 */
[----:B0-----:R-:W4:Y:S01]  /*522f0*/  LDL.LU R9, [R1+0x1e8] ;  /* 0x0001e80001097983 */ /* 0x001f220000300800 */
[----:B------:R-:W-:Y:S02]  /*52300*/  ISETP.LT.AND P6, PT, R28, c[0x0][0x178], !P5 ;  /* 0x00005e001c007a0c */ /* 0x000fe40006fc1270 */
[C---:B------:R-:W-:Y:S01]  /*52310*/  ISETP.LT.AND P5, PT, R29.reuse, c[0x0][0x178], !P5 ;  /* 0x00005e001d007a0c */ /* 0x040fe20006fa1270 */
[----:B------:R-:W-:Y:S01]  /*52320*/  IMAD.WIDE R12, R0, 0x2, R2 ;  /* 0x00000002000c7825 */ /* 0x000fe200078e0202 */
[----:B------:R-:W-:Y:S01]  /*52330*/  ISETP.LT.AND P2, PT, R28, c[0x0][0x178], !P1 ;  /* 0x00005e001c007a0c */ /* 0x000fe20004f41270 */
[----:B------:R-:W3:Y:S01]  /*52340*/  LDL.LU R17, [R1+0x18] ;  /* 0x0000180001117983 */ /* 0x000ee20000300800 */
[C---:B------:R-:W-:Y:S01]  /*52350*/  IADD3 R8, R0.reuse, c[0x0][0x198], RZ ;  /* 0x0000660000087a10 */ /* 0x040fe20007ffe0ff */
[----:B------:R-:W-:Y:S01]  /*52360*/  IMAD.WIDE R4, R0, 0x2, R24 ;  /* 0x0000000200047825 */ /* 0x000fe200078e0218 */
[----:B------:R-:W-:-:S02]  /*52370*/  ISETP.LT.AND P1, PT, R29, c[0x0][0x178], !P1 ;  /* 0x00005e001d007a0c */ /* 0x000fc40004f21270 */
[----:B------:R-:W-:-:S03]  /*52380*/  IADD3 R0, R8, c[0x0][0x198], RZ ;  /* 0x0000660008007a10 */ /* 0x000fc60007ffe0ff */
[----:B----4-:R-:W-:Y:S04]  /*52390*/  @P6 STG.E.U16 [R12.64], R9 ;  /* 0x000000090c006986 */ /* 0x010fe8000c101506 */
[----:B------:R0:W-:Y:S01]  /*523a0*/  @P5 STG.E.U16 [R4.64], R10 ;  /* 0x0000000a04005986 */ /* 0x0001e2000c101506 */
[----:B--2---:R-:W-:-:S03]  /*523b0*/  ISETP.GE.AND P5, PT, R26, c[0x0][0x17c], PT ;  /* 0x00005f001a007a0c */ /* 0x004fc60003fa6270 */
[----:B------:R-:W2:Y:S01]  /*523c0*/  LDL.LU R26, [R1+0x1494] ;  /* 0x00149400011a7983 */ /* 0x000ea20000300800 */
[----:B0-----:R-:W-:Y:S01]  /*523d0*/  PRMT R10, R9, 0x7632, R10 ;  /* 0x00007632090a7816 */ /* 0x001fe2000000000a */
[----:B------:R-:W-:-:S05]  /*523e0*/  IMAD.WIDE R4, R8, 0x2, R2 ;  /* 0x0000000208047825 */ /* 0x000fca00078e0202 */
[----:B------:R0:W-:Y:S01]  /*523f0*/  @P2 STG.E.U16 [R4.64], R10 ;  /* 0x0000000a04002986 */ /* 0x0001e2000c101506 */
[----:B---3--:R-:W-:-:S03]  /*52400*/  ISETP.GE.AND P2, PT, R23, c[0x0][0x17c], PT ;  /* 0x00005f0017007a0c */ /* 0x008fc60003f46270 */
[----:B------:R-:W3:Y:S01]  /*52410*/  LDL.LU R23, [R1+0x1490] ;  /* 0x0014900001177983 */ /* 0x000ee20000300800 */
[----:B------:R-:W-:Y:S01]  /*52420*/  ISETP.LT.AND P6, PT, R28, c[0x0][0x178], !P3 ;  /* 0x00005e001c007a0c */ /* 0x000fe20005fc1270 */
[----:B------:R-:W-:Y:S01]  /*52430*/  IMAD.WIDE R8, R8, 0x2, R24 ;  /* 0x0000000208087825 */ /* 0x000fe200078e0218 */
[----:B------:R-:W-:Y:S02]  /*52440*/  PRMT R16, R10, 0x7632, R16 ;  /* 0x000076320a107816 */ /* 0x000fe40000000010 */
[C---:B------:R-:W-:Y:S01]  /*52450*/  ISETP.LT.AND P3, PT, R29.reuse, c[0x0][0x178], !P3 ;  /* 0x00005e001d007a0c */ /* 0x040fe20005f61270 */
[----:B------:R-:W-:Y:S02]  /*52460*/  IMAD.WIDE R12, R0, 0x2, R2 ;  /* 0x00000002000c7825 */ /* 0x000fe400078e0202 */
[----:B------:R1:W-:Y:S01]  /*52470*/  @P1 STG.E.U16 [R8.64], R16 ;  /* 0x0000001008001986 */ /* 0x0003e2000c101506 */
[----:B------:R-:W-:Y:S01]  /*52480*/  ISETP.LT.AND P1, PT, R28, c[0x0][0x178], !P4 ;  /* 0x00005e001c007a0c */ /* 0x000fe20006721270 */
[----:B0-----:R-:W-:Y:S01]  /*52490*/  IMAD.WIDE R4, R0, 0x2, R24 ;  /* 0x0000000200047825 */ /* 0x001fe200078e0218 */
[----:B------:R-:W-:-:S03]  /*524a0*/  ISETP.LT.AND P4, PT, R29, c[0x0][0x178], !P4 ;  /* 0x00005e001d007a0c */ /* 0x000fc60006781270 */
[----:B-----5:R0:W-:Y:S01]  /*524b0*/  @P6 STG.E.U16 [R12.64], R27 ;  /* 0x0000001b0c006986 */ /* 0x0201e2000c101506 */
[----:B------:R-:W-:Y:S02]  /*524c0*/  PRMT R10, R27, 0x7632, R10 ;  /* 0x000076321b0a7816 */ /* 0x000fe4000000000a */
[----:B-1----:R-:W-:Y:S01]  /*524d0*/  IADD3 R8, R0, c[0x0][0x198], RZ ;  /* 0x0000660000087a10 */ /* 0x002fe20007ffe0ff */
[----:B------:R1:W-:Y:S03]  /*524e0*/  @P3 STG.E.U16 [R4.64], R18 ;  /* 0x0000001204003986 */ /* 0x0003e6000c101506 */
[C---:B------:R-:W-:Y:S01]  /*524f0*/  IADD3 R0, R8.reuse, c[0x0][0x198], RZ ;  /* 0x0000660008007a10 */ /* 0x040fe20007ffe0ff */
[----:B0-----:R-:W4:Y:S01]  /*52500*/  LDL.LU R27, [R1+0x208] ;  /* 0x00020800011b7983 */ /* 0x001f220000300800 */
[----:B-1----:R-:W-:Y:S01]  /*52510*/  IMAD.WIDE R4, R8, 0x2, R2 ;  /* 0x0000000208047825 */ /* 0x002fe200078e0202 */
[----:B------:R-:W-:-:S03]  /*52520*/  PRMT R18, R18, 0x7632, R18 ;  /* 0x0000763212127816 */ /* 0x000fc60000000012 */
[----:B------:R-:W-:Y:S01]  /*52530*/  IMAD.WIDE R8, R8, 0x2, R24 ;  /* 0x0000000208087825 */ /* 0x000fe200078e0218 */
[----:B------:R-:W-:Y:S04]  /*52540*/  @P1 STG.E.U16 [R4.64], R10 ;  /* 0x0000000a04001986 */ /* 0x000fe8000c101506 */
[----:B------:R0:W-:Y:S01]  /*52550*/  @P4 STG.E.U16 [R8.64], R18 ;  /* 0x0000001208004986 */ /* 0x0001e2000c101506 */
[----:B--2---:R-:W-:-:S03]  /*52560*/  ISETP.GE.AND P3, PT, R26, c[0x0][0x17c], PT ;  /* 0x00005f001a007a0c */ /* 0x004fc60003f66270 */
[----:B------:R-:W2:Y:S01]  /*52570*/  LDL.LU R26, [R1+0x149c] ;  /* 0x00149c00011a7983 */ /* 0x000ea20000300800 */
[----:B---3--:R-:W-:-:S03]  /*52580*/  ISETP.GE.AND P1, PT, R23, c[0x0][0x17c], PT ;  /* 0x00005f0017007a0c */ /* 0x008fc60003f26270 */
[----:B------:R-:W3:Y:S04]  /*52590*/  LDL.LU R23, [R1+0x1498] ;  /* 0x0014980001177983 */ /* 0x000ee80000300800 */
[----:B0-----:R-:W5:Y:S01]  /*525a0*/  LDL.LU R9, [R1+0x218] ;  /* 0x0002180001097983 */ /* 0x001f620000300800 */
[----:B------:R-:W-:Y:S02]  /*525b0*/  ISETP.LT.AND P6, PT, R28, c[0x0][0x178], !P0 ;  /* 0x00005e001c007a0c */ /* 0x000fe400047c1270 */
[----:B------:R-:W-:Y:S01]  /*525c0*/  ISETP.LT.AND P0, PT, R29, c[0x0][0x178], !P0 ;  /* 0x00005e001d007a0c */ /* 0x000fe20004701270 */
[----:B------:R-:W-:Y:S01]  /*525d0*/  IMAD.WIDE R12, R0, 0x2, R2 ;  /* 0x00000002000c7825 */ /* 0x000fe200078e0202 */
[----:B------:R-:W-:Y:S02]  /*525e0*/  ISETP.LT.AND P4, PT, R28, c[0x0][0x178], !P5 ;  /* 0x00005e001c007a0c */ /* 0x000fe40006f81270 */
[C---:B------:R-:W-:Y:S01]  /*525f0*/  IADD3 R8, R0.reuse, c[0x0][0x198], RZ ;  /* 0x0000660000087a10 */ /* 0x040fe20007ffe0ff */
[----:B------:R-:W-:Y:S01]  /*52600*/  IMAD.WIDE R4, R0, 0x2, R24 ;  /* 0x0000000200047825 */ /* 0x000fe200078e0218 */
[----:B------:R-:W-:-:S02]  /*52610*/  PRMT R16, R17, 0x7632, R16 ;  /* 0x0000763211107816 */ /* 0x000fc40000000010 */
[----:B------:R-:W-:-:S03]  /*52620*/  ISETP.LT.AND P5, PT, R29, c[0x0][0x178], !P5 ;  /* 0x00005e001d007a0c */ /* 0x000fc60006fa1270 */
[----:B-----5:R-:W-:Y:S01]  /*52630*/  @P6 STG.E.U16 [R12.64], R9 ;  /* 0x000000090c006986 */ /* 0x020fe2000c101506 */
[----:B------:R-:W-:-:S03]  /*52640*/  PRMT R10, R9, 0x7632, R10 ;  /* 0x00007632090a7816 */ /* 0x000fc6000000000a */
[----:B------:R0:W-:Y:S01]  /*52650*/  @P0 STG.E.U16 [R4.64], R17 ;  /* 0x0000001104000986 */ /* 0x0001e2000c101506 */
[----:B--2---:R-:W-:Y:S01]  /*52660*/  ISETP.GE.AND P0, PT, R26, c[0x0][0x17c], PT ;  /* 0x00005f001a007a0c */ /* 0x004fe20003f06270 */
[----:B0-----:R-:W-:Y:S02]  /*52670*/  IMAD.WIDE R4, R8, 0x2, R2 ;  /* 0x0000000208047825 */ /* 0x001fe400078e0202 */
[----:B------:R-:W2:Y:S04]  /*52680*/  LDL.LU R17, [R1+0x1f8] ;  /* 0x0001f80001117983 */ /* 0x000ea80000300800 */
[----:B------:R0:W-:Y:S01]  /*52690*/  @P4 STG.E.U16 [R4.64], R10 ;  /* 0x0000000a04004986 */ /* 0x0001e2000c101506 */
[----:B---3--:R-:W-:-:S03]  /*526a0*/  ISETP.GE.AND P4, PT, R23, c[0x0][0x17c], PT ;  /* 0x00005f0017007a0c */ /* 0x008fc60003f86270 */
[----:B------:R-:W3:Y:S04]  /*526b0*/  LDL.LU R26, [R1+0x14a4] ;  /* 0x0014a400011a7983 */ /* 0x000ee80000300800 */
[----:B------:R-:W5:Y:S01]  /*526c0*/  LDL.LU R23, [R1+0x14a0] ;  /* 0x0014a00001177983 */ /* 0x000f620000300800 */
[----:B------:R-:W-:Y:S02]  /*526d0*/  ISETP.LT.AND P6, PT, R28, c[0x0][0x178], !P2 ;  /* 0x00005e001c007a0c */ /* 0x000fe400057c1270 */
[C---:B------:R-:W-:Y:S01]  /*526e0*/  IADD3 R0, R8.reuse, c[0x0][0x198], RZ ;  /* 0x0000660008007a10 */ /* 0x040fe20007ffe0ff */
[----:B------:R-:W-:Y:S01]  /*526f0*/  IMAD.WIDE R8, R8, 0x2, R24 ;  /* 0x0000000208087825 */ /* 0x000fe200078e0218 */
[----:B------:R-:W-:-:S04]  /*52700*/  ISETP.LT.AND P2, PT, R29, c[0x0][0x178], !P2 ;  /* 0x00005e001d007a0c */ /* 0x000fc80005741270 */
[----:B------:R1:W-:Y:S01]  /*52710*/  @P5 STG.E.U16 [R8.64], R16 ;  /* 0x0000001008005986 */ /* 0x0003e2000c101506 */
[----:B------:R-:W-:Y:S01]  /*52720*/  ISETP.LT.AND P5, PT, R28, c[0x0][0x178], !P3 ;  /* 0x00005e001c007a0c */ /* 0x000fe20005fa1270 */
[----:B------:R-:W-:-:S04]  /*52730*/  IMAD.WIDE R12, R0, 0x2, R2 ;  /* 0x00000002000c7825 */ /* 0x000fc800078e0202 */
[C---:B0-----:R-:W-:Y:S01]  /*52740*/  IMAD.WIDE R4, R0.reuse, 0x2, R24 ;  /* 0x0000000200047825 */ /* 0x041fe200078e0218 */
[----:B----4-:R-:W-:Y:S01]  /*52750*/  @P6 STG.E.U16 [R12.64], R27 ;  /* 0x0000001b0c006986 */ /* 0x010fe2000c101506 */
[----:B-1----:R-:W-:-:S03]  /*52760*/  IADD3 R8, R0, c[0x0][0x198], RZ ;  /* 0x0000660000087a10 */ /* 0x002fc60007ffe0ff */
[----:B------:R0:W-:Y:S02]  /*52770*/  @P2 STG.E.U16 [R4.64], R6 ;  /* 0x0000000604002986 */ /* 0x0001e4000c101506 */
[----:B0-----:R-:W-:Y:S01]  /*52780*/  PRMT R6, R27, 0x7632, R6 ;  /* 0x000076321b067816 */ /* 0x001fe20000000006 */
[----:B------:R-:W-:Y:S01]  /*52790*/  IMAD.WIDE R4, R8, 0x2, R2 ;  /* 0x0000000208047825 */ /* 0x000fe200078e0202 */
[----:B------:R-:W4:Y:S04]  /*527a0*/  LDL.LU R27, [R1+0x228] ;  /* 0x00022800011b7983 */ /* 0x000f280000300800 */
[----:B------:R0:W-:Y:S01]  /*527b0*/  @P5 STG.E.U16 [R4.64], R6 ;  /* 0x0000000604005986 */ /* 0x0001e2000c101506 */
[----:B---3--:R-:W-:-:S03]  /*527c0*/  ISETP.GE.AND P2, PT, R26, c[0x0][0x17c], PT ;  /* 0x00005f001a007a0c */ /* 0x008fc60003f46270 */
[----:B------:R-:W3:Y:S01]  /*527d0*/  LDL.LU R26, [R1+0x48] ;  /* 0x00004800011a7983 */ /* 0x000ee20000300800 */
[----:B-----5:R-:W-:-:S03]  /*527e0*/  ISETP.GE.AND P5, PT, R23, c[0x0][0x17c], PT ;  /* 0x00005f0017007a0c */ /* 0x020fc60003fa6270 */
[----:B------:R-:W5:Y:S04]  /*527f0*/  LDL.LU R23, [R1+0x14ac] ;  /* 0x0014ac0001177983 */ /* 0x000f680000300800 */
[----:B------:R-:W3:Y:S01]  /*52800*/  LDL.LU R16, [R1+0x14a8] ;  /* 0x0014a80001107983 */ /* 0x000ee20000300800 */
[----:B------:R-:W-:Y:S02]  /*52810*/  ISETP.LT.AND P3, PT, R29, c[0x0][0x178], !P3 ;  /* 0x00005e001d007a0c */ /* 0x000fe40005f61270 */
[----:B------:R-:W-:Y:S02]  /*52820*/  ISETP.LT.AND P6, PT, R28, c[0x0][0x178], !P1 ;  /* 0x00005e001c007a0c */ /* 0x000fe40004fc1270 */
[C---:B------:R-:W-:Y:S01]  /*52830*/  IADD3 R0, R8.reuse, c[0x0][0x198], RZ ;  /* 0x0000660008007a10 */ /* 0x040fe20007ffe0ff */
[----:B------:R-:W-:Y:S01]  /*52840*/  IMAD.WIDE R8, R8, 0x2, R24 ;  /* 0x0000000208087825 */ /* 0x000fe200078e0218 */
[----:B------:R-:W-:-:S02]  /*52850*/  PRMT R10, R6, 0x7632, R10 ;  /* 0x00007632060a7816 */ /* 0x000fc4000000000a */
[----:B------:R-:W-:Y:S01]  /*52860*/  ISETP.LT.AND P1, PT, R29, c[0x0][0x178], !P1 ;  /* 0x00005e001d007a0c */ /* 0x000fe20004f21270 */
[----:B------:R-:W-:-:S04]  /*52870*/  IMAD.WIDE R12, R0, 0x2, R2 ;  /* 0x00000002000c7825 */ /* 0x000fc800078e0202 */
[----:B------:R1:W-:Y:S01]  /*52880*/  @P3 STG.E.U16 [R8.64], R10 ;  /* 0x0000000a08003986 */ /* 0x0003e2000c101506 */
[----:B------:R-:W-:Y:S01]  /*52890*/  ISETP.LT.AND P3, PT, R28, c[0x0][0x178], !P0 ;  /* 0x00005e001c007a0c */ /* 0x000fe20004761270 */
[----:B0-----:R-:W-:Y:S02]  /*528a0*/  IMAD.WIDE R4, R0, 0x2, R24 ;  /* 0x0000000200047825 */ /* 0x001fe400078e0218 */
[----:B--2---:R0:W-:Y:S01]  /*528b0*/  @P6 STG.E.U16 [R12.64], R17 ;  /* 0x000000110c006986 */ /* 0x0041e2000c101506 */
[----:B------:R-:W-:-:S03]  /*528c0*/  PRMT R6, R17, 0x7632, R6 ;  /* 0x0000763211067816 */ /* 0x000fc60000000006 */
[----:B------:R2:W-:Y:S01]  /*528d0*/  @P1 STG.E.U16 [R4.64], R14 ;  /* 0x0000000e04001986 */ /* 0x0005e2000c101506 */
[----:B-1----:R-:W-:-:S03]  /*528e0*/  IADD3 R8, R0, c[0x0][0x198], RZ ;  /* 0x0000660000087a10 */ /* 0x002fc60007ffe0ff */
[----:B0-----:R-:W4:Y:S02]  /*528f0*/  LDL.LU R17, [R1+0x2c] ;  /* 0x00002c0001117983 */ /* 0x001f240000300800 */
[----:B--2---:R-:W-:-:S05]  /*52900*/  IMAD.WIDE R4, R8, 0x2, R2 ;  /* 0x0000000208047825 */ /* 0x004fca00078e0202 */
[----:B------:R0:W-:Y:S01]  /*52910*/  @P3 STG.E.U16 [R4.64], R6 ;  /* 0x0000000604003986 */ /* 0x0001e2000c101506 */
[----:B-----5:R-:W-:-:S03]  /*52920*/  ISETP.GE.AND P1, PT, R23, c[0x0][0x17c], PT ;  /* 0x00005f0017007a0c */ /* 0x020fc60003f26270 */
[----:B------:R-:W2:Y:S01]  /*52930*/  LDL.LU R23, [R1+0x14b4] ;  /* 0x0014b40001177983 */ /* 0x000ea20000300800 */
[----:B---3--:R-:W-:-:S03]  /*52940*/  ISETP.GE.AND P3, PT, R16, c[0x0][0x17c], PT ;  /* 0x00005f0010007a0c */ /* 0x008fc60003f66270 */
[----:B------:R-:W3:Y:S01]  /*52950*/  LDL.LU R16, [R1+0x14b0] ;  /* 0x0014b00001107983 */ /* 0x000ee20000300800 */
[C---:B------:R-:W-:Y:S02]  /*52960*/  ISETP.LT.AND P0, PT, R29.reuse, c[0x0][0x178], !P0 ;  /* 0x00005e001d007a0c */ /* 0x040fe40004701270 */
[----:B------:R-:W-:Y:S02]  /*52970*/  ISETP.LT.AND P6, PT, R28, c[0x0][0x178], !P4 ;  /* 0x00005e001c007a0c */ /* 0x000fe400067c1270 */
[C---:B------:R-:W-:Y:S01]  /*52980*/  IADD3 R0, R8.reuse, c[0x0][0x198], RZ ;  /* 0x0000660008007a10 */ /* 0x040fe20007ffe0ff */
[----:B------:R-:W-:Y:S01]  /*52990*/  IMAD.WIDE R8, R8, 0x2, R24 ;  /* 0x0000000208087825 */ /* 0x000fe200078e0218 */
[----:B------:R-:W-:Y:S02]  /*529a0*/  PRMT R10, R14, 0x7632, R10 ;  /* 0x000076320e0a7816 */ /* 0x000fe4000000000a */
[----:B------:R-:W-:Y:S01]  /*529b0*/  ISETP.LT.AND P4, PT, R29, c[0x0][0x178], !P4 ;  /* 0x00005e001d007a0c */ /* 0x000fe20006781270 */
[----:B------:R-:W-:-:S04]  /*529c0*/  IMAD.WIDE R12, R0, 0x2, R2 ;  /* 0x00000002000c7825 */ /* 0x000fc800078e0202 */
[----:B------:R1:W-:Y:S01]  /*529d0*/  @P0 STG.E.U16 [R8.64], R10 ;  /* 0x0000000a08000986 */ /* 0x0003e2000c101506 */
[----:B------:R-:W-:Y:S01]  /*529e0*/  ISETP.LT.AND P0, PT, R28, c[0x0][0x178], !P2 ;  /* 0x00005e001c007a0c */ /* 0x000fe20005701270 */
[----:B0-----:R-:W-:Y:S01]  /*529f0*/  IMAD.WIDE R4, R0, 0x2, R24 ;  /* 0x0000000200047825 */ /* 0x001fe200078e0218 */
[----:B------:R-:W-:Y:S01]  /*52a00*/  ISETP.LT.AND P2, PT, R29, c[0x0][0x178], !P2 ;  /* 0x00005e001d007a0c */ /* 0x000fe20005741270 */
[----:B----4-:R0:W-:Y:S01]  /*52a10*/  @P6 STG.E.U16 [R12.64], R27 ;  /* 0x0000001b0c006986 */ /* 0x0101e2000c101506 */
[----:B------:R-:W-:-:S03]  /*52a20*/  PRMT R6, R27, 0x7632, R6 ;  /* 0x000076321b067816 */ /* 0x000fc60000000006 */
[----:B------:R4:W-:Y:S01]  /*52a30*/  @P4 STG.E.U16 [R4.64], R26 ;  /* 0x0000001a04004986 */ /* 0x0009e2000c101506 */
[----:B-1----:R-:W-:Y:S02]  /*52a40*/  IADD3 R8, R0, c[0x0][0x198], RZ ;  /* 0x0000660000087a10 */ /* 0x002fe40007ffe0ff */
[----:B------:R-:W-:Y:S02]  /*52a50*/  PRMT R10, R26, 0x7632, R10 ;  /* 0x000076321a0a7816 */ /* 0x000fe4000000000a */
[C---:B------:R-:W-:Y:S01]  /*52a60*/  IADD3 R0, R8.reuse, c[0x0][0x198], RZ ;  /* 0x0000660008007a10 */ /* 0x040fe20007ffe0ff */
[----:B0-----:R-:W5:Y:S01]  /*52a70*/  LDL.LU R27, [R1+0x1bc] ;  /* 0x0001bc00011b7983 */ /* 0x001f620000300800 */
[----:B----4-:R-:W-:-:S03]  /*52a80*/  IMAD.WIDE R4, R8, 0x2, R2 ;  /* 0x0000000208047825 */ /* 0x010fc600078e0202 */
[----:B------:R-:W4:Y:S01]  /*52a90*/  LDL.LU R26, [R1+0x14b8] ;  /* 0x0014b800011a7983 */ /* 0x000f220000300800 */
[----:B------:R-:W-:-:S03]  /*52aa0*/  IMAD.WIDE R8, R8, 0x2, R24 ;  /* 0x0000000208087825 */ /* 0x000fc600078e0218 */
[----:B------:R-:W-:Y:S04]  /*52ab0*/  @P0 STG.E.U16 [R4.64], R6 ;  /* 0x0000000604000986 */ /* 0x000fe8000c101506 */
[----:B------:R0:W-:Y:S01]  /*52ac0*/  @P2 STG.E.U16 [R8.64], R10 ;  /* 0x0000000a08002986 */ /* 0x0001e2000c101506 */
[----:B--2---:R-:W-:-:S03]  /*52ad0*/  ISETP.GE.AND P4, PT, R23, c[0x0][0x17c], PT ;  /* 0x00005f0017007a0c */ /* 0x004fc60003f86270 */
[----:B------:R-:W2:Y:S01]  /*52ae0*/  LDL.LU R23, [R1+0x1640] ;  /* 0x0016400001177983 */ /* 0x000ea20000300800 */
[----:B---3--:R-:W-:-:S03]  /*52af0*/  ISETP.GE.AND P0, PT, R16, c[0x0][0x17c], PT ;  /* 0x00005f0010007a0c */ /* 0x008fc60003f06270 */
[----:B------:R-:W3:Y:S04]  /*52b00*/  LDL.LU R16, [R1+0x14bc] ;  /* 0x0014bc0001107983 */ /* 0x000ee80000300800 */
[----:B0-----:R-:W2:Y:S01]  /*52b10*/  LDL.LU R9, [R1+0x1cc] ;  /* 0x0001cc0001097983 */ /* 0x001ea20000300800 */
        /* <DEDUP_REMOVED lines=8> */
[----:B--2---:R0:W-:Y:S01]  /*52ba0*/  @P6 STG.E.U16 [R12.64], R9 ;  /* 0x000000090c006986 */ /* 0x0041e2000c101506 */
[----:B------:R-:W-:-:S03]  /*52bb0*/  PRMT R10, R9, 0x7632, R10 ;  /* 0x00007632090a7816 */ /* 0x000fc6000000000a */
[----:B------:R1:W-:Y:S01]  /*52bc0*/  @P5 STG.E.U16 [R4.64], R17 ;  /* 0x0000001104005986 */ /* 0x0003e2000c101506 */
[----:B----4-:R-:W-:-:S03]  /*52bd0*/  ISETP.GE.AND P5, PT, R26, c[0x0][0x17c], PT ;  /* 0x00005f001a007a0c */ /* 0x010fc60003fa6270 */
[----:B------:R-:W2:Y:S01]  /*52be0*/  LDL.LU R26, [R1+0x1ec] ;  /* 0x0001ec00011a7983 */ /* 0x000ea20000300800 */
[----:B0-----:R-:W-:-:S04]  /*52bf0*/  IMAD.WIDE R8, R6, 0x2, R24 ;  /* 0x0000000206087825 */ /* 0x001fc800078e0218 */
[----:B-1----:R-:W-:Y:S01]  /*52c00*/  IMAD.WIDE R4, R6, 0x2, R2 ;  /* 0x0000000206047825 */ /* 0x002fe200078e0202 */
[----:B------:R-:W4:Y:S04]  /*52c10*/  LDL.LU R17, [R1+0x14c0] ;  /* 0x0014c00001117983 */ /* 0x000f280000300800 */
[----:B------:R-:W-:Y:S04]  /*52c20*/  @P2 STG.E.U16 [R4.64], R10 ;  /* 0x0000000a04002986 */ /* 0x000fe8000c101506 */
[----:B------:R0:W-:Y:S04]  /*52c30*/  @P1 STG.E.U16 [R8.64], R14 ;  /* 0x0000000e08001986 */ /* 0x0001e8000c101506 */
[----:B0-----:R-:W2:Y:S01]  /*52c40*/  LDL.LU R14, [R1+0x14c4] ;  /* 0x0014c400010e7983 */ /* 0x001ea20000300800 */
[----:B------:R-:W-:-:S02]  /*52c50*/  ISETP.LT.AND P6, PT, R28, c[0x0][0x178], !P3 ;  /* 0x00005e001c007a0c */ /* 0x000fc40005fc1270 */
[----:B------:R-:W-:Y:S02]  /*52c60*/  ISETP.LT.AND P3, PT, R29, c[0x0][0x178], !P3 ;  /* 0x00005e001d007a0c */ /* 0x000fe40005f61270 */
[----:B------:R-:W-:-:S05]  /*52c70*/  IADD3 R0, R6, c[0x0][0x198], RZ ;  /* 0x0000660006007a10 */ /* 0x000fca0007ffe0ff */
[----:B------:R-:W-:-:S04]  /*52c80*/  IMAD.WIDE R12, R0, 0x2, R2 ;  /* 0x00000002000c7825 */ /* 0x000fc800078e0202 */
[----:B------:R-:W-:Y:S01]  /*52c90*/  IMAD.WIDE R4, R0, 0x2, R24 ;  /* 0x0000000200047825 */ /* 0x000fe200078e0218 */
[----:B---3--:R-:W-:Y:S01]  /*52ca0*/  ISETP.GE.AND P2, PT, R16, c[0x0][0x17c], PT ;  /* 0x00005f0010007a0c */ /* 0x008fe20003f46270 */
[----:B-----5:R0:W-:Y:S01]  /*52cb0*/  @P6 STG.E.U16 [R12.64], R27 ;  /* 0x0000001b0c006986 */ /* 0x0201e2000c101506 */
[----:B------:R-:W-:-:S03]  /*52cc0*/  PRMT R6, R27, 0x7632, R6 ;  /* 0x000076321b067816 */ /* 0x000fc60000000006 */
[----:B------:R-:W3:Y:S04]  /*52cd0*/  LDL.LU R16, [R1+0x14c8] ;  /* 0x0014c80001107983 */ /* 0x000ee80000300800 */
[----:B------:R1:W-:Y:S04]  /*52ce0*/  @P3 STG.E.U16 [R4.64], R23 ;  /* 0x0000001704003986 */ /* 0x0003e8000c101506 */
[----:B0-----:R-:W5:Y:S01]  /*52cf0*/  LDL.LU R27, [R1+0x1dc] ;  /* 0x0001dc00011b7983 */ /* 0x001f620000300800 */
[----:B--2---:R-:W-:-:S03]  /*52d00*/  ISETP.GE.AND P3, PT, R14, c[0x0][0x17c], PT ;  /* 0x00005f000e007a0c */ /* 0x004fc60003f66270 */
[----:B------:R-:W2:Y:S01]  /*52d10*/  LDL.LU R14, [R1+0x14cc] ;  /* 0x0014cc00010e7983 */ /* 0x000ea20000300800 */
[----:B------:R-:W-:Y:S02]  /*52d20*/  ISETP.LT.AND P1, PT, R28, c[0x0][0x178], !P4 ;  /* 0x00005e001c007a0c */ /* 0x000fe40006721270 */
[----:B------:R-:W-:Y:S02]  /*52d30*/  ISETP.LT.AND P4, PT, R29, c[0x0][0x178], !P4 ;  /* 0x00005e001d007a0c */ /* 0x000fe40006781270 */
[----:B------:R-:W-:Y:S02]  /*52d40*/  IADD3 R8, R0, c[0x0][0x198], RZ ;  /* 0x0000660000087a10 */ /* 0x000fe40007ffe0ff */
[----:B------:R-:W-:Y:S02]  /*52d50*/  ISETP.LT.AND P6, PT, R28, c[0x0][0x178], !P0 ;  /* 0x00005e001c007a0c */ /* 0x000fe400047c1270 */
[C---:B------:R-:W-:Y:S01]  /*52d60*/  IADD3 R0, R8.reuse, c[0x0][0x198], RZ ;  /* 0x0000660008007a10 */ /* 0x040fe20007ffe0ff */
[----:B-1----:R-:W-:Y:S01]  /*52d70*/  IMAD.WIDE R4, R8, 0x2, R2 ;  /* 0x0000000208047825 */ /* 0x002fe200078e0202 */
[----:B------:R-:W-:-:S02]  /*52d80*/  PRMT R10, R23, 0x7632, R10 ;  /* 0x00007632170a7816 */ /* 0x000fc4000000000a */
[----:B------:R-:W-:Y:S01]  /*52d90*/  ISETP.LT.AND P0, PT, R29, c[0x0][0x178], !P0 ;  /* 0x00005e001d007a0c */ /* 0x000fe20004701270 */
[----:B------:R-:W-:Y:S01]  /*52da0*/  IMAD.WIDE R8, R8, 0x2, R24 ;  /* 0x0000000208087825 */ /* 0x000fe200078e0218 */
[----:B------:R0:W-:Y:S04]  /*52db0*/  @P1 STG.E.U16 [R4.64], R6 ;  /* 0x0000000604001986 */ /* 0x0001e8000c101506 */
[----:B------:R-:W-:Y:S01]  /*52dc0*/  @P4 STG.E.U16 [R8.64], R10 ;  /* 0x0000000a08004986 */ /* 0x000fe2000c101506 */
[----:B------:R-:W-:Y:S01]  /*52dd0*/  ISETP.LT.AND P4, PT, R28, c[0x0][0x178], !P5 ;  /* 0x00005e001c007a0c */ /* 0x000fe20006f81270 */
[----:B------:R-:W-:-:S04]  /*52de0*/  IMAD.WIDE R12, R0, 0x2, R2 ;  /* 0x00000002000c7825 */ /* 0x000fc800078e0202 */
[C---:B0-----:R-:W-:Y:S01]  /*52df0*/  IMAD.WIDE R4, R0.reuse, 0x2, R24 ;  /* 0x0000000200047825 */ /* 0x041fe200078e0218 */
[----:B------:R-:W-:Y:S01]  /*52e00*/  IADD3 R6, R0, c[0x0][0x198], RZ ;  /* 0x0000660000067a10 */ /* 0x000fe20007ffe0ff */
[----:B------:R0:W-:Y:S04]  /*52e10*/  @P6 STG.E.U16 [R12.64], R26 ;  /* 0x0000001a0c006986 */ /* 0x0001e8000c101506 */
[----:B------:R1:W-:Y:S01]  /*52e20*/  @P0 STG.E.U16 [R4.64], R11 ;  /* 0x0000000b04000986 */ /* 0x0003e2000c101506 */
[----:B----4-:R-:W-:-:S03]  /*52e30*/  ISETP.GE.AND P1, PT, R17, c[0x0][0x17c], PT ;  /* 0x00005f0011007a0c */ /* 0x010fc60003f26270 */
[----:B------:R-:W4:Y:S01]  /*52e40*/  LDL.LU R17, [R1+0x21c] ;  /* 0x00021c0001117983 */ /* 0x000f220000300800 */
[----:B0-----:R-:W-:Y:S01]  /*52e50*/  PRMT R12, R26, 0x7632, R12 ;  /* 0x000076321a0c7816 */ /* 0x001fe2000000000c */
[----:B-1----:R-:W-:-:S05]  /*52e60*/  IMAD.WIDE R4, R6, 0x2, R2 ;  /* 0x0000000206047825 */ /* 0x002fca00078e0202 */
[----:B------:R0:W-:Y:S01]  /*52e70*/  @P4 STG.E.U16 [R4.64], R12 ;  /* 0x0000000c04004986 */ /* 0x0001e2000c101506 */
[----:B--2---:R-:W-:-:S03]  /*52e80*/  ISETP.GE.AND P4, PT, R14, c[0x0][0x17c], PT ;  /* 0x00005f000e007a0c */ /* 0x004fc60003f86270 */
[----:B------:R-:W2:Y:S01]  /*52e90*/  LDL.LU R14, [R1+0x14d4] ;  /* 0x0014d400010e7983 */ /* 0x000ea20000300800 */
[C---:B------:R-:W-:Y:S02]  /*52ea0*/  ISETP.LT.AND P5, PT, R29.reuse, c[0x0][0x178], !P5 ;  /* 0x00005e001d007a0c */ /* 0x040fe40006fa1270 */
[----:B------:R-:W-:Y:S01]  /*52eb0*/  ISETP.LT.AND P6, PT, R28, c[0x0][0x178], !P2 ;  /* 0x00005e001c007a0c */ /* 0x000fe200057c1270 */
[----:B------:R-:W4:Y:S01]  /*52ec0*/  LDL.LU R23, [R1+0x14d0] ;  /* 0x0014d00001177983 */ /* 0x000f220000300800 */
[----:B------:R-:W-:-:S03]  /*52ed0*/  ISETP.LT.AND P2, PT, R29, c[0x0][0x178], !P2 ;  /* 0x00005e001d007a0c */ /* 0x000fc60005741270 */
[----:B------:R-:W4:Y:S01]  /*52ee0*/  LDL.LU R26, [R1+0x1c] ;  /* 0x00001c00011a7983 */ /* 0x000f220000300800 */
[C---:B------:R-:W-:Y:S01]  /*52ef0*/  IADD3 R0, R6.reuse, c[0x0][0x198], RZ ;  /* 0x0000660006007a10 */ /* 0x040fe20007ffe0ff */
[----:B------:R-:W-:Y:S01]  /*52f00*/  IMAD.WIDE R8, R6, 0x2, R24 ;  /* 0x0000000206087825 */ /* 0x000fe200078e0218 */
[----:B------:R-:W-:-:S03]  /*52f10*/  PRMT R13, R11, 0x7632, R13 ;  /* 0x000076320b0d7816 */ /* 0x000fc6000000000d */
[----:B------:R-:W-:-:S04]  /*52f20*/  IMAD.WIDE R10, R0, 0x2, R2 ;  /* 0x00000002000a7825 */ /* 0x000fc800078e0202 */
[----:B0-----:R-:W-:Y:S01]  /*52f30*/  IMAD.WIDE R4, R0, 0x2, R24 ;  /* 0x0000000200047825 */ /* 0x001fe200078e0218 */
[----:B------:R-:W-:Y:S01]  /*52f40*/  @P5 STG.E.U16 [R8.64], R13 ;  /* 0x0000000d08005986 */ /* 0x000fe2000c101506 */
[----:B---3--:R-:W-:Y:S02]  /*52f50*/  ISETP.GE.AND P0, PT, R16, c[0x0][0x17c], PT ;  /* 0x00005f0010007a0c */ /* 0x008fe40003f06270 */
[----:B-----5:R-:W-:Y:S01]  /*52f60*/  PRMT R6, R27, 0x7632, R6 ;  /* 0x000076321b067816 */ /* 0x020fe20000000006 */
[----:B------:R0:W-:Y:S04]  /*52f70*/  @P6 STG.E.U16 [R10.64], R27 ;  /* 0x0000001b0a006986 */ /* 0x0001e8000c101506 */
[----:B------:R-:W3:Y:S04]  /*52f80*/  LDL.LU R16, [R1+0x14d8] ;  /* 0x0014d80001107983 */ /* 0x000ee80000300800 */
[----:B------:R1:W-:Y:S04]  /*52f90*/  @P2 STG.E.U16 [R4.64], R19 ;  /* 0x0000001304002986 */ /* 0x0003e8000c101506 */
[----:B0-----:R-:W5:Y:S01]  /*52fa0*/  LDL.LU R27, [R1+0x20c] ;  /* 0x00020c00011b7983 */ /* 0x001f620000300800 */
[----:B--2---:R-:W-:-:S03]  /*52fb0*/  ISETP.GE.AND P2, PT, R14, c[0x0][0x17c], PT ;  /* 0x00005f000e007a0c */ /* 0x004fc60003f46270 */
[----:B------:R-:W2:Y:S04]  /*52fc0*/  LDL.LU R14, [R1+0x14dc] ;  /* 0x0014dc00010e7983 */ /* 0x000ea80000300800 */
[----:B------:R-:W2:Y:S01]  /*52fd0*/  LDL.LU R13, [R1+0x14e0] ;  /* 0x0014e000010d7983 */ /* 0x000ea20000300800 */
[----:B------:R-:W-:Y:S02]  /*52fe0*/  ISETP.LT.AND P5, PT, R28, c[0x0][0x178], !P3 ;  /* 0x00005e001c007a0c */ /* 0x000fe40005fa1270 */
[----:B------:R-:W-:Y:S02]  /*52ff0*/  ISETP.LT.AND P3, PT, R29, c[0x0][0x178], !P3 ;  /* 0x00005e001d007a0c */ /* 0x000fe40005f61270 */
[----:B------:R-:W-:Y:S02]  /*53000*/  IADD3 R8, R0, c[0x0][0x198], RZ ;  /* 0x0000660000087a10 */ /* 0x000fe40007ffe0ff */
[----:B------:R-:W-:-:S02]  /*53010*/  ISETP.LT.AND P6, PT, R28, c[0x0][0x178], !P1 ;  /* 0x00005e001c007a0c */ /* 0x000fc40004fc1270 */
[----:B------:R-:W-:Y:S01]  /*53020*/  ISETP.LT.AND P1, PT, R29, c[0x0][0x178], !P1 ;  /* 0x00005e001d007a0c */ /* 0x000fe20004f21270 */
[C---:B-1----:R-:W-:Y:S01]  /*53030*/  IMAD.WIDE R4, R8.reuse, 0x2, R2 ;  /* 0x0000000208047825 */ /* 0x042fe200078e0202 */
[C---:B------:R-:W-:Y:S02]  /*53040*/  IADD3 R0, R8.reuse, c[0x0][0x198], RZ ;  /* 0x0000660008007a10 */ /* 0x040fe40007ffe0ff */
[----:B------:R-:W-:Y:S01]  /*53050*/  PRMT R12, R19, 0x7632, R12 ;  /* 0x00007632130c7816 */ /* 0x000fe2000000000c */
[----:B------:R-:W-:Y:S01]  /*53060*/  IMAD.WIDE R8, R8, 0x2, R24 ;  /* 0x0000000208087825 */ /* 0x000fe200078e0218 */
[----:B------:R0:W-:Y:S03]  /*53070*/  @P5 STG.E.U16 [R4.64], R6 ;  /* 0x0000000604005986 */ /* 0x0001e6000c101506 */
[----:B------:R-:W-:Y:S01]  /*53080*/  IMAD.WIDE R10, R0, 0x2, R2 ;  /* 0x00000002000a7825 */ /* 0x000fe200078e0202 */
[----:B------:R1:W-:Y:S01]  /*53090*/  @P3 STG.E.U16 [R8.64], R12 ;  /* 0x0000000c08003986 */ /* 0x0003e2000c101506 */
[----:B------:R-:W-:-:S02]  /*530a0*/  ISETP.LT.AND P3, PT, R28, c[0x0][0x178], !P0 ;  /* 0x00005e001c007a0c */ /* 0x000fc40004761270 */
[----:B------:R-:W-:Y:S01]  /*530b0*/  ISETP.LT.AND P0, PT, R29, c[0x0][0x178], !P0 ;  /* 0x00005e001d007a0c */ /* 0x000fe20004701270 */
[----:B----4-:R4:W-:Y:S01]  /*530c0*/  @P6 STG.E.U16 [R10.64], R17 ;  /* 0x000000110a006986 */ /* 0x0109e2000c101506 */
[C---:B0-----:R-:W-:Y:S01]  /*530d0*/  IMAD.WIDE R4, R0.reuse, 0x2, R24 ;  /* 0x0000000200047825 */ /* 0x041fe200078e0218 */
[----:B------:R-:W-:Y:S02]  /*530e0*/  IADD3 R0, R0, c[0x0][0x198], RZ ;  /* 0x0000660000007a10 */ /* 0x000fe40007ffe0ff */
[----:B------:R-:W-:Y:S01]  /*530f0*/  PRMT R6, R17, 0x7632, R6 ;  /* 0x0000763211067816 */ /* 0x000fe20000000006 */
[----:B-1----:R-:W2:Y:S04]  /*53100*/  LDL.LU R12, [R1+0x14e8] ;  /* 0x0014e800010c7983 */ /* 0x002ea80000300800 */
[----:B------:R0:W-:Y:S01]  /*53110*/  @P1 STG.E.U16 [R4.64], R26 ;  /* 0x0000001a04001986 */ /* 0x0001e2000c101506 */
[----:B------:R-:W-:Y:S01]  /*53120*/  ISETP.LT.AND P1, PT, R28, c[0x0][0x178], !P4 ;  /* 0x00005e001c007a0c */ /* 0x000fe20006721270 */
[----:B------:R-:W-:Y:S01]  /*53130*/  IMAD.WIDE R8, R0, 0x2, R24 ;  /* 0x0000000200087825 */ /* 0x000fe200078e0218 */
[----:B------:R-:W-:Y:S01]  /*53140*/  ISETP.LT.AND P4, PT, R29, c[0x0][0x178], !P4 ;  /* 0x00005e001d007a0c */ /* 0x000fe20006781270 */
[----:B----4-:R-:W4:Y:S01]  /*53150*/  LDL.LU R11, [R1+0x14e4] ;  /* 0x0014e400010b7983 */ /* 0x010f220000300800 */
[----:B------:R-:W-:Y:S01]  /*53160*/  PRMT R10, R26, 0x7632, R10 ;  /* 0x000076321a0a7816 */ /* 0x000fe2000000000a */
[C---:B0-----:R-:W-:Y:S01]  /*53170*/  IMAD.WIDE R4, R0.reuse, 0x2, R2 ;  /* 0x0000000200047825 */ /* 0x041fe200078e0202 */
[----:B------:R-:W-:-:S04]  /*53180*/  IADD3 R0, R0, c[0x0][0x198], RZ ;  /* 0x0000660000007a10 */ /* 0x000fc80007ffe0ff */
[----:B------:R0:W-:Y:S04]  /*53190*/  @P3 STG.E.U16 [R4.64], R6 ;  /* 0x0000000604003986 */ /* 0x0001e8000c101506 */
[----:B------:R1:W-:Y:S01]  /*531a0*/  @P0 STG.E.U16 [R8.64], R10 ;  /* 0x0000000a08000986 */ /* 0x0003e2000c101506 */
[----:B---3--:R-:W-:-:S03]  /*531b0*/  ISETP.GE.AND P6, PT, R16, c[0x0][0x17c], PT ;  /* 0x00005f0010007a0c */ /* 0x008fc60003fc6270 */
[----:B------:R-:W3:Y:S01]  /*531c0*/  LDL.LU R16, [R1+0x1fc] ;  /* 0x0001fc0001107983 */ /* 0x000ee20000300800 */
[----:B0-----:R-:W-:-:S04]  /*531d0*/  IMAD.WIDE R4, R0, 0x2, R2 ;  /* 0x0000000200047825 */ /* 0x001fc800078e0202 */
[----:B-1----:R-:W-:Y:S01]  /*531e0*/  IMAD.WIDE R8, R0, 0x2, R24 ;  /* 0x0000000200087825 */ /* 0x002fe200078e0218 */
[----:B-----5:R0:W-:Y:S04]  /*531f0*/  @P1 STG.E.U16 [R4.64], R27 ;  /* 0x0000001b04001986 */ /* 0x0201e8000c101506 */
[----:B------:R-:W-:Y:S01]  /*53200*/  @P4 STG.E.U16 [R8.64], R7 ;  /* 0x0000000708004986 */ /* 0x000fe2000c101506 */
[----:B--2---:R-:W-:-:S03]  /*53210*/  ISETP.GE.AND P4, PT, R13, c[0x0][0x17c], PT ;  /* 0x00005f000d007a0c */ /* 0x004fc60003f86270 */
[----:B------:R-:W2:Y:S01]  /*53220*/  LDL.LU R13, [R1+0x22c] ;  /* 0x00022c00010d7983 */ /* 0x000ea20000300800 */
[----:B------:R-:W-:Y:S02]  /*53230*/  IADD3 R6, R0, c[0x0][0x198], RZ ;  /* 0x0000660000067a10 */ /* 0x000fe40007ffe0ff */
[----:B------:R-:W-:Y:S02]  /*53240*/  PRMT R0, R27, 0x7632, R0 ;  /* 0x000076321b007816 */ /* 0x000fe40000000000 */
[----:B0-----:R-:W0:Y:S01]  /*53250*/  S2R R27, SR_TID.X ;  /* 0x00000000001b7919 */ /* 0x001e220000002100 */
[----:B------:R-:W-:Y:S02]  /*53260*/  ISETP.GE.AND P5, PT, R23, c[0x0][0x17c], PT ;  /* 0x00005f0017007a0c */ /* 0x000fe40003fa6270 */
[----:B------:R-:W-:Y:S01]  /*53270*/  ISETP.LT.AND P0, PT, R28, c[0x0][0x178], !P2 ;  /* 0x00005e001c007a0c */ /* 0x000fe20005701270 */
[----:B------:R-:W-:Y:S01]  /*53280*/  IMAD.WIDE R4, R6, 0x2, R2 ;  /* 0x0000000206047825 */ /* 0x000fe200078e0202 */
[----:B------:R-:W-:Y:S01]  /*53290*/  STL [R1+0x163c], R15 ;  /* 0x00163c0f01007387 */ /* 0x000fe20000100800 */
[----:B------:R-:W-:-:S02]  /*532a0*/  ISETP.GE.AND P3, PT, R14, c[0x0][0x17c], PT ;  /* 0x00005f000e007a0c */ /* 0x000fc40003f66270 */
[C---:B0-----:R-:W-:Y:S01]  /*532b0*/  IMAD.SHL.U32 R23, R27.reuse, 0x800, RZ ;  /* 0x000008001b177824 */ /* 0x041fe200078e00ff */
[----:B------:R-:W-:-:S04]  /*532c0*/  LOP3.LUT R17, R27, 0x7f, RZ, 0xc0, !PT ;  /* 0x0000007f1b117812 */ /* 0x000fc800078ec0ff */
[----:B------:R-:W-:-:S03]  /*532d0*/  LOP3.LUT R23, R23, 0x3000, RZ, 0xc0, !PT ;  /* 0x0000300017177812 */ /* 0x000fc600078ec0ff */
[----:B------:R-:W-:Y:S02]  /*532e0*/  @P0 STG.E.U16 [R4.64], R0 ;  /* 0x0000000004000986 */ /* 0x000fe4000c101506 */
[----:B------:R-:W-:Y:S01]  /*532f0*/  IMAD R23, R17, 0x10, R23 ;  /* 0x0000001011177824 */ /* 0x000fe200078e0217 */
[----:B------:R-:W-:Y:S01]  /*53300*/  ISETP.GE.AND P0, PT, R12, c[0x0][0x17c], PT ;  /* 0x00005f000c007a0c */ /* 0x000fe20003f06270 */
[----:B--2---:R-:W-:Y:S04]  /*53310*/  STL [R1+0x1638], R13 ;  /* 0x0016380d01007387 */ /* 0x004fe80000100800 */
[----:B------:R-:W0:Y:S04]  /*53320*/  LDS.128 R12, [R23] ;  /* 0x00000000170c7984 */ /* 0x000e280000000c00 */
[----:B------:R-:W2:Y:S04]  /*53330*/  LDL.LU R10, [R1+0x14ec] ;  /* 0x0014ec00010a7983 */ /* 0x000ea80000300800 */
[----:B------:R-:W5:Y:S04]  /*53340*/  LDL.LU R26, [R1+0x4c] ;  /* 0x00004c00011a7983 */ /* 0x000f680000300800 */
[----:B0-----:R-:W-:Y:S04]  /*53350*/  STL [R1+0x34], R13 ;  /* 0x0000340d01007387 */ /* 0x001fe80000100800 */
[----:B------:R0:W-:Y:S04]  /*53360*/  STL.64 [R1+0x38], R14 ;  /* 0x0000380e01007387 */ /* 0x0001e80000100a00 */
[----:B0-----:R-:W2:Y:S04]  /*53370*/  LDL.LU R15, [R1+0x163c] ;  /* 0x00163c00010f7983 */ /* 0x001ea80000300800 */
[----:B------:R-:W5:Y:S01]  /*53380*/  LDL.LU R13, [R1+0x1638] ;  /* 0x00163800010d7983 */ /* 0x000f620000300800 */
[----:B------:R-:W-:-:S03]  /*53390*/  IMAD.MOV.U32 R14, RZ, RZ, R12 ;  /* 0x000000ffff0e7224 */ /* 0x000fc600078e000c */
[----:B------:R-:W5:Y:S01]  /*533a0*/  LDL.LU R12, [R1+0x14f0] ;  /* 0x0014f000010c7983 */ /* 0x000f620000300800 */
[----:B------:R-:W-:Y:S02]  /*533b0*/  ISETP.LT.AND P2, PT, R29, c[0x0][0x178], !P2 ;  /* 0x00005e001d007a0c */ /* 0x000fe40005741270 */
[----:B------:R-:W-:Y:S02]  /*533c0*/  ISETP.LT.AND P1, PT, R28, c[0x0][0x178], !P5 ;  /* 0x00005e001c007a0c */ /* 0x000fe40006f21270 */
[C---:B------:R-:W-:Y:S02]  /*533d0*/  IADD3 R8, R6.reuse, c[0x0][0x198], RZ ;  /* 0x0000660006087a10 */ /* 0x040fe40007ffe0ff */
[----:B------:R-:W-:Y:S01]  /*533e0*/  PRMT R9, R7, 0x7632, R9 ;  /* 0x0000763207097816 */ /* 0x000fe20000000009 */
[----:B------:R-:W-:-:S04]  /*533f0*/  IMAD.WIDE R6, R6, 0x2, R24 ;  /* 0x0000000206067825 */ /* 0x000fc800078e0218 */
[----:B------:R-:W-:Y:S02]  /*53400*/  IMAD.WIDE R4, R8, 0x2, R2 ;  /* 0x0000000208047825 */ /* 0x000fe400078e0202 */
[----:B------:R0:W-:Y:S04]  /*53410*/  @P2 STG.E.U16 [R6.64], R9 ;  /* 0x0000000906002986 */ /* 0x0001e8000c101506 */
[----:B---3--:R1:W-:Y:S01]  /*53420*/  @P1 STG.E.U16 [R4.64], R16 ;  /* 0x0000001004001986 */ /* 0x0083e2000c101506 */
[----:B0-----:R-:W-:-:S03]  /*53430*/  PRMT R9, R16, 0x7632, R9 ;  /* 0x0000763210097816 */ /* 0x001fc60000000009 */
[----:B-1----:R-:W0:Y:S01]  /*53440*/  S2R R16, SR_TID.X ;  /* 0x0000000000107919 */ /* 0x002e220000002100 */
[C---:B------:R-:W-:Y:S02]  /*53450*/  ISETP.LT.AND P5, PT, R29.reuse, c[0x0][0x178], !P5 ;  /* 0x00005e001d007a0c */ /* 0x040fe40006fa1270 */
[----:B------:R-:W-:Y:S02]  /*53460*/  ISETP.LT.AND P2, PT, R28, c[0x0][0x178], !P6 ;  /* 0x00005e001c007a0c */ /* 0x000fe40007741270 */
[----:B------:R-:W-:Y:S01]  /*53470*/  ISETP.LT.AND P6, PT, R29, c[0x0][0x178], !P6 ;  /* 0x00005e001d007a0c */ /* 0x000fe200077c1270 */
[C---:B------:R-:W-:Y:S01]  /*53480*/  IMAD.WIDE R4, R8.reuse, 0x2, R24 ;  /* 0x0000000208047825 */ /* 0x040fe200078e0218 */
[----:B------:R-:W-:Y:S02]  /*53490*/  IADD3 R0, R8, c[0x0][0x198], RZ ;  /* 0x0000660008007a10 */ /* 0x000fe40007ffe0ff */
[C---:B0-----:R-:W-:Y:S01]  /*534a0*/  LOP3.LUT R19, R16.reuse, 0x7f, RZ, 0xc0, !PT ;  /* 0x0000007f10137812 */ /* 0x041fe200078ec0ff */
[----:B------:R-:W-:-:S05]  /*534b0*/  IMAD.SHL.U32 R16, R16, 0x800, RZ ;  /* 0x0000080010107824 */ /* 0x000fca00078e00ff */
[----:B------:R-:W-:Y:S01]  /*534c0*/  LOP3.LUT R16, R16, 0x3000, RZ, 0xc0, !PT ;  /* 0x0000300010107812 */ /* 0x000fe200078ec0ff */
[----:B------:R-:W-:-:S04]  /*534d0*/  IMAD.WIDE R6, R0, 0x2, R2 ;  /* 0x0000000200067825 */ /* 0x000fc800078e0202 */
[----:B------:R-:W-:Y:S01]  /*534e0*/  IMAD R16, R19, 0x10, R16 ;  /* 0x0000001013107824 */ /* 0x000fe200078e0210 */
[----:B----4-:R-:W-:-:S04]  /*534f0*/  ISETP.GE.AND P1, PT, R11, c[0x0][0x17c], PT ;  /* 0x00005f000b007a0c */ /* 0x010fc80003f26270 */
[----:B------:R-:W-:Y:S01]  /*53500*/  LOP3.LUT R16, R16, 0x20, RZ, 0x3c, !PT ;  /* 0x0000002010107812 */ /* 0x000fe200078e3cff */
[----:B--2---:R0:W-:Y:S01]  /*53510*/  @P5 STG.E.U16 [R4.64], R15 ;  /* 0x0000000f04005986 */ /* 0x0041e2000c101506 */
[----:B------:R-:W-:-:S03]  /*53520*/  PRMT R8, R15, 0x7632, R8 ;  /* 0x000076320f087816 */ /* 0x000fc60000000008 */
[----:B------:R1:W-:Y:S01]  /*53530*/  @P2 STG.E.U16 [R6.64], R9 ;  /* 0x0000000906002986 */ /* 0x0003e2000c101506 */
[----:B------:R-:W-:Y:S01]  /*53540*/  ISETP.GE.AND P2, PT, R10, c[0x0][0x17c], PT ;  /* 0x00005f000a007a0c */ /* 0x000fe20003f46270 */
[----:B0-----:R-:W-:-:S05]  /*53550*/  IMAD.WIDE R4, R0, 0x2, R24 ;  /* 0x0000000200047825 */ /* 0x001fca00078e0218 */
[----:B------:R5:W-:Y:S04]  /*53560*/  @P6 STG.E.U16 [R4.64], R8 ;  /* 0x0000000804006986 */ /* 0x000be8000c101506 */
[----:B------:R-:W0:Y:S01]  /*53570*/  LDS.128 R8, [R16] ;  /* 0x0000000010087984 */ /* 0x000e220000000c00 */
[----:B------:R-:W-:Y:S02]  /*53580*/  ISETP.LT.AND P5, PT, R28, c[0x0][0x178], !P3 ;  /* 0x00005e001c007a0c */ /* 0x000fe40005fa1270 */
[----:B------:R-:W-:Y:S02]  /*53590*/  ISETP.LT.AND P3, PT, R29, c[0x0][0x178], !P3 ;  /* 0x00005e001d007a0c */ /* 0x000fe40005f61270 */
[----:B------:R-:W-:-:S05]  /*535a0*/  IADD3 R0, R0, c[0x0][0x198], RZ ;  /* 0x0000660000007a10 */ /* 0x000fca0007ffe0ff */
[----:B-1----:R-:W-:Y:S01]  /*535b0*/  IMAD.WIDE R6, R0, 0x2, R2 ;  /* 0x0000000200067825 */ /* 0x002fe200078e0202 */
[----:B-----5:R-:W-:-:S04]  /*535c0*/  PRMT R4, R26, 0x7632, R4 ;  /* 0x000076321a047816 */ /* 0x020fc80000000004 */
[----:B------:R-:W-:Y:S01]  /*535d0*/  @P5 STG.E.U16 [R6.64], R13 ;  /* 0x0000000d06005986 */ /* 0x000fe2000c101506 */
[----:B------:R-:W-:Y:S02]  /*535e0*/  ISETP.LT.AND P6, PT, R28, c[0x0][0x178], !P4 ;  /* 0x00005e001c007a0c */ /* 0x000fe400067c1270 */
[----:B------:R-:W-:Y:S02]  /*535f0*/  ISETP.LT.AND P4, PT, R29, c[0x0][0x178], !P4 ;  /* 0x00005e001d007a0c */ /* 0x000fe40006781270 */
[----:B------:R-:W-:Y:S01]  /*53600*/  PRMT R5, R13, 0x7632, R5 ;  /* 0x000076320d057816 */ /* 0x000fe20000000005 */
[----:B0-----:R0:W-:Y:S01]  /*53610*/  STL [R1+0x4], R9 ;  /* 0x0000040901007387 */ /* 0x0011e20000100800 */
[----:B------:R-:W-:Y:S02]  /*53620*/  IMAD.MOV.U32 R19, RZ, RZ, R8 ;  /* 0x000000ffff137224 */ /* 0x000fe400078e0008 */
[----:B0-----:R-:W-:-:S05]  /*53630*/  IMAD.WIDE R8, R0, 0x2, R24 ;  /* 0x0000000200087825 */ /* 0x001fca00078e0218 */
[----:B------:R0:W-:Y:S04]  /*53640*/  @P3 STG.E.U16 [R8.64], R26 ;  /* 0x0000001a08003986 */ /* 0x0001e8000c101506 */
[----:B------:R1:W-:Y:S01]  /*53650*/  STL.64 [R1+0x8], R10 ;  /* 0x0000080a01007387 */ /* 0x0003e20000100a00 */
[----:B0-----:R-:W-:-:S03]  /*53660*/  IMAD.SHL.U32 R26, R27, 0x800, RZ ;  /* 0x000008001b1a7824 */ /* 0x001fc600078e00ff */
[----:B------:R-:W2:Y:S02]  /*53670*/  LDL.LU R16, [R1+0x50] ;  /* 0x0000500001107983 */ /* 0x000ea40000300800 */
[----:B------:R-:W-:Y:S02]  /*53680*/  LOP3.LUT R26, R26, 0x3000, RZ, 0xc0, !PT ;  /* 0x000030001a1a7812 */ /* 0x000fe400078ec0ff */
[----:B-1----:R-:W-:-:S03]  /*53690*/  IADD3 R10, R0, c[0x0][0x198], RZ ;  /* 0x00006600000a7a10 */ /* 0x002fc60007ffe0ff */
[----:B------:R-:W-:Y:S01]  /*536a0*/  IMAD R26, R17, 0x10, R26 ;  /* 0x00000010111a7824 */ /* 0x000fe200078e021a */
[C---:B------:R-:W-:Y:S01]  /*536b0*/  IADD3 R0, R10.reuse, c[0x0][0x198], RZ ;  /* 0x000066000a007a10 */ /* 0x040fe20007ffe0ff */
[----:B------:R-:W-:-:S03]  /*536c0*/  IMAD.WIDE R6, R10, 0x2, R2 ;  /* 0x000000020a067825 */ /* 0x000fc600078e0202 */
[----:B------:R-:W-:Y:S01]  /*536d0*/  LOP3.LUT R26, R26, 0x40, RZ, 0x3c, !PT ;  /* 0x000000401a1a7812 */ /* 0x000fe200078e3cff */
[----:B------:R-:W-:Y:S01]  /*536e0*/  IMAD.WIDE R10, R10, 0x2, R24 ;  /* 0x000000020a0a7825 */ /* 0x000fe200078e0218 */
[----:B------:R-:W-:Y:S01]  /*536f0*/  ISETP.GE.AND P3, PT, R12, c[0x0][0x17c], PT ;  /* 0x00005f000c007a0c */ /* 0x000fe20003f66270 */
[----:B------:R-:W-:Y:S04]  /*53700*/  @P6 STG.E.U16 [R6.64], R5 ;  /* 0x0000000506006986 */ /* 0x000fe8000c101506 */
[----:B------:R-:W3:Y:S04]  /*53710*/  LDL.LU R12, [R1+0x14f4] ;  /* 0x0014f400010c7983 */ /* 0x000ee80000300800 */
[----:B------:R-:W-:Y:S04]  /*53720*/  @P4 STG.E.U16 [R10.64], R4 ;  /* 0x000000040a004986 */ /* 0x000fe8000c101506 */
[----:B------:R-:W0:Y:S01]  /*53730*/  LDS.128 R4, [R26] ;  /* 0x000000001a047984 */ /* 0x000e220000000c00 */
[----:B------:R-:W-:-:S02]  /*53740*/  ISETP.LT.AND P5, PT, R28, c[0x0][0x178], !P0 ;  /* 0x00005e001c007a0c */ /* 0x000fc400047a1270 */
[----:B------:R-:W-:Y:S01]  /*53750*/  ISETP.LT.AND P0, PT, R29, c[0x0][0x178], !P0 ;  /* 0x00005e001d007a0c */ /* 0x000fe20004701270 */
[----:B------:R-:W4:Y:S04]  /*53760*/  LDL.LU R15, [R1+0x14f8] ;  /* 0x0014f800010f7983 */ /* 0x000f280000300800 */
[----:B------:R-:W5:Y:S04]  /*53770*/  LDL.LU R29, [R1+0x60] ;  /* 0x00006000011d7983 */ /* 0x000f680000300800 */
[----:B0-----:R0:W-:Y:S04]  /*53780*/  STL [R1+0x1630], R5 ;  /* 0x0016300501007387 */ /* 0x0011e80000100800 */
[----:B0-----:R-:W4:Y:S04]  /*53790*/  LDL R5, [R1+0x7c8] ;  /* 0x0007c80001057983 */ /* 0x001f280000100800 */
[----:B------:R-:W-:Y:S04]  /*537a0*/  STL [R1+0x15ec], R6 ;  /* 0x0015ec0601007387 */ /* 0x000fe80000100800 */
[----:B------:R0:W-:Y:S04]  /*537b0*/  STL [R1+0x15e8], R7 ;  /* 0x0015e80701007387 */ /* 0x0001e80000100800 */
[----:B0-----:R-:W5:Y:S01]  /*537c0*/  LDL.LU R7, [R1+0x14fc] ;  /* 0x0014fc0001077983 */ /* 0x001f620000300800 */
[----:B------:R-:W-:-:S02]  /*537d0*/  IMAD.SHL.U32 R6, R27, 0x800, RZ ;  /* 0x000008001b067824 */ /* 0x000fc400078e00ff */
[----:B------:R-:W-:Y:S01]  /*537e0*/  IMAD.WIDE R8, R0, 0x2, R2 ;  /* 0x0000000200087825 */ /* 0x000fe200078e0202 */
[----:B------:R-:W-:Y:S02]  /*537f0*/  ISETP.LT.AND P6, PT, R28, c[0x0][0x178], !P1 ;  /* 0x00005e001c007a0c */ /* 0x000fe40004fc1270 */
[----:B------:R-:W-:-:S05]  /*53800*/  LOP3.LUT R6, R6, 0x3000, RZ, 0xc0, !PT ;  /* 0x0000300006067812 */ /* 0x000fca00078ec0ff */
[----:B------:R-:W-:-:S05]  /*53810*/  IMAD R6, R17, 0x10, R6 ;  /* 0x0000001011067824 */ /* 0x000fca00078e0206 */
[----:B------:R-:W-:Y:S02]  /*53820*/  LOP3.LUT R6, R6, 0x60, RZ, 0x3c, !PT ;  /* 0x0000006006067812 */ /* 0x000fe400078e3cff */
[----:B------:R-:W-:Y:S01]  /*53830*/  PRMT R18, R14, 0x7632, R18 ;  /* 0x000076320e127816 */ /* 0x000fe20000000012 */
[----:B--2---:R0:W-:Y:S02]  /*53840*/  @P5 STG.E.U16 [R8.64], R16 ;  /* 0x0000001008005986 */ /* 0x0041e4000c101506 */
[----:B0-----:R-:W-:Y:S02]  /*53850*/  IADD3 R8, R0, c[0x0][0x198], RZ ;  /* 0x0000660000087a10 */ /* 0x001fe40007ffe0ff */
[----:B------:R-:W-:-:S03]  /*53860*/  PRMT R9, R16, 0x7632, R9 ;  /* 0x0000763210097816 */ /* 0x000fc60000000009 */
[----:B------:R-:W-:Y:S01]  /*53870*/  IMAD.WIDE R10, R8, 0x2, R2 ;  /* 0x00000002080a7825 */ /* 0x000fe200078e0202 */
[----:B---3--:R-:W-:-:S03]  /*53880*/  ISETP.GE.AND P4, PT, R12, c[0x0][0x17c], PT ;  /* 0x00005f000c007a0c */ /* 0x008fc60003f86270 */
[----:B------:R-:W-:Y:S01]  /*53890*/  IMAD.WIDE R12, R0, 0x2, R24 ;  /* 0x00000002000c7825 */ /* 0x000fe200078e0218 */
[----:B------:R-:W-:-:S04]  /*538a0*/  IADD3 R0, R8, c[0x0][0x198], RZ ;  /* 0x0000660008007a10 */ /* 0x000fc80007ffe0ff */
[----:B------:R0:W-:Y:S04]  /*538b0*/  @P0 STG.E.U16 [R12.64], R14 ;  /* 0x0000000e0c000986 */ /* 0x0001e8000c101506 */
[----:B------:R-:W-:Y:S01]  /*538c0*/  @P6 STG.E.U16 [R10.64], R9 ;  /* 0x000000090a006986 */ /* 0x000fe2000c101506 */
[----:B0-----:R-:W-:-:S03]  /*538d0*/  IMAD.WIDE R12, R8, 0x2, R24 ;  /* 0x00000002080c7825 */ /* 0x001fc600078e0218 */
[----:B------:R-:W0:Y:S01]  /*538e0*/  LDS.128 R8, [R6] ;  /* 0x0000000006087984 */ /* 0x000e220000000c00 */
[----:B------:R-:W-:-:S03]  /*538f0*/  ISETP.LT.AND P5, PT, R28, c[0x0][0x178], !P2 ;  /* 0x00005e001c007a0c */ /* 0x000fc600057a1270 */
[----:B------:R-:W2:Y:S04]  /*53900*/  LDL.LU R28, [R1+0x1634] ;  /* 0x00163400011c7983 */ /* 0x000ea80000300800 */
[----:B------:R-:W3:Y:S01]  /*53910*/  LDL.LU R27, [R1+0x70] ;  /* 0x00007000011b7983 */ /* 0x000ee20000300800 */
[----:B----4-:R-:W-:Y:S02]  /*53920*/  ISETP.LT.AND P1, PT, R5, c[0x0][0x178], !P1 ;  /* 0x00005e0005007a0c */ /* 0x010fe40004f21270 */
[----:B-----5:R-:W-:Y:S02]  /*53930*/  ISETP.GE.AND P6, PT, R7, c[0x0][0x17c], PT ;  /* 0x00005f0007007a0c */ /* 0x020fe40003fc6270 */
[----:B------:R-:W4:Y:S04]  /*53940*/  LDL.LU R7, [R1+0x1504] ;  /* 0x0015040001077983 */ /* 0x000f280000300800 */
[----:B0-----:R0:W-:Y:S05]  /*53950*/  STL [R1+0x15f4], R10 ;  /* 0x0015f40a01007387 */ /* 0x0011ea0000100800 */
[----:B------:R1:W-:Y:S04]  /*53960*/  @P1 STG.E.U16 [R12.64], R18 ;  /* 0x000000120c001986 */ /* 0x0003e8000c101506 */
[----:B0-----:R-:W5:Y:S04]  /*53970*/  LDL R10, [R1+0x7c4] ;  /* 0x0007c400010a7983 */ /* 0x001f680000100800 */
[----:B------:R-:W-:Y:S04]  /*53980*/  STL [R1+0x15f0], R11 ;  /* 0x0015f00b01007387 */ /* 0x000fe80000100800 */
[----:B-1----:R-:W2:Y:S01]  /*53990*/  LDL.LU R13, [R1+0x1500] ;  /* 0x00150000010d7983 */ /* 0x002ea20000300800 */
[----:B------:R-:W-:-:S02]  /*539a0*/  ISETP.LT.AND P2, PT, R5, c[0x0][0x178], !P2 ;  /* 0x00005e0005007a0c */ /* 0x000fc40005741270 */
[----:B------:R-:W-:Y:S01]  /*539b0*/  ISETP.GE.AND P0, PT, R15, c[0x0][0x17c], PT ;  /* 0x00005f000f007a0c */ /* 0x000fe20003f06270 */
[----:B------:R-:W-:-:S04]  /*539c0*/  IMAD.WIDE R14, R0, 0x2, R2 ;  /* 0x00000002000e7825 */ /* 0x000fc800078e0202 */
[C---:B------:R-:W-:Y:S01]  /*539d0*/  IMAD.WIDE R16, R0.reuse, 0x2, R24 ;  /* 0x0000000200107825 */ /* 0x040fe200078e0218 */
[----:B------:R0:W-:Y:S05]  /*539e0*/  @P5 STG.E.U16 [R14.64], R29 ;  /* 0x0000001d0e005986 */ /* 0x0001ea000c101506 */
[----:B------:R1:W-:Y:S01]  /*539f0*/  @P2 STG.E.U16 [R16.64], R19 ;  /* 0x0000001310002986 */ /* 0x0003e2000c101506 */
[----:B0-----:R-:W-:-:S04]  /*53a00*/  IADD3 R14, R0, c[0x0][0x198], RZ ;  /* 0x00006600000e7a10 */ /* 0x001fc80007ffe0ff */
[----:B------:R-:W-:Y:S02]  /*53a10*/  IADD3 R0, R14, c[0x0][0x198], RZ ;  /* 0x000066000e007a10 */ /* 0x000fe40007ffe0ff */
[----:B------:R-:W-:Y:S02]  /*53a20*/  PRMT R21, R29, 0x7632, R21 ;  /* 0x000076321d157816 */ /* 0x000fe40000000015 */
[----:B------:R-:W-:Y:S01]  /*53a30*/  PRMT R20, R19, 0x7632, R20 ;  /* 0x0000763213147816 */ /* 0x000fe20000000014 */
[C---:B-1----:R-:W-:Y:S01]  /*53a40*/  IMAD.WIDE R16, R0.reuse, 0x2, R2 ;  /* 0x0000000200107825 */ /* 0x042fe200078e0202 */
[----:B------:R-:W4:Y:S03]  /*53a50*/  LDL.LU R29, [R1+0x90] ;  /* 0x00009000011d7983 */ /* 0x000f260000300800 */
[----:B------:R-:W-:Y:S01]  /*53a60*/  IMAD.WIDE R18, R0, 0x2, R24 ;  /* 0x0000000200127825 */ /* 0x000fe200078e0218 */
[----:B-----5:R-:W-:-:S02]  /*53a70*/  ISETP.LT.AND P2, PT, R10, c[0x0][0x178], !P3 ;  /* 0x00005e000a007a0c */ /* 0x020fc40005f41270 */
[C---:B------:R-:W-:Y:S02]  /*53a80*/  ISETP.LT.AND P3, PT, R5.reuse, c[0x0][0x178], !P3 ;  /* 0x00005e0005007a0c */ /* 0x040fe40005f61270 */
[----:B------:R-:W-:Y:S02]  /*53a90*/  ISETP.LT.AND P5, PT, R10, c[0x0][0x178], !P4 ;  /* 0x00005e000a007a0c */ /* 0x000fe400067a1270 */
[----:B------:R-:W-:Y:S02]  /*53aa0*/  ISETP.LT.AND P4, PT, R5, c[0x0][0x178], !P4 ;  /* 0x00005e0005007a0c */ /* 0x000fe40006781270 */
[----:B--2---:R-:W-:Y:S01]  /*53ab0*/  ISETP.GE.AND P1, PT, R13, c[0x0][0x17c], PT ;  /* 0x00005f000d007a0c */ /* 0x004fe20003f26270 */
[----:B------:R-:W-:-:S04]  /*53ac0*/  IMAD.WIDE R12, R14, 0x2, R2 ;  /* 0x000000020e0c7825 */ /* 0x000fc800078e0202 */
[----:B------:R-:W-:Y:S01]  /*53ad0*/  IMAD.WIDE R14, R14, 0x2, R24 ;  /* 0x000000020e0e7825 */ /* 0x000fe200078e0218 */
[----:B------:R0:W-:Y:S04]  /*53ae0*/  @P2 STG.E.U16 [R12.64], R21 ;  /* 0x000000150c002986 */ /* 0x0001e8000c101506 */
[----:B------:R-:W-:Y:S04]  /*53af0*/  @P3 STG.E.U16 [R14.64], R20 ;  /* 0x000000140e003986 */ /* 0x000fe8000c101506 */
[----:B---3--:R-:W-:Y:S04]  /*53b00*/  @P5 STG.E.U16 [R16.64], R27 ;  /* 0x0000001b10005986 */ /* 0x008fe8000c101506 */
[----:B------:R-:W-:Y:S04]  /*53b10*/  @P4 STG.E.U16 [R18.64], R4 ;  /* 0x0000000412004986 */ /* 0x000fe8000c101506 */
[----:B------:R-:W1:Y:S04]  /*53b20*/  LDS.128 R16, [R23+0x800] ;  /* 0x0008000017107984 */ /* 0x000e680000000c00 */
[----:B0-----:R-:W2:Y:S04]  /*53b30*/  LDL.LU R13, [R1+0x1508] ;  /* 0x00150800010d7983 */ /* 0x001ea80000300800 */
[----:B-1----:R-:W-:Y:S04]  /*53b40*/  STL [R1+0x24], R17 ;  /* 0x0000241101007387 */ /* 0x002fe80000100800 */
[----:B------:R-:W-:Y:S04]  /*53b50*/  STL [R1+0x2c], R19 ;  /* 0x00002c1301007387 */ /* 0x000fe80000100800 */
[----:B------:R-:W3:Y:S01]  /*53b60*/  LDL.LU R21, [R1+0x150c] ;  /* 0x00150c0001157983 */ /* 0x000ee20000300800 */
[----:B------:R-:W-:-:S02]  /*53b70*/  ISETP.LT.AND P4, PT, R10, c[0x0][0x178], !P0 ;  /* 0x00005e000a007a0c */ /* 0x000fc40004781270 */
[----:B------:R-:W-:Y:S02]  /*53b80*/  IADD3 R14, R0, c[0x0][0x198], RZ ;  /* 0x00006600000e7a10 */ /* 0x000fe40007ffe0ff */
[----:B------:R-:W-:Y:S02]  /*53b90*/  PRMT R20, R27, 0x7632, R20 ;  /* 0x000076321b147816 */ /* 0x000fe40000000014 */
[----:B------:R-:W-:Y:S02]  /*53ba0*/  ISETP.LT.AND P0, PT, R5, c[0x0][0x178], !P0 ;  /* 0x00005e0005007a0c */ /* 0x000fe40004701270 */
[----:B------:R-:W-:Y:S02]  /*53bb0*/  IADD3 R0, R14, c[0x0][0x198], RZ ;  /* 0x000066000e007a10 */ /* 0x000fe40007ffe0ff */
[----:B------:R-:W-:Y:S02]  /*53bc0*/  PRMT R4, R4, 0x7632, R4 ;  /* 0x0000763204047816 */ /* 0x000fe40000000004 */
[----:B----4-:R-:W-:Y:S01]  /*53bd0*/  ISETP.GE.AND P2, PT, R7, c[0x0][0x17c], PT ;  /* 0x00005f0007007a0c */ /* 0x010fe20003f46270 */
[----:B------:R-:W-:-:S05]  /*53be0*/  IMAD.MOV.U32 R7, RZ, RZ, R18 ;  /* 0x000000ffff077224 */ /* 0x000fca00078e0012 */
[----:B------:R0:W-:Y:S04]  /*53bf0*/  STL [R1+0x15f8], R7 ;  /* 0x0015f80701007387 */ /* 0x0001e80000100800 */
[----:B------:R-:W4:Y:S04]  /*53c00*/  LDL.LU R27, [R1+0xb0] ;  /* 0x0000b000011b7983 */ /* 0x000f280000300800 */
[----:B0-----:R-:W5:Y:S01]  /*53c10*/  LDL.LU R7, [R1+0x1510] ;  /* 0x0015100001077983 */ /* 0x001f620000300800 */
[----:B--2---:R-:W-:Y:S01]  /*53c20*/  ISETP.GE.AND P3, PT, R13, c[0x0][0x17c], PT ;  /* 0x00005f000d007a0c */ /* 0x004fe20003f66270 */
[----:B------:R-:W-:-:S05]  /*53c30*/  IMAD.WIDE R12, R14, 0x2, R2 ;  /* 0x000000020e0c7825 */ /* 0x000fca00078e0202 */
[----:B------:R0:W-:Y:S01]  /*53c40*/  @P4 STG.E.U16 [R12.64], R20 ;  /* 0x000000140c004986 */ /* 0x0001e2000c101506 */
[----:B---3--:R-:W-:-:S03]  /*53c50*/  ISETP.GE.AND P4, PT, R21, c[0x0][0x17c], PT ;  /* 0x00005f0015007a0c */ /* 0x008fc60003f86270 */
[----:B------:R-:W0:Y:S01]  /*53c60*/  S2R R21, SR_TID.X ;  /* 0x0000000000157919 */ /* 0x000e220000002100 */
[----:B------:R-:W-:Y:S01]  /*53c70*/  IMAD.WIDE R14, R14, 0x2, R24 ;  /* 0x000000020e0e7825 */ /* 0x000fe200078e0218 */
[----:B0-----:R-:W-:-:S03]  /*53c80*/  LOP3.LUT R13, R21, 0x7f, RZ, 0xc0, !PT ;  /* 0x0000007f150d7812 */ /* 0x001fc600078ec0ff */
[----:B------:R-:W-:-:S05]  /*53c90*/  IMAD.SHL.U32 R21, R21, 0x800, RZ ;  /* 0x0000080015157824 */ /* 0x000fca00078e00ff */
[----:B------:R-:W-:-:S05]  /*53ca0*/  LOP3.LUT R21, R21, 0x3000, RZ, 0xc0, !PT ;  /* 0x0000300015157812 */ /* 0x000fca00078ec0ff */
[----:B------:R-:W-:Y:S01]  /*53cb0*/  IMAD R21, R13, 0x10, R21 ;  /* 0x000000100d157824 */ /* 0x000fe200078e0215 */
[----:B------:R-:W-:Y:S04]  /*53cc0*/  @P0 STG.E.U16 [R14.64], R4 ;  /* 0x000000040e000986 */ /* 0x000fe8000c101506 */
[----:B------:R-:W-:-:S05]  /*53cd0*/  LOP3.LUT R21, R21, 0x20, RZ, 0x3c, !PT ;  /* 0x0000002015157812 */ /* 0x000fca00078e3cff */
[----:B------:R-:W0:Y:S04]  /*53ce0*/  LDS.128 R12, [R21+0x800] ;  /* 0x00080000150c7984 */ /* 0x000e280000000c00 */
[----:B0-----:R0:W-:Y:S04]  /*53cf0*/  STL.64 [R1+0x1600], R14 ;  /* 0x0016000e01007387 */ /* 0x0011e80000100a00 */
[----:B0-----:R-:W2:Y:S01]  /*53d00*/  LDL.LU R15, [R1+0x1514] ;  /* 0x00151400010f7983 */ /* 0x001ea20000300800 */
[----:B------:R-:W-:Y:S02]  /*53d10*/  ISETP.LT.AND P5, PT, R10, c[0x0][0x178], !P6 ;  /* 0x00005e000a007a0c */ /* 0x000fe400077a1270 */
[----:B------:R-:W-:Y:S01]  /*53d20*/  ISETP.LT.AND P6, PT, R5, c[0x0][0x178], !P6 ;  /* 0x00005e0005007a0c */ /* 0x000fe200077c1270 */
[----:B------:R-:W-:-:S02]  /*53d30*/  IMAD.MOV.U32 R23, RZ, RZ, R16 ;  /* 0x000000ffff177224 */ /* 0x000fc400078e0010 */
[----:B------:R-:W-:-:S04]  /*53d40*/  IMAD.WIDE R16, R0, 0x2, R2 ;  /* 0x0000000200107825 */ /* 0x000fc800078e0202 */
[----:B------:R-:W-:Y:S01]  /*53d50*/  IMAD.WIDE R18, R0, 0x2, R24 ;  /* 0x0000000200127825 */ /* 0x000fe200078e0218 */
[----:B------:R-:W-:-:S03]  /*53d60*/  PRMT R22, R29, 0x7632, R22 ;  /* 0x000076321d167816 */ /* 0x000fc60000000016 */
[----:B------:R0:W-:Y:S04]  /*53d70*/  @P5 STG.E.U16 [R16.64], R29 ;  /* 0x0000001d10005986 */ /* 0x0001e8000c101506 */
[----:B------:R1:W-:Y:S04]  /*53d80*/  @P6 STG.E.U16 [R18.64], R8 ;  /* 0x0000000812006986 */ /* 0x0003e8000c101506 */
[----:B0-----:R-:W3:Y:S01]  /*53d90*/  LDL.LU R29, [R1+0xc0] ;  /* 0x0000c000011d7983 */ /* 0x001ee20000300800 */
[----:B------:R-:W-:Y:S02]  /*53da0*/  ISETP.LT.AND P0, PT, R10, c[0x0][0x178], !P1 ;  /* 0x00005e000a007a0c */ /* 0x000fe40004f01270 */
[----:B------:R-:W-:-:S02]  /*53db0*/  ISETP.LT.AND P1, PT, R5, c[0x0][0x178], !P1 ;  /* 0x00005e0005007a0c */ /* 0x000fc40004f21270 */
[----:B------:R-:W-:Y:S02]  /*53dc0*/  IADD3 R4, R0, c[0x0][0x198], RZ ;  /* 0x0000660000047a10 */ /* 0x000fe40007ffe0ff */
[----:B-1----:R-:W-:-:S03]  /*53dd0*/  PRMT R8, R8, 0x7632, R8 ;  /* 0x0000763208087816 */ /* 0x002fc60000000008 */
[----:B------:R-:W-:-:S04]  /*53de0*/  IMAD.WIDE R16, R4, 0x2, R2 ;  /* 0x0000000204107825 */ /* 0x000fc800078e0202 */
[----:B------:R-:W-:Y:S01]  /*53df0*/  IMAD.WIDE R18, R4, 0x2, R24 ;  /* 0x0000000204127825 */ /* 0x000fe200078e0218 */
[----:B------:R-:W-:Y:S01]  /*53e00*/  @P0 STG.E.U16 [R16.64], R22 ;  /* 0x0000001610000986 */ /* 0x000fe2000c101506 */
[----:B--2---:R-:W-:-:S03]  /*53e10*/  ISETP.GE.AND P6, PT, R15, c[0x0][0x17c], PT ;  /* 0x00005f000f007a0c */ /* 0x004fc60003fc6270 */
[----:B------:R-:W2:Y:S04]  /*53e20*/  LDL.LU R15, [R1+0x151c] ;  /* 0x00151c00010f7983 */ /* 0x000ea80000300800 */
[----:B------:R-:W-:Y:S04]  /*53e30*/  @P1 STG.E.U16 [R18.64], R8 ;  /* 0x0000000812001986 */ /* 0x000fe8000c101506 */
[----:B------:R-:W0:Y:S01]  /*53e40*/  LDS.128 R16, [R26+0x800] ;  /* 0x000800001a107984 */ /* 0x000e220000000c00 */
[----:B------:R-:W-:Y:S02]  /*53e50*/  ISETP.LT.AND P5, PT, R10, c[0x0][0x178], !P2 ;  /* 0x00005e000a007a0c */ /* 0x000fe400057a1270 */
[----:B------:R-:W-:Y:S01]  /*53e60*/  IADD3 R0, R4, c[0x0][0x198], RZ ;  /* 0x0000660004007a10 */ /* 0x000fe20007ffe0ff */
[----:B------:R-:W3:Y:S01]  /*53e70*/  LDL.LU R14, [R1+0x1518] ;  /* 0x00151800010e7983 */ /* 0x000ee20000300800 */
[----:B------:R-:W-:-:S03]  /*53e80*/  ISETP.LT.AND P2, PT, R5, c[0x0][0x178], !P2 ;  /* 0x00005e0005007a0c */ /* 0x000fc60005741270 */
[----:B------:R-:W-:-:S06]  /*53e90*/  IMAD.WIDE R20, R0, 0x2, R2 ;  /* 0x0000000200147825 */ /* 0x000fcc00078e0202 */
[----:B----4-:R1:W-:Y:S01]  /*53ea0*/  @P5 STG.E.U16 [R20.64], R27 ;  /* 0x0000001b14005986 */ /* 0x0103e2000c101506 */
[----:B-----5:R-:W-:Y:S01]  /*53eb0*/  ISETP.GE.AND P0, PT, R7, c[0x0][0x17c], PT ;  /* 0x00005f0007007a0c */ /* 0x020fe20003f06270 */
[----:B-1----:R-:W-:-:S05]  /*53ec0*/  IMAD.WIDE R20, R0, 0x2, R24 ;  /* 0x0000000200147825 */ /* 0x002fca00078e0218 */
[----:B------:R1:W-:Y:S04]  /*53ed0*/  @P2 STG.E.U16 [R20.64], R23 ;  /* 0x0000001714002986 */ /* 0x0003e8000c101506 */
[----:B0-----:R-:W-:Y:S04]  /*53ee0*/  STL.64 [R1+0x1628], R16 ;  /* 0x0016281001007387 */ /* 0x001fe80000100a00 */
[----:B------:R-:W-:Y:S04]  /*53ef0*/  STL.64 [R1+0x1608], R18 ;  /* 0x0016081201007387 */ /* 0x000fe80000100a00 */
[----:B------:R-:W4:Y:S01]  /*53f00*/  LDL.LU R7, [R1+0xa0] ;  /* 0x0000a00001077983 */ /* 0x000f220000300800 */
[----:B------:R-:W-:-:S02]  /*53f10*/  ISETP.LT.AND P1, PT, R10, c[0x0][0x178], !P3 ;  /* 0x00005e000a007a0c */ /* 0x000fc40005f21270 */
[----:B------:R-:W-:Y:S02]  /*53f20*/  ISETP.LT.AND P3, PT, R5, c[0x0][0x178], !P3 ;  /* 0x00005e0005007a0c */ /* 0x000fe40005f61270 */
[----:B------:R-:W-:Y:S02]  /*53f30*/  IADD3 R4, R0, c[0x0][0x198], RZ ;  /* 0x0000660000047a10 */ /* 0x000fe40007ffe0ff */
[----:B--2---:R-:W-:Y:S02]  /*53f40*/  ISETP.GE.AND P2, PT, R15, c[0x0][0x17c], PT ;  /* 0x00005f000f007a0c */ /* 0x004fe40003f46270 */
[----:B------:R-:W2:Y:S01]  /*53f50*/  LDL.LU R15, [R1+0x1520] ;  /* 0x00152000010f7983 */ /* 0x000ea20000300800 */
[----:B------:R-:W-:Y:S02]  /*53f60*/  ISETP.LT.AND P5, PT, R10, c[0x0][0x178], !P4 ;  /* 0x00005e000a007a0c */ /* 0x000fe400067a1270 */
[C---:B------:R-:W-:Y:S02]  /*53f70*/  IADD3 R0, R4.reuse, c[0x0][0x198], RZ ;  /* 0x0000660004007a10 */ /* 0x040fe40007ffe0ff */
[----:B------:R-:W-:Y:S01]  /*53f80*/  PRMT R28, R27, 0x7632, R28 ;  /* 0x000076321b1c7816 */ /* 0x000fe2000000001c */
[----:B------:R-:W-:Y:S01]  /*53f90*/  IMAD.WIDE R26, R4, 0x2, R2 ;  /* 0x00000002041a7825 */ /* 0x000fe200078e0202 */
[----:B------:R-:W-:-:S03]  /*53fa0*/  PRMT R8, R23, 0x7632, R8 ;  /* 0x0000763217087816 */ /* 0x000fc60000000008 */
[----:B-1----:R-:W-:Y:S01]  /*53fb0*/  IMAD.WIDE R20, R4, 0x2, R24 ;  /* 0x0000000204147825 */ /* 0x002fe200078e0218 */
[----:B------:R-:W-:Y:S03]  /*53fc0*/  @P1 STG.E.U16 [R26.64], R28 ;  /* 0x0000001c1a001986 */ /* 0x000fe6000c101506 */
[----:B------:R-:W-:Y:S01]  /*53fd0*/  IMAD.WIDE R22, R0, 0x2, R2 ;  /* 0x0000000200167825 */ /* 0x000fe200078e0202 */
[----:B------:R0:W-:Y:S04]  /*53fe0*/  @P3 STG.E.U16 [R20.64], R8 ;  /* 0x0000000814003986 */ /* 0x0001e8000c101506 */
[----:B---3--:R1:W-:Y:S04]  /*53ff0*/  @P5 STG.E.U16 [R22.64], R29 ;  /* 0x0000001d16005986 */ /* 0x0083e8000c101506 */
[----:B------:R-:W3:Y:S01]  /*54000*/  LDS.128 R20, [R6+0x800] ;  /* 0x0008000006147984 */ /* 0x000ee20000000c00 */
[----:B------:R-:W-:-:S02]  /*54010*/  ISETP.LT.AND P4, PT, R5, c[0x0][0x178], !P4 ;  /* 0x00005e0005007a0c */ /* 0x000fc40006781270 */
[----:B------:R-:W-:Y:S02]  /*54020*/  ISETP.LT.AND P3, PT, R10, c[0x0][0x178], !P6 ;  /* 0x00005e000a007a0c */ /* 0x000fe40007761270 */
[----:B------:R-:W-:Y:S02]  /*54030*/  ISETP.LT.AND P6, PT, R5, c[0x0][0x178], !P6 ;  /* 0x00005e0005007a0c */ /* 0x000fe400077c1270 */
[C---:B0-----:R-:W-:Y:S01]  /*54040*/  IADD3 R8, R0.reuse, c[0x0][0x198], RZ ;  /* 0x0000660000087a10 */ /* 0x041fe20007ffe0ff */
[----:B------:R-:W-:Y:S01]  /*54050*/  IMAD.WIDE R16, R0, 0x2, R24 ;  /* 0x0000000200107825 */ /* 0x000fe200078e0218 */
[----:B------:R-:W-:Y:S01]  /*54060*/  ISETP.LT.AND P5, PT, R10, c[0x0][0x178], !P0 ;  /* 0x00005e000a007a0c */ /* 0x000fe200047a1270 */
[----:B------:R-:W5:Y:S01]  /*54070*/  LDL.LU R5, [R1+0x1630] ;  /* 0x0016300001057983 */ /* 0x000f620000300800 */
[C---:B------:R-:W-:Y:S01]  /*54080*/  IADD3 R4, R8.reuse, c[0x0][0x198], RZ ;  /* 0x0000660008047a10 */ /* 0x040fe20007ffe0ff */
[----:B------:R-:W-:Y:S01]  /*54090*/  IMAD.WIDE R18, R8, 0x2, R2 ;  /* 0x0000000208127825 */ /* 0x000fe200078e0202 */
[----:B------:R-:W-:-:S02]  /*540a0*/  PRMT R11, R29, 0x7632, R11 ;  /* 0x000076321d0b7816 */ /* 0x000fc4000000000b */
[----:B------:R-:W-:Y:S01]  /*540b0*/  PRMT R0, R12, 0x7632, R0 ;  /* 0x000076320c007816 */ /* 0x000fe20000000000 */
[----:B-1----:R-:W-:Y:S01]  /*540c0*/  IMAD.WIDE R28, R8, 0x2, R24 ;  /* 0x00000002081c7825 */ /* 0x002fe200078e0218 */
[----:B------:R-:W-:Y:S01]  /*540d0*/  ISETP.GE.AND P1, PT, R14, c[0x0][0x17c], PT ;  /* 0x00005f000e007a0c */ /* 0x000fe20003f26270 */
[----:B------:R0:W-:Y:S02]  /*540e0*/  @P4 STG.E.U16 [R16.64], R12 ;  /* 0x0000000c10004986 */ /* 0x0001e4000c101506 */
[----:B------:R-:W-:Y:S02]  /*540f0*/  IMAD.WIDE R26, R4, 0x2, R2 ;  /* 0x00000002041a7825 */ /* 0x000fe400078e0202 */
[----:B------:R-:W-:Y:S04]  /*54100*/  @P3 STG.E.U16 [R18.64], R11 ;  /* 0x0000000b12003986 */ /* 0x000fe8000c101506 */
[----:B------:R-:W-:Y:S04]  /*54110*/  @P6 STG.E.U16 [R28.64], R0 ;  /* 0x000000001c006986 */ /* 0x000fe8000c101506 */
[----:B----4-:R-:W-:Y:S01]  /*54120*/  @P5 STG.E.U16 [R26.64], R7 ;  /* 0x000000071a005986 */ /* 0x010fe2000c101506 */
[----:B0-----:R-:W-:-:S03]  /*54130*/  PRMT R12, R7, 0x7632, R12 ;  /* 0x00007632070c7816 */ /* 0x001fc6000000000c */
[----:B---3--:R0:W-:Y:S04]  /*54140*/  STL [R1+0x15e4], R23 ;  /* 0x0015e41701007387 */ /* 0x0081e80000100800 */
[----:B0-----:R-:W3:Y:S04]  /*54150*/  LDL.LU R23, [R1+0x7c8] ;  /* 0x0007c80001177983 */ /* 0x001ee80000300800 */
[----:B------:R-:W4:Y:S04]  /*54160*/  LDL.LU R14, [R1+0x1524] ;  /* 0x00152400010e7983 */ /* 0x000f280000300800 */
[----:B------:R-:W5:Y:S04]  /*54170*/  LDL.LU R6, [R1+0x80] ;  /* 0x0000800001067983 */ /* 0x000f680000300800 */
[----:B------:R-:W5:Y:S04]  /*54180*/  LDL.LU.64 R16, [R1+0x1628] ;  /* 0x0016280001107983 */ /* 0x000f680000300a00 */
[----:B------:R-:W5:Y:S04]  /*54190*/  LDL.LU R11, [R1+0x1528] ;  /* 0x00152800010b7983 */ /* 0x000f680000300800 */
[----:B------:R-:W5:Y:S01]  /*541a0*/  LDL.LU R7, [R1+0x152c] ;  /* 0x00152c0001077983 */ /* 0x000f620000300800 */
[----:B--2---:R-:W-:-:S03]  /*541b0*/  ISETP.GE.AND P4, PT, R15, c[0x0][0x17c], PT ;  /* 0x00005f000f007a0c */ /* 0x004fc60003f86270 */
[----:B------:R-:W2:Y:S01]  /*541c0*/  LDL.LU R15, [R1+0x54] ;  /* 0x00005400010f7983 */ /* 0x000ea20000300800 */
[----:B------:R-:W-:Y:S02]  /*541d0*/  ISETP.LT.AND P5, PT, R10, c[0x0][0x178], !P2 ;  /* 0x00005e000a007a0c */ /* 0x000fe400057a1270 */
[C---:B---3--:R-:W-:Y:S02]  /*541e0*/  ISETP.LT.AND P0, PT, R23.reuse, c[0x0][0x178], !P0 ;  /* 0x00005e0017007a0c */ /* 0x048fe40004701270 */
[----:B------:R-:W-:Y:S02]  /*541f0*/  ISETP.LT.AND P3, PT, R23, c[0x0][0x178], !P2 ;  /* 0x00005e0017007a0c */ /* 0x000fe40005761270 */
[----:B----4-:R-:W-:Y:S01]  /*54200*/  ISETP.GE.AND P2, PT, R14, c[0x0][0x17c], PT ;  /* 0x00005f000e007a0c */ /* 0x010fe20003f46270 */
[----:B--2---:R0:W-:Y:S04]  /*54210*/  STL [R1+0x1620], R15 ;  /* 0x0016200f01007387 */ /* 0x0041e80000100800 */
[----:B-----5:R-:W-:Y:S01]  /*54220*/  STL.64 [R1+0x1610], R16 ;  /* 0x0016101001007387 */ /* 0x020fe20000100a00 */
[----:B0-----:R-:W-:-:S05]  /*54230*/  IMAD.WIDE R14, R4, 0x2, R24 ;  /* 0x00000002040e7825 */ /* 0x001fca00078e0218 */
[----:B------:R0:W-:Y:S01]  /*54240*/  @P0 STG.E.U16 [R14.64], R16 ;  /* 0x000000100e000986 */ /* 0x0001e2000c101506 */
[----:B------:R-:W-:-:S03]  /*54250*/  ISETP.GE.AND P0, PT, R11, c[0x0][0x17c], PT ;  /* 0x00005f000b007a0c */ /* 0x000fc60003f06270 */
[----:B------:R-:W2:Y:S01]  /*54260*/  LDL.LU R11, [R1+0x1530] ;  /* 0x00153000010b7983 */ /* 0x000ea20000300800 */
[----:B------:R-:W-:Y:S02]  /*54270*/  IADD3 R8, R4, c[0x0][0x198], RZ ;  /* 0x0000660004087a10 */ /* 0x000fe40007ffe0ff */
[----:B------:R-:W-:Y:S02]  /*54280*/  ISETP.LT.AND P6, PT, R10, c[0x0][0x178], !P1 ;  /* 0x00005e000a007a0c */ /* 0x000fe40004fc1270 */
[----:B------:R-:W-:Y:S02]  /*54290*/  ISETP.LT.AND P1, PT, R23, c[0x0][0x178], !P1 ;  /* 0x00005e0017007a0c */ /* 0x000fe40004f21270 */
[C---:B------:R-:W-:Y:S01]  /*542a0*/  IADD3 R0, R8.reuse, c[0x0][0x198], RZ ;  /* 0x0000660008007a10 */ /* 0x040fe20007ffe0ff */
[----:B------:R-:W-:Y:S01]  /*542b0*/  IMAD.WIDE R18, R8, 0x2, R2 ;  /* 0x0000000208127825 */ /* 0x000fe200078e0202 */
[----:B------:R-:W-:-:S03]  /*542c0*/  PRMT R4, R16, 0x7632, R4 ;  /* 0x0000763210047816 */ /* 0x000fc60000000004 */
[----:B------:R-:W-:Y:S01]  /*542d0*/  IMAD.WIDE R28, R8, 0x2, R24 ;  /* 0x00000002081c7825 */ /* 0x000fe200078e0218 */
[----:B------:R1:W-:Y:S03]  /*542e0*/  @P5 STG.E.U16 [R18.64], R12 ;  /* 0x0000000c12005986 */ /* 0x0003e6000c101506 */
[C---:B------:R-:W-:Y:S01]  /*542f0*/  IMAD.WIDE R26, R0.reuse, 0x2, R2 ;  /* 0x00000002001a7825 */ /* 0x040fe200078e0202 */
[----:B------:R-:W-:Y:S03]  /*54300*/  @P3 STG.E.U16 [R28.64], R4 ;  /* 0x000000041c003986 */ /* 0x000fe6000c101506 */
[----:B0-----:R-:W-:Y:S01]  /*54310*/  IMAD.WIDE R14, R0, 0x2, R24 ;  /* 0x00000002000e7825 */ /* 0x001fe200078e0218 */
[----:B------:R0:W-:Y:S01]  /*54320*/  @P6 STG.E.U16 [R26.64], R6 ;  /* 0x000000061a006986 */ /* 0x0001e2000c101506 */
[----:B------:R-:W-:-:S03]  /*54330*/  ISETP.GE.AND P3, PT, R7, c[0x0][0x17c], PT ;  /* 0x00005f0007007a0c */ /* 0x000fc60003f66270 */
[----:B-1----:R-:W3:Y:S01]  /*54340*/  LDL.LU R19, [R1+0x34] ;  /* 0x0000340001137983 */ /* 0x002ee20000300800 */
[----:B------:R-:W-:-:S03]  /*54350*/  PRMT R12, R6, 0x7632, R12 ;  /* 0x00007632060c7816 */ /* 0x000fc6000000000c */
[----:B------:R1:W-:Y:S04]  /*54360*/  @P1 STG.E.U16 [R14.64], R20 ;  /* 0x000000140e001986 */ /* 0x0003e8000c101506 */
[----:B0-----:R-:W4:Y:S04]  /*54370*/  LDL.LU R6, [R1+0x1534] ;  /* 0x0015340001067983 */ /* 0x001f280000300800 */
[----:B------:R-:W5:Y:S04]  /*54380*/  LDL.LU R7, [R1+0x64] ;  /* 0x0000640001077983 */ /* 0x000f680000300800 */
[----:B-1----:R-:W3:Y:S04]  /*54390*/  LDL.LU R15, [R1+0x1620] ;  /* 0x00162000010f7983 */ /* 0x002ee80000300800 */
[----:B------:R0:W-:Y:S01]  /*543a0*/  STL.64 [R1+0x1618], R20 ;  /* 0x0016181401007387 */ /* 0x0001e20000100a00 */
[----:B--2---:R-:W-:-:S03]  /*543b0*/  ISETP.GE.AND P1, PT, R11, c[0x0][0x17c], PT ;  /* 0x00005f000b007a0c */ /* 0x004fc60003f26270 */
[----:B------:R-:W2:Y:S01]  /*543c0*/  LDL.LU R11, [R1+0x1538] ;  /* 0x00153800010b7983 */ /* 0x000ea20000300800 */
[----:B------:R-:W-:Y:S02]  /*543d0*/  ISETP.LT.AND P5, PT, R10, c[0x0][0x178], !P4 ;  /* 0x00005e000a007a0c */ /* 0x000fe400067a1270 */
[----:B------:R-:W-:Y:S01]  /*543e0*/  ISETP.LT.AND P4, PT, R23, c[0x0][0x178], !P4 ;  /* 0x00005e0017007a0c */ /* 0x000fe20006781270 */
[----:B------:R-:W2:Y:S01]  /*543f0*/  LDL.LU R14, [R1+0x4] ;  /* 0x00000400010e7983 */ /* 0x000ea20000300800 */
[----:B------:R-:W-:Y:S02]  /*54400*/  IADD3 R8, R0, c[0x0][0x198], RZ ;  /* 0x0000660000087a10 */ /* 0x000fe40007ffe0ff */
[----:B------:R-:W-:Y:S02]  /*54410*/  ISETP.LT.AND P6, PT, R10, c[0x0][0x178], !P2 ;  /* 0x00005e000a007a0c */ /* 0x000fe400057c1270 */
[C---:B------:R-:W-:Y:S01]  /*54420*/  IADD3 R4, R8.reuse, c[0x0][0x198], RZ ;  /* 0x0000660008047a10 */ /* 0x040fe20007ffe0ff */
[----:B------:R-:W-:Y:S01]  /*54430*/  IMAD.WIDE R16, R8, 0x2, R2 ;  /* 0x0000000208107825 */ /* 0x000fe200078e0202 */
[----:B------:R-:W-:-:S03]  /*54440*/  PRMT R0, R20, 0x7632, R0 ;  /* 0x0000763214007816 */ /* 0x000fc60000000000 */
[----:B------:R-:W-:Y:S01]  /*54450*/  IMAD.WIDE R28, R8, 0x2, R24 ;  /* 0x00000002081c7825 */ /* 0x000fe200078e0218 */
[----:B------:R-:W-:Y:S03]  /*54460*/  @P5 STG.E.U16 [R16.64], R12 ;  /* 0x0000000c10005986 */ /* 0x000fe6000c101506 */
[----:B------:R-:W-:Y:S01]  /*54470*/  IMAD.WIDE R26, R4, 0x2, R2 ;  /* 0x00000002041a7825 */ /* 0x000fe200078e0202 */
[C---:B------:R-:W-:Y:S01]  /*54480*/  ISETP.LT.AND P2, PT, R23.reuse, c[0x0][0x178], !P2 ;  /* 0x00005e0017007a0c */ /* 0x040fe20005741270 */
[----:B------:R1:W-:Y:S01]  /*54490*/  @P4 STG.E.U16 [R28.64], R0 ;  /* 0x000000001c004986 */ /* 0x0003e2000c101506 */
[----:B------:R-:W-:Y:S02]  /*544a0*/  ISETP.LT.AND P5, PT, R10, c[0x0][0x178], !P0 ;  /* 0x00005e000a007a0c */ /* 0x000fe400047a1270 */
[----:B------:R-:W-:Y:S01]  /*544b0*/  ISETP.LT.AND P4, PT, R23, c[0x0][0x178], !P0 ;  /* 0x00005e0017007a0c */ /* 0x000fe20004781270 */
[C---:B0-----:R-:W-:Y:S01]  /*544c0*/  IMAD.WIDE R20, R4.reuse, 0x2, R24 ;  /* 0x0000000204147825 */ /* 0x041fe200078e0218 */
[----:B-1----:R-:W-:Y:S01]  /*544d0*/  IADD3 R28, R4, c[0x0][0x198], RZ ;  /* 0x00006600041c7a10 */ /* 0x002fe20007ffe0ff */
[----:B---3--:R0:W-:Y:S01]  /*544e0*/  @P6 STG.E.U16 [R26.64], R15 ;  /* 0x0000000f1a006986 */ /* 0x0081e2000c101506 */
[----:B------:R-:W-:-:S02]  /*544f0*/  ISETP.LT.AND P6, PT, R10, c[0x0][0x178], !P3 ;  /* 0x00005e000a007a0c */ /* 0x000fc40005fc1270 */
[C---:B------:R-:W-:Y:S01]  /*54500*/  IADD3 R8, R28.reuse, c[0x0][0x198], RZ ;  /* 0x000066001c087a10 */ /* 0x040fe20007ffe0ff */
[C---:B------:R-:W-:Y:S01]  /*54510*/  IMAD.WIDE R16, R28.reuse, 0x2, R2 ;  /* 0x000000021c107825 */ /* 0x040fe200078e0202 */
[----:B------:R-:W-:Y:S02]  /*54520*/  PRMT R12, R15, 0x7632, R12 ;  /* 0x000076320f0c7816 */ /* 0x000fe4000000000c */
[----:B------:R-:W-:Y:S01]  /*54530*/  PRMT R0, R19, 0x7632, R0 ;  /* 0x0000763213007816 */ /* 0x000fe20000000000 */
[----:B------:R-:W-:Y:S01]  /*54540*/  IMAD.WIDE R28, R28, 0x2, R24 ;  /* 0x000000021c1c7825 */ /* 0x000fe200078e0218 */
[----:B----4-:R-:W-:Y:S01]  /*54550*/  ISETP.GE.AND P0, PT, R6, c[0x0][0x17c], PT ;  /* 0x00005f0006007a0c */ /* 0x010fe20003f06270 */
[----:B------:R1:W-:Y:S02]  /*54560*/  @P2 STG.E.U16 [R20.64], R19 ;  /* 0x0000001314002986 */ /* 0x0003e4000c101506 */
[----:B0-----:R-:W-:Y:S02]  /*54570*/  IMAD.WIDE R26, R8, 0x2, R2 ;  /* 0x00000002081a7825 */ /* 0x001fe400078e0202 */
[----:B------:R-:W3:Y:S04]  /*54580*/  LDL.LU R6, [R1+0x74] ;  /* 0x0000740001067983 */ /* 0x000ee80000300800 */
[----:B------:R-:W4:Y:S04]  /*54590*/  LDL.LU R15, [R1+0x153c] ;  /* 0x00153c00010f7983 */ /* 0x000f280000300800 */
[----:B------:R0:W-:Y:S04]  /*545a0*/  @P5 STG.E.U16 [R16.64], R12 ;  /* 0x0000000c10005986 */ /* 0x0001e8000c101506 */
[----:B-1----:R-:W4:Y:S04]  /*545b0*/  LDL.LU.64 R20, [R1+0x1618] ;  /* 0x0016180001147983 */ /* 0x002f280000300a00 */
[----:B------:R-:W-:Y:S04]  /*545c0*/  @P4 STG.E.U16 [R28.64], R0 ;  /* 0x000000001c004986 */ /* 0x000fe8000c101506 */
[----:B-----5:R1:W-:Y:S01]  /*545d0*/  @P6 STG.E.U16 [R26.64], R7 ;  /* 0x000000071a006986 */ /* 0x0203e2000c101506 */
[----:B0-----:R-:W-:-:S02]  /*545e0*/  PRMT R12, R7, 0x7632, R12 ;  /* 0x00007632070c7816 */ /* 0x001fc4000000000c */
[----:B--2---:R-:W-:Y:S02]  /*545f0*/  ISETP.GE.AND P2, PT, R11, c[0x0][0x17c], PT ;  /* 0x00005f000b007a0c */ /* 0x004fe40003f46270 */
[----:B------:R-:W2:Y:S04]  /*54600*/  LDL.LU R11, [R1+0x1540] ;  /* 0x00154000010b7983 */ /* 0x000ea80000300800 */
[----:B-1----:R-:W5:Y:S01]  /*54610*/  LDL.LU R7, [R1+0x1544] ;  /* 0x0015440001077983 */ /* 0x002f620000300800 */
[C---:B------:R-:W-:Y:S02]  /*54620*/  ISETP.LT.AND P3, PT, R23.reuse, c[0x0][0x178], !P3 ;  /* 0x00005e0017007a0c */ /* 0x040fe40005f61270 */
[----:B------:R-:W-:Y:S02]  /*54630*/  ISETP.LT.AND P5, PT, R10, c[0x0][0x178], !P1 ;  /* 0x00005e000a007a0c */ /* 0x000fe40004fa1270 */
[----:B------:R-:W-:-:S02]  /*54640*/  ISETP.LT.AND P4, PT, R23, c[0x0][0x178], !P1 ;  /* 0x00005e0017007a0c */ /* 0x000fc40004f81270 */
[C---:B------:R-:W-:Y:S01]  /*54650*/  IADD3 R28, R8.reuse, c[0x0][0x198], RZ ;  /* 0x00006600081c7a10 */ /* 0x040fe20007ffe0ff */
[----:B------:R-:W-:Y:S01]  /*54660*/  IMAD.WIDE R16, R8, 0x2, R24 ;  /* 0x0000000208107825 */ /* 0x000fe200078e0218 */
[----:B------:R-:W-:-:S03]  /*54670*/  ISETP.LT.AND P6, PT, R10, c[0x0][0x178], !P0 ;  /* 0x00005e000a007a0c */ /* 0x000fc600047c1270 */
[C---:B------:R-:W-:Y:S01]  /*54680*/  IMAD.WIDE R18, R28.reuse, 0x2, R2 ;  /* 0x000000021c127825 */ /* 0x040fe200078e0202 */
[----:B------:R-:W-:Y:S01]  /*54690*/  IADD3 R0, R28, c[0x0][0x198], RZ ;  /* 0x000066001c007a10 */ /* 0x000fe20007ffe0ff */
[----:B------:R-:W-:Y:S01]  /*546a0*/  @P3 STG.E.U16 [R16.64], R14 ;  /* 0x0000000e10003986 */ /* 0x000fe2000c101506 */
[----:B------:R-:W-:Y:S01]  /*546b0*/  PRMT R4, R14, 0x7632, R4 ;  /* 0x000076320e047816 */ /* 0x000fe20000000004 */
[----:B------:R-:W-:Y:S01]  /*546c0*/  IMAD.WIDE R28, R28, 0x2, R24 ;  /* 0x000000021c1c7825 */ /* 0x000fe200078e0218 */
[C---:B------:R-:W-:Y:S01]  /*546d0*/  ISETP.LT.AND P0, PT, R23.reuse, c[0x0][0x178], !P0 ;  /* 0x00005e0017007a0c */ /* 0x040fe20004701270 */
[----:B------:R0:W-:Y:S01]  /*546e0*/  @P5 STG.E.U16 [R18.64], R12 ;  /* 0x0000000c12005986 */ /* 0x0001e2000c101506 */
[----:B------:R-:W-:Y:S01]  /*546f0*/  ISETP.LT.AND P5, PT, R10, c[0x0][0x178], !P2 ;  /* 0x00005e000a007a0c */ /* 0x000fe200057a1270 */
[C---:B------:R-:W-:Y:S02]  /*54700*/  IMAD.WIDE R26, R0.reuse, 0x2, R2 ;  /* 0x00000002001a7825 */ /* 0x040fe400078e0202 */
[----:B------:R1:W-:Y:S01]  /*54710*/  @P4 STG.E.U16 [R28.64], R4 ;  /* 0x000000041c004986 */ /* 0x0003e2000c101506 */
[----:B------:R-:W-:Y:S01]  /*54720*/  ISETP.LT.AND P4, PT, R23, c[0x0][0x178], !P2 ;  /* 0x00005e0017007a0c */ /* 0x000fe20005781270 */
[C---:B0-----:R-:W-:Y:S01]  /*54730*/  IMAD.WIDE R18, R0.reuse, 0x2, R24 ;  /* 0x0000000200127825 */ /* 0x041fe200078e0218 */
[----:B-1----:R-:W-:-:S02]  /*54740*/  IADD3 R28, R0, c[0x0][0x198], RZ ;  /* 0x00006600001c7a10 */ /* 0x002fc40007ffe0ff */
[----:B------:R-:W-:Y:S01]  /*54750*/  PRMT R0, R5, 0x7632, R0 ;  /* 0x0000763205007816 */ /* 0x000fe20000000000 */
[----:B---3--:R0:W-:Y:S01]  /*54760*/  @P6 STG.E.U16 [R26.64], R6 ;  /* 0x000000061a006986 */ /* 0x0081e2000c101506 */
[----:B----4-:R-:W-:-:S03]  /*54770*/  ISETP.GE.AND P1, PT, R15, c[0x0][0x17c], PT ;  /* 0x00005f000f007a0c */ /* 0x010fc60003f26270 */
[----:B------:R-:W3:Y:S01]  /*54780*/  LDL.LU R15, [R1+0x94] ;  /* 0x00009400010f7983 */ /* 0x000ee20000300800 */
[----:B------:R-:W-:-:S03]  /*54790*/  PRMT R8, R6, 0x7632, R8 ;  /* 0x0000763206087816 */ /* 0x000fc60000000008 */
[----:B------:R-:W4:Y:S04]  /*547a0*/  LDL.LU.64 R16, [R1+0x1610] ;  /* 0x0016100001107983 */ /* 0x000f280000300a00 */
[----:B------:R-:W4:Y:S04]  /*547b0*/  LDL.LU R14, [R1+0x154c] ;  /* 0x00154c00010e7983 */ /* 0x000f280000300800 */
[----:B------:R1:W-:Y:S01]  /*547c0*/  @P0 STG.E.U16 [R18.64], R5 ;  /* 0x0000000512000986 */ /* 0x0003e2000c101506 */
[----:B--2---:R-:W-:-:S03]  /*547d0*/  ISETP.GE.AND P3, PT, R11, c[0x0][0x17c], PT ;  /* 0x00005f000b007a0c */ /* 0x004fc60003f66270 */
[----:B------:R-:W2:Y:S01]  /*547e0*/  LDL.LU R11, [R1+0xb4] ;  /* 0x0000b400010b7983 */ /* 0x000ea20000300800 */
[----:B-----5:R-:W-:Y:S01]  /*547f0*/  ISETP.GE.AND P2, PT, R7, c[0x0][0x17c], PT ;  /* 0x00005f0007007a0c */ /* 0x020fe20003f46270 */
[----:B0-----:R-:W-:Y:S02]  /*54800*/  IMAD.WIDE R6, R28, 0x2, R2 ;  /* 0x000000021c067825 */ /* 0x001fe400078e0202 */
[----:B-1----:R-:W5:Y:S04]  /*54810*/  LDL.LU.64 R18, [R1+0x1608] ;  /* 0x0016080001127983 */ /* 0x002f680000300a00 */
[----:B------:R-:W2:Y:S04]  /*54820*/  LDL.LU R5, [R1+0x1548] ;  /* 0x0015480001057983 */ /* 0x000ea80000300800 */
[----:B------:R0:W-:Y:S04]  /*54830*/  @P5 STG.E.U16 [R6.64], R8 ;  /* 0x0000000806005986 */ /* 0x0001e8000c101506 */
[----:B0-----:R-:W2:Y:S01]  /*54840*/  LDL.LU R6, [R1+0x1550] ;  /* 0x0015500001067983 */ /* 0x001ea20000300800 */
[----:B------:R-:W-:-:S02]  /*54850*/  ISETP.LT.AND P6, PT, R10, c[0x0][0x178], !P1 ;  /* 0x00005e000a007a0c */ /* 0x000fc40004fc1270 */
[C---:B------:R-:W-:Y:S01]  /*54860*/  IADD3 R4, R28.reuse, c[0x0][0x198], RZ ;  /* 0x000066001c047a10 */ /* 0x040fe20007ffe0ff */
[----:B------:R-:W-:Y:S01]  /*54870*/  IMAD.WIDE R28, R28, 0x2, R24 ;  /* 0x000000021c1c7825 */ /* 0x000fe200078e0218 */
[C---:B------:R-:W-:Y:S01]  /*54880*/  ISETP.LT.AND P1, PT, R23.reuse, c[0x0][0x178], !P1 ;  /* 0x00005e0017007a0c */ /* 0x040fe20004f21270 */
[----:B------:R-:W5:Y:S02]  /*54890*/  LDL.LU R7, [R1+0x24] ;  /* 0x0000240001077983 */ /* 0x000f640000300800 */
[----:B------:R-:W-:Y:S01]  /*548a0*/  IMAD.WIDE R26, R4, 0x2, R2 ;  /* 0x00000002041a7825 */ /* 0x000fe200078e0202 */
[----:B------:R-:W-:Y:S01]  /*548b0*/  ISETP.LT.AND P5, PT, R10, c[0x0][0x178], !P3 ;  /* 0x00005e000a007a0c */ /* 0x000fe20005fa1270 */
[----:B------:R-:W-:Y:S01]  /*548c0*/  @P4 STG.E.U16 [R28.64], R0 ;  /* 0x000000001c004986 */ /* 0x000fe2000c101506 */
[----:B------:R-:W-:Y:S02]  /*548d0*/  ISETP.LT.AND P4, PT, R23, c[0x0][0x178], !P3 ;  /* 0x00005e0017007a0c */ /* 0x000fe40005f81270 */
[----:B------:R-:W-:Y:S01]  /*548e0*/  PRMT R8, R9, 0x7632, R8 ;  /* 0x0000763209087816 */ /* 0x000fe20000000008 */
[----:B---3--:R0:W-:Y:S01]  /*548f0*/  @P6 STG.E.U16 [R26.64], R15 ;  /* 0x0000000f1a006986 */ /* 0x0081e2000c101506 */
[----:B------:R-:W-:-:S02]  /*54900*/  PRMT R12, R15, 0x7632, R12 ;  /* 0x000076320f0c7816 */ /* 0x000fc4000000000c */
[----:B----4-:R-:W-:Y:S01]  /*54910*/  ISETP.GE.AND P3, PT, R14, c[0x0][0x17c], PT ;  /* 0x00005f000e007a0c */ /* 0x010fe20003f66270 */
[----:B0-----:R-:W-:-:S05]  /*54920*/  IMAD.WIDE R14, R4, 0x2, R24 ;  /* 0x00000002040e7825 */ /* 0x001fca00078e0218 */
[----:B------:R0:W-:Y:S04]  /*54930*/  @P1 STG.E.U16 [R14.64], R9 ;  /* 0x000000090e001986 */ /* 0x0001e8000c101506 */
[----:B0-----:R-:W3:Y:S04]  /*54940*/  LDL.LU.64 R14, [R1+0x1600] ;  /* 0x00160000010e7983 */ /* 0x001ee80000300a00 */
[----:B------:R-:W4:Y:S01]  /*54950*/  LDL.LU R9, [R1+0x1554] ;  /* 0x0015540001097983 */ /* 0x000f220000300800 */
[----:B--2---:R-:W-:-:S03]  /*54960*/  ISETP.GE.AND P1, PT, R6, c[0x0][0x17c], PT ;  /* 0x00005f0006007a0c */ /* 0x004fc60003f26270 */
[----:B------:R-:W2:Y:S01]  /*54970*/  LDL.LU R6, [R1+0x1558] ;  /* 0x0015580001067983 */ /* 0x000ea20000300800 */
[----:B------:R-:W-:Y:S02]  /*54980*/  ISETP.GE.AND P0, PT, R5, c[0x0][0x17c], PT ;  /* 0x00005f0005007a0c */ /* 0x000fe40003f06270 */
[----:B------:R-:W-:Y:S02]  /*54990*/  IADD3 R5, R4, c[0x0][0x198], RZ ;  /* 0x0000660004057a10 */ /* 0x000fe40007ffe0ff */
[----:B------:R-:W-:Y:S02]  /*549a0*/  ISETP.LT.AND P6, PT, R10, c[0x0][0x178], !P2 ;  /* 0x00005e000a007a0c */ /* 0x000fe400057c1270 */
[----:B------:R-:W-:Y:S01]  /*549b0*/  ISETP.LT.AND P2, PT, R23, c[0x0][0x178], !P2 ;  /* 0x00005e0017007a0c */ /* 0x000fe20005741270 */
[C---:B------:R-:W-:Y:S01]  /*549c0*/  IMAD.WIDE R28, R5.reuse, 0x2, R2 ;  /* 0x00000002051c7825 */ /* 0x040fe200078e0202 */
[----:B------:R-:W-:-:S03]  /*549d0*/  IADD3 R0, R5, c[0x0][0x198], RZ ;  /* 0x0000660005007a10 */ /* 0x000fc60007ffe0ff */
[----:B------:R-:W-:Y:S01]  /*549e0*/  IMAD.WIDE R4, R5, 0x2, R24 ;  /* 0x0000000205047825 */ /* 0x000fe200078e0218 */
[----:B------:R0:W-:Y:S03]  /*549f0*/  @P5 STG.E.U16 [R28.64], R12 ;  /* 0x0000000c1c005986 */ /* 0x0001e6000c101506 */
[----:B------:R-:W-:Y:S01]  /*54a00*/  IMAD.WIDE R26, R0, 0x2, R2 ;  /* 0x00000002001a7825 */ /* 0x000fe200078e0202 */
[----:B------:R1:W-:Y:S01]  /*54a10*/  @P4 STG.E.U16 [R4.64], R8 ;  /* 0x0000000804004986 */ /* 0x0003e2000c101506 */
[----:B------:R-:W-:-:S03]  /*54a20*/  PRMT R16, R11, 0x7632, R16 ;  /* 0x000076320b107816 */ /* 0x000fc60000000010 */
[----:B------:R5:W-:Y:S01]  /*54a30*/  @P6 STG.E.U16 [R26.64], R11 ;  /* 0x0000000b1a006986 */ /* 0x000be2000c101506 */
[C---:B0-----:R-:W-:Y:S01]  /*54a40*/  IMAD.WIDE R28, R0.reuse, 0x2, R24 ;  /* 0x00000002001c7825 */ /* 0x041fe200078e0218 */
[----:B-1----:R-:W-:-:S04]  /*54a50*/  IADD3 R8, R0, c[0x0][0x198], RZ ;  /* 0x0000660000087a10 */ /* 0x002fc80007ffe0ff */
[----:B-----5:R0:W-:Y:S01]  /*54a60*/  @P2 STG.E.U16 [R28.64], R7 ;  /* 0x000000071c002986 */ /* 0x0201e2000c101506 */
[----:B------:R-:W-:-:S03]  /*54a70*/  PRMT R0, R7, 0x7632, R0 ;  /* 0x0000763207007816 */ /* 0x000fc60000000000 */
[----:B------:R-:W5:Y:S04]  /*54a80*/  LDL.LU R11, [R1+0xa4] ;  /* 0x0000a400010b7983 */ /* 0x000f680000300800 */
[----:B0-----:R-:W3:Y:S04]  /*54a90*/  LDL.LU R7, [R1+0x15f8] ;  /* 0x0015f80001077983 */ /* 0x001ee80000300800 */
[----:B------:R-:W3:Y:S04]  /*54aa0*/  LDL.LU R28, [R1+0x155c] ;  /* 0x00155c00011c7983 */ /* 0x000ee80000300800 */
[----:B------:R-:W5:Y:S01]  /*54ab0*/  LDL.LU R29, [R1+0xc4] ;  /* 0x0000c400011d7983 */ /* 0x000f620000300800 */
[----:B--2---:R-:W-:-:S03]  /*54ac0*/  ISETP.GE.AND P2, PT, R6, c[0x0][0x17c], PT ;  /* 0x00005f0006007a0c */ /* 0x004fc60003f46270 */
[----:B------:R-:W2:Y:S01]  /*54ad0*/  LDL.LU R6, [R1+0x1560] ;  /* 0x0015600001067983 */ /* 0x000ea20000300800 */
[C---:B------:R-:W-:Y:S02]  /*54ae0*/  ISETP.LT.AND P5, PT, R10.reuse, c[0x0][0x178], !P0 ;  /* 0x00005e000a007a0c */ /* 0x040fe400047a1270 */
[----:B------:R-:W-:Y:S02]  /*54af0*/  ISETP.LT.AND P4, PT, R23, c[0x0][0x178], !P0 ;  /* 0x00005e0017007a0c */ /* 0x000fe40004781270 */
[----:B------:R-:W-:Y:S02]  /*54b00*/  ISETP.LT.AND P6, PT, R10, c[0x0][0x178], !P3 ;  /* 0x00005e000a007a0c */ /* 0x000fe40005fc1270 */
[C---:B------:R-:W-:Y:S01]  /*54b10*/  IADD3 R12, R8.reuse, c[0x0][0x198], RZ ;  /* 0x00006600080c7a10 */ /* 0x040fe20007ffe0ff */
[C---:B------:R-:W-:Y:S01]  /*54b20*/  IMAD.WIDE R4, R8.reuse, 0x2, R2 ;  /* 0x0000000208047825 */ /* 0x040fe200078e0202 */
[----:B----4-:R-:W-:Y:S02]  /*54b30*/  ISETP.GE.AND P0, PT, R9, c[0x0][0x17c], PT ;  /* 0x00005f0009007a0c */ /* 0x010fe40003f06270 */
[----:B------:R-:W-:Y:S01]  /*54b40*/  ISETP.LT.AND P3, PT, R23, c[0x0][0x178], !P3 ;  /* 0x00005e0017007a0c */ /* 0x000fe20005f61270 */
[----:B------:R-:W-:-:S02]  /*54b50*/  IMAD.WIDE R8, R8, 0x2, R24 ;  /* 0x0000000208087825 */ /* 0x000fc400078e0218 */
[----:B------:R0:W-:Y:S02]  /*54b60*/  @P5 STG.E.U16 [R4.64], R16 ;  /* 0x0000001004005986 */ /* 0x0001e4000c101506 */
[----:B------:R-:W-:Y:S01]  /*54b70*/  IMAD.WIDE R26, R12, 0x2, R2 ;  /* 0x000000020c1a7825 */ /* 0x000fe200078e0202 */
[----:B------:R-:W-:Y:S01]  /*54b80*/  ISETP.LT.AND P5, PT, R10, c[0x0][0x178], !P1 ;  /* 0x00005e000a007a0c */ /* 0x000fe20004fa1270 */
[----:B------:R-:W-:Y:S01]  /*54b90*/  @P4 STG.E.U16 [R8.64], R0 ;  /* 0x0000000008004986 */ /* 0x000fe2000c101506 */
[----:B------:R-:W-:Y:S02]  /*54ba0*/  ISETP.LT.AND P4, PT, R23, c[0x0][0x178], !P1 ;  /* 0x00005e0017007a0c */ /* 0x000fe40004f81270 */
[----:B---3--:R-:W-:Y:S01]  /*54bb0*/  ISETP.GE.AND P1, PT, R28, c[0x0][0x17c], PT ;  /* 0x00005f001c007a0c */ /* 0x008fe20003f26270 */
[----:B-----5:R1:W-:Y:S01]  /*54bc0*/  @P6 STG.E.U16 [R26.64], R29 ;  /* 0x0000001d1a006986 */ /* 0x0203e2000c101506 */
[----:B0-----:R-:W-:Y:S01]  /*54bd0*/  PRMT R16, R29, 0x7632, R16 ;  /* 0x000076321d107816 */ /* 0x001fe20000000010 */
[----:B-1----:R-:W-:-:S05]  /*54be0*/  IMAD.WIDE R28, R12, 0x2, R24 ;  /* 0x000000020c1c7825 */ /* 0x002fca00078e0218 */
[----:B------:R0:W-:Y:S04]  /*54bf0*/  @P3 STG.E.U16 [R28.64], R13 ;  /* 0x0000000d1c003986 */ /* 0x0001e8000c101506 */
[----:B0-----:R-:W3:Y:S04]  /*54c00*/  LDL.LU R28, [R1+0x1564] ;  /* 0x00156400011c7983 */ /* 0x001ee80000300800 */
[----:B------:R-:W4:Y:S01]  /*54c10*/  LDL.LU R29, [R1+0x84] ;  /* 0x00008400011d7983 */ /* 0x000f220000300800 */
[----:B--2---:R-:W-:-:S03]  /*54c20*/  ISETP.GE.AND P3, PT, R6, c[0x0][0x17c], PT ;  /* 0x00005f0006007a0c */ /* 0x004fc60003f66270 */
[----:B------:R-:W2:Y:S01]  /*54c30*/  LDL.LU R6, [R1+0x1568] ;  /* 0x0015680001067983 */ /* 0x000ea20000300800 */
[----:B------:R-:W-:Y:S02]  /*54c40*/  IADD3 R8, R12, c[0x0][0x198], RZ ;  /* 0x000066000c087a10 */ /* 0x000fe40007ffe0ff */
[----:B------:R-:W-:Y:S02]  /*54c50*/  ISETP.LT.AND P6, PT, R10, c[0x0][0x178], !P0 ;  /* 0x00005e000a007a0c */ /* 0x000fe400047c1270 */
[C---:B------:R-:W-:Y:S01]  /*54c60*/  IADD3 R0, R8.reuse, c[0x0][0x198], RZ ;  /* 0x0000660008007a10 */ /* 0x040fe20007ffe0ff */
[----:B------:R-:W-:Y:S01]  /*54c70*/  IMAD.WIDE R4, R8, 0x2, R2 ;  /* 0x0000000208047825 */ /* 0x000fe200078e0202 */
[----:B------:R-:W-:-:S03]  /*54c80*/  PRMT R12, R13, 0x7632, R12 ;  /* 0x000076320d0c7816 */ /* 0x000fc6000000000c */
[----:B------:R-:W-:Y:S01]  /*54c90*/  IMAD.WIDE R8, R8, 0x2, R24 ;  /* 0x0000000208087825 */ /* 0x000fe200078e0218 */
[----:B------:R0:W-:Y:S03]  /*54ca0*/  @P5 STG.E.U16 [R4.64], R16 ;  /* 0x0000001004005986 */ /* 0x0001e6000c101506 */
[----:B------:R-:W-:Y:S01]  /*54cb0*/  IMAD.WIDE R26, R0, 0x2, R2 ;  /* 0x00000002001a7825 */ /* 0x000fe200078e0202 */
[C---:B------:R-:W-:Y:S01]  /*54cc0*/  ISETP.LT.AND P0, PT, R23.reuse, c[0x0][0x178], !P0 ;  /* 0x00005e0017007a0c */ /* 0x040fe20004701270 */
[----:B------:R1:W-:Y:S01]  /*54cd0*/  @P4 STG.E.U16 [R8.64], R12 ;  /* 0x0000000c08004986 */ /* 0x0003e2000c101506 */
[C---:B------:R-:W-:Y:S02]  /*54ce0*/  ISETP.LT.AND P5, PT, R10.reuse, c[0x0][0x178], !P2 ;  /* 0x00005e000a007a0c */ /* 0x040fe400057a1270 */
[----:B------:R-:W-:Y:S01]  /*54cf0*/  ISETP.LT.AND P4, PT, R23, c[0x0][0x178], !P2 ;  /* 0x00005e0017007a0c */ /* 0x000fe20005781270 */
[----:B------:R5:W-:Y:S01]  /*54d00*/  @P6 STG.E.U16 [R26.64], R11 ;  /* 0x0000000b1a006986 */ /* 0x000be2000c101506 */
[----:B------:R-:W-:Y:S01]  /*54d10*/  ISETP.LT.AND P6, PT, R10, c[0x0][0x178], !P1 ;  /* 0x00005e000a007a0c */ /* 0x000fe20004fc1270 */
[C---:B0-----:R-:W-:Y:S01]  /*54d20*/  IMAD.WIDE R4, R0.reuse, 0x2, R24 ;  /* 0x0000000200047825 */ /* 0x041fe200078e0218 */
[----:B------:R-:W-:Y:S01]  /*54d30*/  PRMT R20, R11, 0x7632, R20 ;  /* 0x000076320b147816 */ /* 0x000fe20000000014 */
[----:B------:R-:W2:Y:S01]  /*54d40*/  LDL.LU R10, [R1+0x15f4] ;  /* 0x0015f400010a7983 */ /* 0x000ea20000300800 */
[----:B-1----:R-:W-:-:S04]  /*54d50*/  IADD3 R12, R0, c[0x0][0x198], RZ ;  /* 0x00006600000c7a10 */ /* 0x002fc80007ffe0ff */
[C---:B------:R-:W-:Y:S01]  /*54d60*/  IADD3 R16, R12.reuse, c[0x0][0x198], RZ ;  /* 0x000066000c107a10 */ /* 0x040fe20007ffe0ff */
[----:B------:R-:W-:Y:S01]  /*54d70*/  IMAD.WIDE R8, R12, 0x2, R2 ;  /* 0x000000020c087825 */ /* 0x000fe200078e0202 */
[----:B------:R-:W-:-:S03]  /*54d80*/  PRMT R0, R17, 0x7632, R0 ;  /* 0x0000763211007816 */ /* 0x000fc60000000000 */
[----:B------:R-:W-:Y:S01]  /*54d90*/  IMAD.WIDE R12, R12, 0x2, R24 ;  /* 0x000000020c0c7825 */ /* 0x000fe200078e0218 */
[----:B------:R0:W-:Y:S03]  /*54da0*/  @P0 STG.E.U16 [R4.64], R17 ;  /* 0x0000001104000986 */ /* 0x0001e6000c101506 */
[----:B-----5:R-:W-:Y:S01]  /*54db0*/  IMAD.WIDE R26, R16, 0x2, R2 ;  /* 0x00000002101a7825 */ /* 0x020fe200078e0202 */
[----:B------:R-:W-:Y:S04]  /*54dc0*/  @P5 STG.E.U16 [R8.64], R20 ;  /* 0x0000001408005986 */ /* 0x000fe8000c101506 */
[----:B------:R-:W-:Y:S01]  /*54dd0*/  @P4 STG.E.U16 [R12.64], R0 ;  /* 0x000000000c004986 */ /* 0x000fe2000c101506 */
[----:B---3--:R-:W-:-:S03]  /*54de0*/  ISETP.GE.AND P2, PT, R28, c[0x0][0x17c], PT ;  /* 0x00005f001c007a0c */ /* 0x008fc60003f46270 */
[----:B------:R-:W3:Y:S04]  /*54df0*/  LDL.LU R28, [R1+0x58] ;  /* 0x00005800011c7983 */ /* 0x000ee80000300800 */
[----:B0-----:R-:W5:Y:S04]  /*54e00*/  LDL.LU R5, [R1+0x156c] ;  /* 0x00156c0001057983 */ /* 0x001f680000300800 */
[----:B----4-:R0:W-:Y:S01]  /*54e10*/  @P6 STG.E.U16 [R26.64], R29 ;  /* 0x0000001d1a006986 */ /* 0x0101e2000c101506 */
[----:B--2---:R-:W-:-:S03]  /*54e20*/  ISETP.GE.AND P0, PT, R6, c[0x0][0x17c], PT ;  /* 0x00005f0006007a0c */ /* 0x004fc60003f06270 */
[----:B------:R-:W2:Y:S04]  /*54e30*/  LDL.LU R6, [R1+0x1570] ;  /* 0x0015700001067983 */ /* 0x000ea80000300800 */
[----:B------:R-:W4:Y:S04]  /*54e40*/  LDL.LU R11, [R1+0x38] ;  /* 0x00003800010b7983 */ /* 0x000f280000300800 */
[----:B0-----:R-:W2:Y:S01]  /*54e50*/  LDL.LU R27, [R1+0x7c4] ;  /* 0x0007c400011b7983 */ /* 0x001ea20000300800 */
[C---:B------:R-:W-:Y:S02]  /*54e60*/  ISETP.LT.AND P1, PT, R23.reuse, c[0x0][0x178], !P1 ;  /* 0x00005e0017007a0c */ /* 0x040fe40004f21270 */
[C---:B------:R-:W-:Y:S01]  /*54e70*/  IADD3 R8, R16.reuse, c[0x0][0x198], RZ ;  /* 0x0000660010087a10 */ /* 0x040fe20007ffe0ff */
[----:B------:R-:W-:Y:S01]  /*54e80*/  IMAD.WIDE R16, R16, 0x2, R24 ;  /* 0x0000000210107825 */ /* 0x000fe200078e0218 */
[----:B------:R-:W-:-:S02]  /*54e90*/  ISETP.LT.AND P4, PT, R23, c[0x0][0x178], !P3 ;  /* 0x00005e0017007a0c */ /* 0x000fc40005f81270 */
[----:B------:R-:W-:Y:S02]  /*54ea0*/  PRMT R26, R29, 0x7632, R26 ;  /* 0x000076321d1a7816 */ /* 0x000fe4000000001a */
[----:B------:R-:W3:Y:S05]  /*54eb0*/  LDL.LU R29, [R1+0x68] ;  /* 0x00006800011d7983 */ /* 0x000eea0000300800 */
[----:B------:R0:W-:Y:S04]  /*54ec0*/  @P1 STG.E.U16 [R16.64], R21 ;  /* 0x0000001510001986 */ /* 0x0001e8000c101506 */
[----:B0-----:R-:W3:Y:S01]  /*54ed0*/  LDL.LU R17, [R1+0x1574] ;  /* 0x0015740001117983 */ /* 0x001ee20000300800 */
[----:B--2---:R-:W-:-:S02]  /*54ee0*/  ISETP.LT.AND P5, PT, R27, c[0x0][0x178], !P3 ;  /* 0x00005e001b007a0c */ /* 0x004fc40005fa1270 */
[----:B-----5:R-:W-:Y:S01]  /*54ef0*/  ISETP.GE.AND P3, PT, R5, c[0x0][0x17c], PT ;  /* 0x00005f0005007a0c */ /* 0x020fe20003f66270 */
[----:B------:R-:W-:Y:S01]  /*54f00*/  IMAD.WIDE R4, R8, 0x2, R2 ;  /* 0x0000000208047825 */ /* 0x000fe200078e0202 */
[----:B------:R-:W-:Y:S02]  /*54f10*/  ISETP.GE.AND P1, PT, R6, c[0x0][0x17c], PT ;  /* 0x00005f0006007a0c */ /* 0x000fe40003f26270 */
[----:B------:R-:W2:Y:S07]  /*54f20*/  LDL.LU R6, [R1+0x8] ;  /* 0x0000080001067983 */ /* 0x000eae0000300800 */
[----:B------:R0:W-:Y:S04]  /*54f30*/  @P5 STG.E.U16 [R4.64], R26 ;  /* 0x0000001a04005986 */ /* 0x0001e8000c101506 */
[----:B0-----:R-:W5:Y:S01]  /*54f40*/  LDL.LU R26, [R1+0x1578] ;  /* 0x00157800011a7983 */ /* 0x001f620000300800 */
[----:B------:R-:W-:-:S02]  /*54f50*/  ISETP.LT.AND P6, PT, R27, c[0x0][0x178], !P2 ;  /* 0x00005e001b007a0c */ /* 0x000fc400057c1270 */
[----:B------:R-:W-:Y:S02]  /*54f60*/  ISETP.LT.AND P2, PT, R23, c[0x0][0x178], !P2 ;  /* 0x00005e0017007a0c */ /* 0x000fe40005741270 */
[C---:B------:R-:W-:Y:S01]  /*54f70*/  IADD3 R0, R8.reuse, c[0x0][0x198], RZ ;  /* 0x0000660008007a10 */ /* 0x040fe20007ffe0ff */
[----:B------:R-:W-:Y:S01]  /*54f80*/  IMAD.WIDE R8, R8, 0x2, R24 ;  /* 0x0000000208087825 */ /* 0x000fe200078e0218 */
[----:B------:R-:W-:-:S03]  /*54f90*/  PRMT R20, R21, 0x7632, R20 ;  /* 0x0000763215147816 */ /* 0x000fc60000000014 */
[C---:B------:R-:W-:Y:S02]  /*54fa0*/  IMAD.WIDE R12, R0.reuse, 0x2, R2 ;  /* 0x00000002000c7825 */ /* 0x040fe400078e0202 */
[----:B------:R0:W-:Y:S01]  /*54fb0*/  @P4 STG.E.U16 [R8.64], R20 ;  /* 0x0000001408004986 */ /* 0x0001e2000c101506 */
[----:B------:R-:W-:Y:S02]  /*54fc0*/  IADD3 R16, R0, c[0x0][0x198], RZ ;  /* 0x0000660000107a10 */ /* 0x000fe40007ffe0ff */
[----:B---3--:R-:W-:Y:S01]  /*54fd0*/  PRMT R5, R28, 0x7632, R5 ;  /* 0x000076321c057816 */ /* 0x008fe20000000005 */
[----:B------:R1:W-:Y:S01]  /*54fe0*/  @P6 STG.E.U16 [R12.64], R28 ;  /* 0x0000001c0c006986 */ /* 0x0003e2000c101506 */
[----:B0-----:R-:W-:Y:S01]  /*54ff0*/  IMAD.WIDE R8, R0, 0x2, R24 ;  /* 0x0000000200087825 */ /* 0x001fe200078e0218 */
[----:B----4-:R-:W-:Y:S02]  /*55000*/  PRMT R0, R11, 0x7632, R0 ;  /* 0x000076320b007816 */ /* 0x010fe40000000000 */
[----:B-1----:R-:W3:Y:S04]  /*55010*/  LDL.LU R28, [R1+0x78] ;  /* 0x00007800011c7983 */ /* 0x002ee80000300800 */
[----:B------:R0:W-:Y:S04]  /*55020*/  @P2 STG.E.U16 [R8.64], R11 ;  /* 0x0000000b08002986 */ /* 0x0001e8000c101506 */
[----:B0-----:R-:W4:Y:S04]  /*55030*/  LDL.LU R11, [R1+0x15f0] ;  /* 0x0015f000010b7983 */ /* 0x001f280000300800 */
[----:B------:R-:W3:Y:S01]  /*55040*/  LDL.LU R9, [R1+0x157c] ;  /* 0x00157c0001097983 */ /* 0x000ee20000300800 */
[----:B-----5:R-:W-:-:S03]  /*55050*/  ISETP.GE.AND P2, PT, R26, c[0x0][0x17c], PT ;  /* 0x00005f001a007a0c */ /* 0x020fc60003f46270 */
[----:B------:R-:W5:Y:S01]  /*55060*/  LDL.LU R26, [R1+0x1580] ;  /* 0x00158000011a7983 */ /* 0x000f620000300800 */
[----:B------:R-:W-:Y:S02]  /*55070*/  ISETP.LT.AND P5, PT, R27, c[0x0][0x178], !P0 ;  /* 0x00005e001b007a0c */ /* 0x000fe400047a1270 */
[----:B------:R-:W-:Y:S02]  /*55080*/  ISETP.LT.AND P4, PT, R23, c[0x0][0x178], !P0 ;  /* 0x00005e0017007a0c */ /* 0x000fe40004781270 */
[----:B------:R-:W-:Y:S01]  /*55090*/  ISETP.LT.AND P6, PT, R27, c[0x0][0x178], !P3 ;  /* 0x00005e001b007a0c */ /* 0x000fe20005fc1270 */
[C---:B------:R-:W-:Y:S01]  /*550a0*/  IMAD.WIDE R12, R16.reuse, 0x2, R2 ;  /* 0x00000002100c7825 */ /* 0x040fe200078e0202 */
[----:B------:R-:W-:Y:S02]  /*550b0*/  ISETP.LT.AND P3, PT, R23, c[0x0][0x178], !P3 ;  /* 0x00005e0017007a0c */ /* 0x000fe40005f61270 */
[C---:B------:R-:W-:Y:S02]  /*550c0*/  IADD3 R4, R16.reuse, c[0x0][0x198], RZ ;  /* 0x0000660010047a10 */ /* 0x040fe40007ffe0ff */
[----:B------:R-:W-:Y:S01]  /*550d0*/  ISETP.GE.AND P0, PT, R17, c[0x0][0x17c], PT ;  /* 0x00005f0011007a0c */ /* 0x000fe20003f06270 */
[----:B------:R-:W-:-:S02]  /*550e0*/  IMAD.WIDE R16, R16, 0x2, R24 ;  /* 0x0000000210107825 */ /* 0x000fc400078e0218 */
[----:B------:R0:W-:Y:S02]  /*550f0*/  @P5 STG.E.U16 [R12.64], R5 ;  /* 0x000000050c005986 */ /* 0x0001e4000c101506 */
[C---:B------:R-:W-:Y:S02]  /*55100*/  IMAD.WIDE R20, R4.reuse, 0x2, R2 ;  /* 0x0000000204147825 */ /* 0x040fe400078e0202 */
[----:B------:R-:W-:Y:S04]  /*55110*/  @P4 STG.E.U16 [R16.64], R0 ;  /* 0x0000000010004986 */ /* 0x000fe8000c101506 */
[----:B------:R1:W-:Y:S01]  /*55120*/  @P6 STG.E.U16 [R20.64], R29 ;  /* 0x0000001d14006986 */ /* 0x0003e2000c101506 */
[C---:B0-----:R-:W-:Y:S01]  /*55130*/  IADD3 R12, R4.reuse, c[0x0][0x198], RZ ;  /* 0x00006600040c7a10 */ /* 0x041fe20007ffe0ff */
[----:B------:R-:W-:-:S05]  /*55140*/  IMAD.WIDE R4, R4, 0x2, R24 ;  /* 0x0000000204047825 */ /* 0x000fca00078e0218 */
[----:B--2---:R0:W-:Y:S01]  /*55150*/  @P3 STG.E.U16 [R4.64], R6 ;  /* 0x0000000604003986 */ /* 0x0041e2000c101506 */
[----:B-1----:R-:W-:-:S03]  /*55160*/  PRMT R21, R29, 0x7632, R21 ;  /* 0x000076321d157816 */ /* 0x002fc60000000015 */
[----:B------:R-:W2:Y:S01]  /*55170*/  LDL.LU R29, [R1+0x98] ;  /* 0x00009800011d7983 */ /* 0x000ea20000300800 */
[----:B------:R-:W-:-:S03]  /*55180*/  PRMT R20, R6, 0x7632, R20 ;  /* 0x0000763206147816 */ /* 0x000fc60000000014 */
[----:B0-----:R-:W2:Y:S04]  /*55190*/  LDL.LU R6, [R1+0x15ec] ;  /* 0x0015ec0001067983 */ /* 0x001ea80000300800 */
[----:B------:R-:W2:Y:S01]  /*551a0*/  LDL.LU R5, [R1+0x1584] ;  /* 0x0015840001057983 */ /* 0x000ea20000300800 */
[----:B-----5:R-:W-:-:S03]  /*551b0*/  ISETP.GE.AND P3, PT, R26, c[0x0][0x17c], PT ;  /* 0x00005f001a007a0c */ /* 0x020fc60003f66270 */
[----:B------:R-:W5:Y:S01]  /*551c0*/  LDL.LU R26, [R1+0x1588] ;  /* 0x00158800011a7983 */ /* 0x000f620000300800 */
[----:B------:R-:W-:Y:S02]  /*551d0*/  ISETP.LT.AND P5, PT, R27, c[0x0][0x178], !P1 ;  /* 0x00005e001b007a0c */ /* 0x000fe40004fa1270 */
[----:B------:R-:W-:Y:S02]  /*551e0*/  ISETP.LT.AND P4, PT, R23, c[0x0][0x178], !P1 ;  /* 0x00005e0017007a0c */ /* 0x000fe40004f81270 */
[----:B------:R-:W-:Y:S02]  /*551f0*/  ISETP.LT.AND P6, PT, R27, c[0x0][0x178], !P0 ;  /* 0x00005e001b007a0c */ /* 0x000fe400047c1270 */
[----:B---3--:R-:W-:Y:S01]  /*55200*/  ISETP.GE.AND P1, PT, R9, c[0x0][0x17c], PT ;  /* 0x00005f0009007a0c */ /* 0x008fe20003f26270 */
[C---:B------:R-:W-:Y:S01]  /*55210*/  IMAD.WIDE R8, R12.reuse, 0x2, R2 ;  /* 0x000000020c087825 */ /* 0x040fe200078e0202 */
[C---:B------:R-:W-:Y:S02]  /*55220*/  IADD3 R0, R12.reuse, c[0x0][0x198], RZ ;  /* 0x000066000c007a10 */ /* 0x040fe40007ffe0ff */
[----:B------:R-:W-:Y:S01]  /*55230*/  ISETP.LT.AND P0, PT, R23, c[0x0][0x178], !P0 ;  /* 0x00005e0017007a0c */ /* 0x000fe20004701270 */
[----:B------:R-:W-:-:S02]  /*55240*/  IMAD.WIDE R12, R12, 0x2, R24 ;  /* 0x000000020c0c7825 */ /* 0x000fc400078e0218 */
[----:B------:R0:W-:Y:S01]  /*55250*/  @P5 STG.E.U16 [R8.64], R21 ;  /* 0x0000001508005986 */ /* 0x0001e2000c101506 */
[----:B------:R-:W-:Y:S01]  /*55260*/  ISETP.LT.AND P5, PT, R27, c[0x0][0x178], !P2 ;  /* 0x00005e001b007a0c */ /* 0x000fe200057a1270 */
[----:B------:R-:W-:Y:S02]  /*55270*/  IMAD.WIDE R16, R0, 0x2, R2 ;  /* 0x0000000200107825 */ /* 0x000fe400078e0202 */
[----:B------:R1:W-:Y:S01]  /*55280*/  @P4 STG.E.U16 [R12.64], R20 ;  /* 0x000000140c004986 */ /* 0x0003e2000c101506 */
[----:B------:R-:W-:-:S03]  /*55290*/  ISETP.LT.AND P4, PT, R23, c[0x0][0x178], !P2 ;  /* 0x00005e0017007a0c */ /* 0x000fc60005781270 */
[----:B------:R3:W-:Y:S01]  /*552a0*/  @P6 STG.E.U16 [R16.64], R28 ;  /* 0x0000001c10006986 */ /* 0x0007e2000c101506 */
[----:B------:R-:W-:Y:S02]  /*552b0*/  ISETP.LT.AND P6, PT, R27, c[0x0][0x178], !P1 ;  /* 0x00005e001b007a0c */ /* 0x000fe40004fc1270 */
[----:B------:R-:W-:Y:S02]  /*552c0*/  ISETP.LT.AND P1, PT, R23, c[0x0][0x178], !P1 ;  /* 0x00005e0017007a0c */ /* 0x000fe40004f21270 */
[----:B0-----:R-:W-:Y:S02]  /*552d0*/  PRMT R21, R28, 0x7632, R21 ;  /* 0x000076321c157816 */ /* 0x001fe40000000015 */
[----:B-1----:R-:W-:Y:S01]  /*552e0*/  IADD3 R12, R0, c[0x0][0x198], RZ ;  /* 0x00006600000c7a10 */ /* 0x002fe20007ffe0ff */
[----:B---3--:R-:W3:Y:S03]  /*552f0*/  LDL.LU R28, [R1+0xb8] ;  /* 0x0000b800011c7983 */ /* 0x008ee60000300800 */
[C---:B------:R-:W-:Y:S01]  /*55300*/  IADD3 R20, R12.reuse, c[0x0][0x198], RZ ;  /* 0x000066000c147a10 */ /* 0x040fe20007ffe0ff */
[----:B------:R-:W-:Y:S01]  /*55310*/  IMAD.WIDE R8, R12, 0x2, R2 ;  /* 0x000000020c087825 */ /* 0x000fe200078e0202 */
[----:B--2---:R-:W-:-:S03]  /*55320*/  ISETP.GE.AND P2, PT, R5, c[0x0][0x17c], PT ;  /* 0x00005f0005007a0c */ /* 0x004fc60003f46270 */
[----:B------:R-:W-:-:S05]  /*55330*/  IMAD.WIDE R4, R0, 0x2, R24 ;  /* 0x0000000200047825 */ /* 0x000fca00078e0218 */
[----:B------:R0:W-:Y:S01]  /*55340*/  @P0 STG.E.U16 [R4.64], R6 ;  /* 0x0000000604000986 */ /* 0x0001e2000c101506 */
[----:B------:R-:W-:Y:S01]  /*55350*/  PRMT R0, R6, 0x7632, R0 ;  /* 0x0000763206007816 */ /* 0x000fe20000000000 */
[----:B------:R-:W-:Y:S02]  /*55360*/  IMAD.WIDE R12, R12, 0x2, R24 ;  /* 0x000000020c0c7825 */ /* 0x000fe400078e0218 */
[----:B------:R1:W-:Y:S02]  /*55370*/  @P5 STG.E.U16 [R8.64], R21 ;  /* 0x0000001508005986 */ /* 0x0003e4000c101506 */
[C---:B------:R-:W-:Y:S02]  /*55380*/  IMAD.WIDE R16, R20.reuse, 0x2, R2 ;  /* 0x0000000214107825 */ /* 0x040fe400078e0202 */
[----:B0-----:R-:W2:Y:S01]  /*55390*/  LDL.LU R5, [R1+0x158c] ;  /* 0x00158c0001057983 */ /* 0x001ea20000300800 */
[C---:B-1----:R-:W-:Y:S01]  /*553a0*/  IADD3 R8, R20.reuse, c[0x0][0x198], RZ ;  /* 0x0000660014087a10 */ /* 0x042fe20007ffe0ff */
[----:B------:R-:W-:-:S02]  /*553b0*/  IMAD.WIDE R20, R20, 0x2, R24 ;  /* 0x0000000214147825 */ /* 0x000fc400078e0218 */
[----:B------:R-:W-:Y:S01]  /*553c0*/  @P4 STG.E.U16 [R12.64], R0 ;  /* 0x000000000c004986 */ /* 0x000fe2000c101506 */
[----:B------:R-:W-:-:S03]  /*553d0*/  PRMT R6, R29, 0x7632, R6 ;  /* 0x000076321d067816 */ /* 0x000fc60000000006 */
[----:B------:R0:W-:Y:S04]  /*553e0*/  @P6 STG.E.U16 [R16.64], R29 ;  /* 0x0000001d10006986 */ /* 0x0001e8000c101506 */
[----:B------:R1:W-:Y:S01]  /*553f0*/  @P1 STG.E.U16 [R20.64], R10 ;  /* 0x0000000a14001986 */ /* 0x0003e2000c101506 */
[----:B-----5:R-:W-:-:S03]  /*55400*/  ISETP.GE.AND P0, PT, R26, c[0x0][0x17c], PT ;  /* 0x00005f001a007a0c */ /* 0x020fc60003f06270 */
[----:B------:R-:W5:Y:S04]  /*55410*/  LDL.LU R26, [R1+0x1590] ;  /* 0x00159000011a7983 */ /* 0x000f680000300800 */
[----:B0-----:R-:W4:Y:S04]  /*55420*/  LDL.LU R17, [R1+0x1594] ;  /* 0x0015940001117983 */ /* 0x001f280000300800 */
[----:B------:R-:W4:Y:S04]  /*55430*/  LDL.LU R29, [R1+0xc8] ;  /* 0x0000c800011d7983 */ /* 0x000f280000300800 */
[----:B-1----:R-:W4:Y:S01]  /*55440*/  LDL.LU R20, [R1+0x1598] ;  /* 0x0015980001147983 */ /* 0x002f220000300800 */
[----:B------:R-:W-:-:S02]  /*55450*/  ISETP.LT.AND P5, PT, R27, c[0x0][0x178], !P3 ;  /* 0x00005e001b007a0c */ /* 0x000fc40005fa1270 */
[----:B------:R-:W-:Y:S01]  /*55460*/  ISETP.LT.AND P4, PT, R23, c[0x0][0x178], !P3 ;  /* 0x00005e0017007a0c */ /* 0x000fe20005f81270 */
[----:B------:R-:W5:Y:S01]  /*55470*/  LDL.LU R21, [R1+0x159c] ;  /* 0x00159c0001157983 */ /* 0x000f620000300800 */
[----:B------:R-:W-:Y:S02]  /*55480*/  ISETP.LT.AND P6, PT, R27, c[0x0][0x178], !P2 ;  /* 0x00005e001b007a0c */ /* 0x000fe400057c1270 */
[----:B------:R-:W-:Y:S02]  /*55490*/  ISETP.LT.AND P2, PT, R23, c[0x0][0x178], !P2 ;  /* 0x00005e0017007a0c */ /* 0x000fe40005741270 */
[----:B------:R-:W-:Y:S02]  /*554a0*/  IADD3 R0, R8, c[0x0][0x198], RZ ;  /* 0x0000660008007a10 */ /* 0x000fe40007ffe0ff */
[----:B------:R-:W-:-:S03]  /*554b0*/  PRMT R16, R10, 0x7632, R16 ;  /* 0x000076320a107816 */ /* 0x000fc60000000010 */
[----:B------:R-:W-:Y:S01]  /*554c0*/  IMAD.WIDE R12, R0, 0x2, R2 ;  /* 0x00000002000c7825 */ /* 0x000fe200078e0202 */
[----:B---3--:R-:W-:Y:S02]  /*554d0*/  PRMT R10, R28, 0x7632, R10 ;  /* 0x000076321c0a7816 */ /* 0x008fe4000000000a */
[----:B--2---:R-:W-:Y:S01]  /*554e0*/  ISETP.GE.AND P3, PT, R5, c[0x0][0x17c], PT ;  /* 0x00005f0005007a0c */ /* 0x004fe20003f66270 */
[----:B------:R-:W-:-:S04]  /*554f0*/  IMAD.WIDE R4, R8, 0x2, R2 ;  /* 0x0000000208047825 */ /* 0x000fc800078e0202 */
[--C-:B------:R-:W-:Y:S01]  /*55500*/  IMAD.WIDE R8, R8, 0x2, R24.reuse ;  /* 0x0000000208087825 */ /* 0x100fe200078e0218 */
[----:B------:R0:W-:Y:S04]  /*55510*/  @P5 STG.E.U16 [R4.64], R6 ;  /* 0x0000000604005986 */ /* 0x0001e8000c101506 */
[----:B------:R-:W-:Y:S04]  /*55520*/  @P4 STG.E.U16 [R8.64], R16 ;  /* 0x0000001008004986 */ /* 0x000fe8000c101506 */
[----:B------:R1:W-:Y:S01]  /*55530*/  @P6 STG.E.U16 [R12.64], R28 ;  /* 0x0000001c0c006986 */ /* 0x0003e2000c101506 */
[----:B0-----:R-:W-:-:S05]  /*55540*/  IMAD.WIDE R4, R0, 0x2, R24 ;  /* 0x0000000200047825 */ /* 0x001fca00078e0218 */
[----:B------:R0:W-:Y:S01]  /*55550*/  @P2 STG.E.U16 [R4.64], R7 ;  /* 0x0000000704002986 */ /* 0x0001e2000c101506 */
[----:B-1----:R-:W-:-:S03]  /*55560*/  IADD3 R12, R0, c[0x0][0x198], RZ ;  /* 0x00006600000c7a10 */ /* 0x002fc60007ffe0ff */
[----:B------:R-:W2:Y:S01]  /*55570*/  LDL.LU R28, [R1+0xa8] ;  /* 0x0000a800011c7983 */ /* 0x000ea20000300800 */
[----:B------:R-:W-:-:S03]  /*55580*/  PRMT R0, R7, 0x7632, R0 ;  /* 0x0000763207007816 */ /* 0x000fc60000000000 */
[----:B0-----:R-:W3:Y:S01]  /*55590*/  LDL.LU R7, [R1+0x15e8] ;  /* 0x0015e80001077983 */ /* 0x001ee20000300800 */
[----:B----4-:R-:W-:-:S03]  /*555a0*/  ISETP.GE.AND P2, PT, R20, c[0x0][0x17c], PT ;  /* 0x00005f0014007a0c */ /* 0x010fc60003f46270 */
[----:B------:R-:W4:Y:S01]  /*555b0*/  LDL.LU R20, [R1+0x15a0] ;  /* 0x0015a00001147983 */ /* 0x000f220000300800 */
[----:B------:R-:W-:Y:S02]  /*555c0*/  ISETP.LT.AND P5, PT, R27, c[0x0][0x178], !P0 ;  /* 0x00005e001b007a0c */ /* 0x000fe400047a1270 */
[----:B------:R-:W-:Y:S02]  /*555d0*/  ISETP.LT.AND P4, PT, R23, c[0x0][0x178], !P0 ;  /* 0x00005e0017007a0c */ /* 0x000fe40004781270 */
[----:B------:R-:W-:Y:S02]  /*555e0*/  ISETP.LT.AND P6, PT, R27, c[0x0][0x178], !P3 ;  /* 0x00005e001b007a0c */ /* 0x000fe40005fc1270 */
[----:B------:R-:W-:Y:S02]  /*555f0*/  ISETP.LT.AND P3, PT, R23, c[0x0][0x178], !P3 ;  /* 0x00005e0017007a0c */ /* 0x000fe40005f61270 */
[C---:B------:R-:W-:Y:S01]  /*55600*/  IADD3 R6, R12.reuse, c[0x0][0x198], RZ ;  /* 0x000066000c067a10 */ /* 0x040fe20007ffe0ff */
[----:B------:R-:W-:Y:S01]  /*55610*/  IMAD.WIDE R8, R12, 0x2, R2 ;  /* 0x000000020c087825 */ /* 0x000fe200078e0202 */
[----:B------:R-:W-:-:S03]  /*55620*/  ISETP.GE.AND P0, PT, R17, c[0x0][0x17c], PT ;  /* 0x00005f0011007a0c */ /* 0x000fc60003f06270 */
[----:B------:R-:W-:Y:S01]  /*55630*/  IMAD.WIDE R12, R12, 0x2, R24 ;  /* 0x000000020c0c7825 */ /* 0x000fe200078e0218 */
[----:B-----5:R-:W-:Y:S01]  /*55640*/  ISETP.GE.AND P1, PT, R26, c[0x0][0x17c], PT ;  /* 0x00005f001a007a0c */ /* 0x020fe20003f26270 */
[----:B------:R0:W-:Y:S02]  /*55650*/  @P5 STG.E.U16 [R8.64], R10 ;  /* 0x0000000a08005986 */ /* 0x0001e4000c101506 */
[C---:B------:R-:W-:Y:S01]  /*55660*/  IMAD.WIDE R16, R6.reuse, 0x2, R2 ;  /* 0x0000000206107825 */ /* 0x040fe200078e0202 */
[----:B------:R-:W-:Y:S01]  /*55670*/  ISETP.LT.AND P5, PT, R27, c[0x0][0x178], !P1 ;  /* 0x00005e001b007a0c */ /* 0x000fe20004fa1270 */
[----:B------:R-:W-:Y:S02]  /*55680*/  @P4 STG.E.U16 [R12.64], R0 ;  /* 0x000000000c004986 */ /* 0x000fe4000c101506 */
[----:B------:R-:W-:Y:S01]  /*55690*/  IMAD.WIDE R4, R6, 0x2, R24 ;  /* 0x0000000206047825 */ /* 0x000fe200078e0218 */
[----:B------:R-:W-:Y:S01]  /*556a0*/  ISETP.LT.AND P4, PT, R23, c[0x0][0x178], !P1 ;  /* 0x00005e0017007a0c */ /* 0x000fe20004f81270 */
[----:B------:R1:W-:Y:S01]  /*556b0*/  @P6 STG.E.U16 [R16.64], R29 ;  /* 0x0000001d10006986 */ /* 0x0003e2000c101506 */
[----:B------:R-:W-:-:S02]  /*556c0*/  ISETP.GE.AND P1, PT, R21, c[0x0][0x17c], PT ;  /* 0x00005f0015007a0c */ /* 0x000fc40003f26270 */
[----:B0-----:R-:W-:Y:S01]  /*556d0*/  PRMT R10, R29, 0x7632, R10 ;  /* 0x000076321d0a7816 */ /* 0x001fe2000000000a */
[----:B------:R-:W5:Y:S04]  /*556e0*/  LDL.LU R21, [R1+0x15a4] ;  /* 0x0015a40001157983 */ /* 0x000f680000300800 */
[----:B------:R0:W-:Y:S04]  /*556f0*/  @P3 STG.E.U16 [R4.64], R14 ;  /* 0x0000000e04003986 */ /* 0x0001e8000c101506 */
[----:B-1----:R-:W3:Y:S01]  /*55700*/  LDL.LU R29, [R1+0x88] ;  /* 0x00008800011d7983 */ /* 0x002ee20000300800 */
[----:B----4-:R-:W-:-:S03]  /*55710*/  ISETP.GE.AND P3, PT, R20, c[0x0][0x17c], PT ;  /* 0x00005f0014007a0c */ /* 0x010fc60003f66270 */
[----:B------:R-:W4:Y:S01]  /*55720*/  LDL.LU R20, [R1+0x15a8] ;  /* 0x0015a80001147983 */ /* 0x000f220000300800 */
[----:B------:R-:W-:Y:S02]  /*55730*/  IADD3 R12, R6, c[0x0][0x198], RZ ;  /* 0x00006600060c7a10 */ /* 0x000fe40007ffe0ff */
[----:B------:R-:W-:Y:S01]  /*55740*/  ISETP.LT.AND P6, PT, R27, c[0x0][0x178], !P0 ;  /* 0x00005e001b007a0c */ /* 0x000fe200047c1270 */
[----:B------:R-:W3:Y:S01]  /*55750*/  LDL.LU R26, [R1+0x15ac] ;  /* 0x0015ac00011a7983 */ /* 0x000ee20000300800 */
[----:B------:R-:W-:Y:S02]  /*55760*/  ISETP.LT.AND P0, PT, R23, c[0x0][0x178], !P0 ;  /* 0x00005e0017007a0c */ /* 0x000fe40004701270 */
[C---:B------:R-:W-:Y:S01]  /*55770*/  IADD3 R0, R12.reuse, c[0x0][0x198], RZ ;  /* 0x000066000c007a10 */ /* 0x040fe20007ffe0ff */
[----:B------:R-:W-:Y:S01]  /*55780*/  IMAD.WIDE R8, R12, 0x2, R2 ;  /* 0x000000020c087825 */ /* 0x000fe200078e0202 */
[----:B------:R-:W-:-:S03]  /*55790*/  PRMT R6, R14, 0x7632, R6 ;  /* 0x000076320e067816 */ /* 0x000fc60000000006 */
[----:B------:R-:W-:Y:S01]  /*557a0*/  IMAD.WIDE R12, R12, 0x2, R24 ;  /* 0x000000020c0c7825 */ /* 0x000fe200078e0218 */
[----:B------:R1:W-:Y:S03]  /*557b0*/  @P5 STG.E.U16 [R8.64], R10 ;  /* 0x0000000a08005986 */ /* 0x0003e6000c101506 */
[C---:B------:R-:W-:Y:S01]  /*557c0*/  IMAD.WIDE R16, R0.reuse, 0x2, R2 ;  /* 0x0000000200107825 */ /* 0x040fe200078e0202 */
[----:B------:R5:W-:Y:S03]  /*557d0*/  @P4 STG.E.U16 [R12.64], R6 ;  /* 0x000000060c004986 */ /* 0x000be6000c101506 */
[----:B0-----:R-:W-:Y:S01]  /*557e0*/  IMAD.WIDE R4, R0, 0x2, R24 ;  /* 0x0000000200047825 */ /* 0x001fe200078e0218 */
[----:B--2---:R0:W-:Y:S01]  /*557f0*/  @P6 STG.E.U16 [R16.64], R28 ;  /* 0x0000001c10006986 */ /* 0x0041e2000c101506 */
[----:B------:R-:W-:-:S02]  /*55800*/  ISETP.LT.AND P5, PT, R27, c[0x0][0x178], !P2 ;  /* 0x00005e001b007a0c */ /* 0x000fc400057a1270 */
[----:B------:R-:W-:Y:S01]  /*55810*/  ISETP.LT.AND P4, PT, R23, c[0x0][0x178], !P2 ;  /* 0x00005e0017007a0c */ /* 0x000fe20005781270 */
[----:B------:R2:W-:Y:S01]  /*55820*/  @P0 STG.E.U16 [R4.64], R18 ;  /* 0x0000001204000986 */ /* 0x0005e2000c101506 */
[----:B-1----:R-:W-:Y:S02]  /*55830*/  PRMT R10, R28, 0x7632, R10 ;  /* 0x000076321c0a7816 */ /* 0x002fe4000000000a */
[----:B-----5:R-:W-:Y:S02]  /*55840*/  ISETP.GE.AND P2, PT, R21, c[0x0][0x17c], PT ;  /* 0x00005f0015007a0c */ /* 0x020fe40003f46270 */
[----:B------:R-:W-:Y:S01]  /*55850*/  IADD3 R12, R0, c[0x0][0x198], RZ ;  /* 0x00006600000c7a10 */ /* 0x000fe20007ffe0ff */
[----:B0-----:R-:W5:Y:S01]  /*55860*/  LDL.LU R28, [R1+0x5c] ;  /* 0x00005c00011c7983 */ /* 0x001f620000300800 */
[----:B------:R-:W-:Y:S02]  /*55870*/  PRMT R0, R18, 0x7632, R0 ;  /* 0x0000763212007816 */ /* 0x000fe40000000000 */
[----:B----4-:R-:W-:-:S02]  /*55880*/  ISETP.GE.AND P0, PT, R20, c[0x0][0x17c], PT ;  /* 0x00005f0014007a0c */ /* 0x010fc40003f06270 */
[----:B------:R-:W4:Y:S04]  /*55890*/  LDL.LU R20, [R1+0x15b0] ;  /* 0x0015b00001147983 */ /* 0x000f280000300800 */
[----:B------:R-:W5:Y:S04]  /*558a0*/  LDL.LU R21, [R1+0x3c] ;  /* 0x00003c0001157983 */ /* 0x000f680000300800 */
[----:B--2---:R-:W2:Y:S01]  /*558b0*/  LDL.LU R18, [R1+0x15b4] ;  /* 0x0015b40001127983 */ /* 0x004ea20000300800 */
[C---:B------:R-:W-:Y:S01]  /*558c0*/  IADD3 R6, R12.reuse, c[0x0][0x198], RZ ;  /* 0x000066000c067a10 */ /* 0x040fe20007ffe0ff */
[----:B------:R-:W-:Y:S01]  /*558d0*/  IMAD.WIDE R8, R12, 0x2, R2 ;  /* 0x000000020c087825 */ /* 0x000fe200078e0202 */
[----:B------:R-:W-:-:S03]  /*558e0*/  ISETP.LT.AND P6, PT, R27, c[0x0][0x178], !P1 ;  /* 0x00005e001b007a0c */ /* 0x000fc60004fc1270 */
[----:B------:R-:W-:Y:S01]  /*558f0*/  IMAD.WIDE R12, R12, 0x2, R24 ;  /* 0x000000020c0c7825 */ /* 0x000fe200078e0218 */
[----:B------:R-:W-:Y:S01]  /*55900*/  @P5 STG.E.U16 [R8.64], R10 ;  /* 0x0000000a08005986 */ /* 0x000fe2000c101506 */
[----:B------:R-:W-:Y:S02]  /*55910*/  ISETP.LT.AND P1, PT, R23, c[0x0][0x178], !P1 ;  /* 0x00005e0017007a0c */ /* 0x000fe40004f21270 */
[----:B------:R-:W-:Y:S01]  /*55920*/  ISETP.LT.AND P5, PT, R27, c[0x0][0x178], !P3 ;  /* 0x00005e001b007a0c */ /* 0x000fe20005fa1270 */
[----:B------:R0:W-:Y:S01]  /*55930*/  @P4 STG.E.U16 [R12.64], R0 ;  /* 0x000000000c004986 */ /* 0x0001e2000c101506 */
[----:B------:R-:W-:Y:S01]  /*55940*/  ISETP.LT.AND P4, PT, R23, c[0x0][0x178], !P3 ;  /* 0x00005e0017007a0c */ /* 0x000fe20005f81270 */
[----:B------:R-:W-:-:S04]  /*55950*/  IMAD.WIDE R16, R6, 0x2, R2 ;  /* 0x0000000206107825 */ /* 0x000fc800078e0202 */
[C---:B------:R-:W-:Y:S01]  /*55960*/  IMAD.WIDE R4, R6.reuse, 0x2, R24 ;  /* 0x0000000206047825 */ /* 0x040fe200078e0218 */
[----:B0-----:R-:W-:Y:S02]  /*55970*/  IADD3 R12, R6, c[0x0][0x198], RZ ;  /* 0x00006600060c7a10 */ /* 0x001fe40007ffe0ff */
[----:B---3--:R-:W-:Y:S02]  /*55980*/  PRMT R10, R29, 0x7632, R10 ;  /* 0x000076321d0a7816 */ /* 0x008fe4000000000a */
[C---:B------:R-:W-:Y:S01]  /*55990*/  IADD3 R0, R12.reuse, c[0x0][0x198], RZ ;  /* 0x000066000c007a10 */ /* 0x040fe20007ffe0ff */
[----:B------:R-:W-:Y:S01]  /*559a0*/  IMAD.WIDE R8, R12, 0x2, R2 ;  /* 0x000000020c087825 */ /* 0x000fe200078e0202 */
[----:B------:R-:W-:Y:S01]  /*559b0*/  PRMT R6, R22, 0x7632, R6 ;  /* 0x0000763216067816 */ /* 0x000fe20000000006 */
[----:B------:R0:W-:Y:S02]  /*559c0*/  @P6 STG.E.U16 [R16.64], R29 ;  /* 0x0000001d10006986 */ /* 0x0001e4000c101506 */
[----:B------:R-:W-:-:S02]  /*559d0*/  IMAD.WIDE R12, R12, 0x2, R24 ;  /* 0x000000020c0c7825 */ /* 0x000fc400078e0218 */
[----:B------:R-:W-:Y:S01]  /*559e0*/  @P1 STG.E.U16 [R4.64], R22 ;  /* 0x0000001604001986 */ /* 0x000fe2000c101506 */
[----:B------:R-:W-:-:S03]  /*559f0*/  ISETP.GE.AND P3, PT, R26, c[0x0][0x17c], PT ;  /* 0x00005f001a007a0c */ /* 0x000fc60003f66270 */
[----:B------:R-:W-:Y:S01]  /*55a00*/  @P5 STG.E.U16 [R8.64], R10 ;  /* 0x0000000a08005986 */ /* 0x000fe2000c101506 */
[----:B------:R-:W-:-:S03]  /*55a10*/  ISETP.LT.AND P5, PT, R27, c[0x0][0x178], !P0 ;  /* 0x00005e001b007a0c */ /* 0x000fc600047a1270 */
[----:B0-----:R-:W3:Y:S04]  /*55a20*/  LDL.LU R29, [R1+0x6c] ;  /* 0x00006c00011d7983 */ /* 0x001ee80000300800 */
[----:B------:R0:W-:Y:S01]  /*55a30*/  @P4 STG.E.U16 [R12.64], R6 ;  /* 0x000000060c004986 */ /* 0x0001e2000c101506 */
[----:B------:R-:W-:Y:S02]  /*55a40*/  ISETP.LT.AND P4, PT, R23, c[0x0][0x178], !P0 ;  /* 0x00005e0017007a0c */ /* 0x000fe40004781270 */
[----:B----4-:R-:W-:Y:S02]  /*55a50*/  ISETP.GE.AND P1, PT, R20, c[0x0][0x17c], PT ;  /* 0x00005f0014007a0c */ /* 0x010fe40003f26270 */
[----:B------:R-:W4:Y:S04]  /*55a60*/  LDL.LU R20, [R1+0x15b8] ;  /* 0x0015b80001147983 */ /* 0x000f280000300800 */
[----:B------:R-:W3:Y:S01]  /*55a70*/  LDL.LU R26, [R1+0xc] ;  /* 0x00000c00011a7983 */ /* 0x000ee20000300800 */
[----:B--2---:R-:W-:-:S03]  /*55a80*/  ISETP.GE.AND P0, PT, R18, c[0x0][0x17c], PT ;  /* 0x00005f0012007a0c */ /* 0x004fc60003f06270 */
[----:B------:R-:W2:Y:S01]  /*55a90*/  LDL.LU R18, [R1+0x15bc] ;  /* 0x0015bc0001127983 */ /* 0x000ea20000300800 */
[----:B------:R-:W-:Y:S02]  /*55aa0*/  ISETP.LT.AND P6, PT, R27, c[0x0][0x178], !P2 ;  /* 0x00005e001b007a0c */ /* 0x000fe400057c1270 */
[----:B------:R-:W-:Y:S02]  /*55ab0*/  ISETP.LT.AND P2, PT, R23, c[0x0][0x178], !P2 ;  /* 0x00005e0017007a0c */ /* 0x000fe40005741270 */
[C---:B0-----:R-:W-:Y:S01]  /*55ac0*/  IADD3 R12, R0.reuse, c[0x0][0x198], RZ ;  /* 0x00006600000c7a10 */ /* 0x041fe20007ffe0ff */
[----:B------:R-:W-:Y:S01]  /*55ad0*/  IMAD.WIDE R16, R0, 0x2, R2 ;  /* 0x0000000200107825 */ /* 0x000fe200078e0202 */
[----:B-----5:R-:W-:Y:S02]  /*55ae0*/  PRMT R10, R28, 0x7632, R10 ;  /* 0x000076321c0a7816 */ /* 0x020fe4000000000a */
[----:B------:R-:W-:Y:S01]  /*55af0*/  IADD3 R6, R12, c[0x0][0x198], RZ ;  /* 0x000066000c067a10 */ /* 0x000fe20007ffe0ff */
[----:B------:R-:W-:Y:S01]  /*55b00*/  IMAD.WIDE R4, R0, 0x2, R24 ;  /* 0x0000000200047825 */ /* 0x000fe200078e0218 */
[----:B------:R-:W-:-:S03]  /*55b10*/  PRMT R0, R21, 0x7632, R0 ;  /* 0x0000763215007816 */ /* 0x000fc60000000000 */
[C---:B------:R-:W-:Y:S01]  /*55b20*/  IMAD.WIDE R8, R12.reuse, 0x2, R2 ;  /* 0x000000020c087825 */ /* 0x040fe200078e0202 */
[----:B------:R0:W-:Y:S03]  /*55b30*/  @P6 STG.E.U16 [R16.64], R28 ;  /* 0x0000001c10006986 */ /* 0x0001e6000c101506 */
[----:B------:R-:W-:Y:S01]  /*55b40*/  IMAD.WIDE R12, R12, 0x2, R24 ;  /* 0x000000020c0c7825 */ /* 0x000fe200078e0218 */
[----:B------:R-:W-:Y:S04]  /*55b50*/  @P2 STG.E.U16 [R4.64], R21 ;  /* 0x0000001504002986 */ /* 0x000fe8000c101506 */
[----:B------:R3:W-:Y:S01]  /*55b60*/  @P5 STG.E.U16 [R8.64], R10 ;  /* 0x0000000a08005986 */ /* 0x0007e2000c101506 */
[----:B------:R-:W-:-:S03]  /*55b70*/  ISETP.LT.AND P5, PT, R27, c[0x0][0x178], !P1 ;  /* 0x00005e001b007a0c */ /* 0x000fc60004fa1270 */
[----:B------:R1:W-:Y:S01]  /*55b80*/  @P4 STG.E.U16 [R12.64], R0 ;  /* 0x000000000c004986 */ /* 0x0003e2000c101506 */
[----:B------:R-:W-:-:S03]  /*55b90*/  ISETP.LT.AND P4, PT, R23, c[0x0][0x178], !P1 ;  /* 0x00005e0017007a0c */ /* 0x000fc60004f81270 */
[----:B0-----:R-:W5:Y:S01]  /*55ba0*/  LDL.LU R28, [R1+0x7c] ;  /* 0x00007c00011c7983 */ /* 0x001f620000300800 */
[----:B----4-:R-:W-:-:S03]  /*55bb0*/  ISETP.GE.AND P2, PT, R20, c[0x0][0x17c], PT ;  /* 0x00005f0014007a0c */ /* 0x010fc60003f46270 */
[----:B------:R-:W4:Y:S01]  /*55bc0*/  LDL.LU R20, [R1+0x15c4] ;  /* 0x0015c40001147983 */ /* 0x000f220000300800 */
[----:B--2---:R-:W-:-:S03]  /*55bd0*/  ISETP.GE.AND P1, PT, R18, c[0x0][0x17c], PT ;  /* 0x00005f0012007a0c */ /* 0x004fc60003f26270 */
[----:B------:R-:W2:Y:S01]  /*55be0*/  LDL.LU R18, [R1+0x15c0] ;  /* 0x0015c00001127983 */ /* 0x000ea20000300800 */
[----:B------:R-:W-:Y:S01]  /*55bf0*/  ISETP.LT.AND P6, PT, R27, c[0x0][0x178], !P3 ;  /* 0x00005e001b007a0c */ /* 0x000fe20005fc1270 */
[C---:B------:R-:W-:Y:S01]  /*55c00*/  IMAD.WIDE R16, R6.reuse, 0x2, R2 ;  /* 0x0000000206107825 */ /* 0x040fe200078e0202 */
[----:B---3--:R-:W-:Y:S02]  /*55c10*/  PRMT R10, R29, 0x7632, R10 ;  /* 0x000076321d0a7816 */ /* 0x008fe4000000000a */
[----:B------:R-:W-:Y:S02]  /*55c20*/  ISETP.LT.AND P3, PT, R23, c[0x0][0x178], !P3 ;  /* 0x00005e0017007a0c */ /* 0x000fe40005f61270 */
[----:B-1----:R-:W-:-:S07]  /*55c30*/  IADD3 R12, R6, c[0x0][0x198], RZ ;  /* 0x00006600060c7a10 */ /* 0x002fce0007ffe0ff */
[----:B------:R0:W-:Y:S01]  /*55c40*/  @P6 STG.E.U16 [R16.64], R29 ;  /* 0x0000001d10006986 */ /* 0x0001e2000c101506 */
[----:B------:R-:W-:-:S03]  /*55c50*/  IMAD.WIDE R4, R6, 0x2, R24 ;  /* 0x0000000206047825 */ /* 0x000fc600078e0218 */
[----:B0-----:R-:W3:Y:S01]  /*55c60*/  LDL.LU R29, [R1+0x9c] ;  /* 0x00009c00011d7983 */ /* 0x001ee20000300800 */
[C---:B------:R-:W-:Y:S01]  /*55c70*/  IADD3 R0, R12.reuse, c[0x0][0x198], RZ ;  /* 0x000066000c007a10 */ /* 0x040fe20007ffe0ff */
[----:B------:R-:W-:Y:S01]  /*55c80*/  IMAD.WIDE R8, R12, 0x2, R2 ;  /* 0x000000020c087825 */ /* 0x000fe200078e0202 */
[----:B------:R-:W-:Y:S01]  /*55c90*/  PRMT R6, R26, 0x7632, R6 ;  /* 0x000076321a067816 */ /* 0x000fe20000000006 */
[----:B------:R0:W-:Y:S02]  /*55ca0*/  @P3 STG.E.U16 [R4.64], R26 ;  /* 0x0000001a04003986 */ /* 0x0001e4000c101506 */
[----:B------:R-:W-:Y:S02]  /*55cb0*/  IMAD.WIDE R12, R12, 0x2, R24 ;  /* 0x000000020c0c7825 */ /* 0x000fe400078e0218 */
[----:B------:R-:W-:Y:S01]  /*55cc0*/  @P5 STG.E.U16 [R8.64], R10 ;  /* 0x0000000a08005986 */ /* 0x000fe2000c101506 */
[----:B------:R-:W-:-:S03]  /*55cd0*/  ISETP.LT.AND P5, PT, R27, c[0x0][0x178], !P2 ;  /* 0x00005e001b007a0c */ /* 0x000fc600057a1270 */
[----:B------:R1:W-:Y:S01]  /*55ce0*/  @P4 STG.E.U16 [R12.64], R6 ;  /* 0x000000060c004986 */ /* 0x0003e2000c101506 */
[----:B------:R-:W-:-:S03]  /*55cf0*/  ISETP.LT.AND P4, PT, R23, c[0x0][0x178], !P2 ;  /* 0x00005e0017007a0c */ /* 0x000fc60005781270 */
[----:B------:R-:W3:Y:S04]  /*55d00*/  LDL.LU R22, [R1+0x15cc] ;  /* 0x0015cc0001167983 */ /* 0x000ee80000300800 */
[----:B------:R-:W3:Y:S01]  /*55d10*/  LDL.LU R21, [R1+0x15c8] ;  /* 0x0015c80001157983 */ /* 0x000ee20000300800 */
[----:B----4-:R-:W-:Y:S02]  /*55d20*/  ISETP.GE.AND P3, PT, R20, c[0x0][0x17c], PT ;  /* 0x00005f0014007a0c */ /* 0x010fe40003f66270 */
[----:B--2---:R-:W-:Y:S02]  /*55d30*/  ISETP.GE.AND P2, PT, R18, c[0x0][0x17c], PT ;  /* 0x00005f0012007a0c */ /* 0x004fe40003f46270 */
[----:B------:R-:W2:Y:S04]  /*55d40*/  LDL.LU R18, [R1+0x15d4] ;  /* 0x0015d40001127983 */ /* 0x000ea80000300800 */
[----:B------:R-:W4:Y:S01]  /*55d50*/  LDL.LU R20, [R1+0xbc] ;  /* 0x0000bc0001147983 */ /* 0x000f220000300800 */
[----:B------:R-:W-:Y:S01]  /*55d60*/  ISETP.LT.AND P6, PT, R27, c[0x0][0x178], !P0 ;  /* 0x00005e001b007a0c */ /* 0x000fe200047c1270 */
[C---:B------:R-:W-:Y:S01]  /*55d70*/  IMAD.WIDE R16, R0.reuse, 0x2, R2 ;  /* 0x0000000200107825 */ /* 0x040fe200078e0202 */
[----:B------:R-:W-:Y:S01]  /*55d80*/  ISETP.LT.AND P0, PT, R23, c[0x0][0x178], !P0 ;  /* 0x00005e0017007a0c */ /* 0x000fe20004701270 */
[----:B0-----:R-:W4:Y:S01]  /*55d90*/  LDL.LU R26, [R1+0x2c] ;  /* 0x00002c00011a7983 */ /* 0x001f220000300800 */
[C---:B-1----:R-:W-:Y:S01]  /*55da0*/  IADD3 R12, R0.reuse, c[0x0][0x198], RZ ;  /* 0x00006600000c7a10 */ /* 0x042fe20007ffe0ff */
[----:B------:R-:W-:-:S03]  /*55db0*/  IMAD.WIDE R4, R0, 0x2, R24 ;  /* 0x0000000200047825 */ /* 0x000fc600078e0218 */
[----:B------:R-:W-:-:S05]  /*55dc0*/  IADD3 R6, R12, c[0x0][0x198], RZ ;  /* 0x000066000c067a10 */ /* 0x000fca0007ffe0ff */
[----:B-----5:R0:W-:Y:S01]  /*55dd0*/  @P6 STG.E.U16 [R16.64], R28 ;  /* 0x0000001c10006986 */ /* 0x0201e2000c101506 */
[----:B------:R-:W-:Y:S01]  /*55de0*/  ISETP.LT.AND P6, PT, R27, c[0x0][0x178], !P1 ;  /* 0x00005e001b007a0c */ /* 0x000fe20004fc1270 */
[----:B------:R-:W-:Y:S01]  /*55df0*/  IMAD.WIDE R8, R12, 0x2, R2 ;  /* 0x000000020c087825 */ /* 0x000fe200078e0202 */
[----:B------:R-:W-:Y:S02]  /*55e00*/  PRMT R10, R28, 0x7632, R10 ;  /* 0x000076321c0a7816 */ /* 0x000fe4000000000a */
[----:B------:R-:W-:Y:S01]  /*55e10*/  PRMT R0, R7, 0x7632, R0 ;  /* 0x0000763207007816 */ /* 0x000fe20000000000 */
[----:B------:R-:W-:Y:S01]  /*55e20*/  IMAD.WIDE R12, R12, 0x2, R24 ;  /* 0x000000020c0c7825 */ /* 0x000fe200078e0218 */
[----:B------:R-:W-:Y:S03]  /*55e30*/  @P0 STG.E.U16 [R4.64], R7 ;  /* 0x0000000704000986 */ /* 0x000fe6000c101506 */
[----:B0-----:R-:W-:Y:S01]  /*55e40*/  IMAD.WIDE R16, R6, 0x2, R2 ;  /* 0x0000000206107825 */ /* 0x001fe200078e0202 */
[----:B------:R-:W-:Y:S04]  /*55e50*/  @P5 STG.E.U16 [R8.64], R10 ;  /* 0x0000000a08005986 */ /* 0x000fe8000c101506 */
[----:B------:R-:W-:Y:S04]  /*55e60*/  @P4 STG.E.U16 [R12.64], R0 ;  /* 0x000000000c004986 */ /* 0x000fe8000c101506 */
[----:B---3--:R0:W-:Y:S01]  /*55e70*/  @P6 STG.E.U16 [R16.64], R29 ;  /* 0x0000001d10006986 */ /* 0x0081e2000c101506 */
[----:B------:R-:W-:-:S02]  /*55e80*/  ISETP.LT.AND P1, PT, R23, c[0x0][0x178], !P1 ;  /* 0x00005e0017007a0c */ /* 0x000fc40004f21270 */
[----:B------:R-:W-:Y:S02]  /*55e90*/  ISETP.LT.AND P5, PT, R27, c[0x0][0x178], !P3 ;  /* 0x00005e001b007a0c */ /* 0x000fe40005fa1270 */
[----:B------:R-:W-:Y:S01]  /*55ea0*/  ISETP.LT.AND P4, PT, R23, c[0x0][0x178], !P3 ;  /* 0x00005e0017007a0c */ /* 0x000fe20005f81270 */
[----:B0-----:R-:W3:Y:S01]  /*55eb0*/  LDL.LU R17, [R1+0x15d0] ;  /* 0x0015d00001117983 */ /* 0x001ee20000300800 */
[----:B------:R-:W-:Y:S02]  /*55ec0*/  IADD3 R8, R6, c[0x0][0x198], RZ ;  /* 0x0000660006087a10 */ /* 0x000fe40007ffe0ff */
[----:B------:R-:W-:Y:S02]  /*55ed0*/  ISETP.LT.AND P6, PT, R27, c[0x0][0x178], !P2 ;  /* 0x00005e001b007a0c */ /* 0x000fe400057c1270 */
[----:B------:R-:W-:Y:S02]  /*55ee0*/  PRMT R10, R29, 0x7632, R10 ;  /* 0x000076321d0a7816 */ /* 0x000fe4000000000a */
[----:B------:R-:W-:Y:S01]  /*55ef0*/  IADD3 R0, R8, c[0x0][0x198], RZ ;  /* 0x0000660008007a10 */ /* 0x000fe20007ffe0ff */
[----:B------:R-:W5:Y:S01]  /*55f00*/  LDL.LU R29, [R1+0xcc] ;  /* 0x0000cc00011d7983 */ /* 0x000f620000300800 */
[----:B------:R-:W-:Y:S01]  /*55f10*/  IMAD.WIDE R4, R6, 0x2, R24 ;  /* 0x0000000206047825 */ /* 0x000fe200078e0218 */
[----:B------:R-:W-:-:S03]  /*55f20*/  PRMT R14, R11, 0x7632, R14 ;  /* 0x000076320b0e7816 */ /* 0x000fc6000000000e */
[C---:B------:R-:W-:Y:S01]  /*55f30*/  IMAD.WIDE R6, R8.reuse, 0x2, R2 ;  /* 0x0000000208067825 */ /* 0x040fe200078e0202 */
[----:B------:R-:W-:Y:S03]  /*55f40*/  @P1 STG.E.U16 [R4.64], R11 ;  /* 0x0000000b04001986 */ /* 0x000fe6000c101506 */
[----:B------:R-:W-:Y:S01]  /*55f50*/  IMAD.WIDE R8, R8, 0x2, R24 ;  /* 0x0000000208087825 */ /* 0x000fe200078e0218 */
[----:B------:R-:W-:-:S03]  /*55f60*/  ISETP.GE.AND P0, PT, R22, c[0x0][0x17c], PT ;  /* 0x00005f0016007a0c */ /* 0x000fc60003f06270 */
[----:B------:R-:W-:Y:S01]  /*55f70*/  IMAD.WIDE R12, R0, 0x2, R2 ;  /* 0x00000002000c7825 */ /* 0x000fe200078e0202 */
[----:B------:R-:W-:Y:S04]  /*55f80*/  @P5 STG.E.U16 [R6.64], R10 ;  /* 0x0000000a06005986 */ /* 0x000fe8000c101506 */
[----:B------:R-:W5:Y:S04]  /*55f90*/  LDL.LU R22, [R1+0x15e0] ;  /* 0x0015e00001167983 */ /* 0x000f680000300800 */
[----:B------:R-:W-:Y:S04]  /*55fa0*/  @P4 STG.E.U16 [R8.64], R14 ;  /* 0x0000000e08004986 */ /* 0x000fe8000c101506 */
[----:B------:R-:W5:Y:S01]  /*55fb0*/  LDL.LU R28, [R1+0xac] ;  /* 0x0000ac00011c7983 */ /* 0x000f620000300800 */
[----:B--2---:R-:W-:-:S03]  /*55fc0*/  ISETP.GE.AND P1, PT, R18, c[0x0][0x17c], PT ;  /* 0x00005f0012007a0c */ /* 0x004fc60003f26270 */
[----:B----4-:R0:W-:Y:S01]  /*55fd0*/  @P6 STG.E.U16 [R12.64], R20 ;  /* 0x000000140c006986 */ /* 0x0101e2000c101506 */
[----:B------:R-:W-:-:S03]  /*55fe0*/  PRMT R16, R20, 0x7632, R16 ;  /* 0x0000763214107816 */ /* 0x000fc60000000010 */
[----:B0-----:R-:W2:Y:S04]  /*55ff0*/  LDL.LU R20, [R1+0x15dc] ;  /* 0x0015dc0001147983 */ /* 0x001ea80000300800 */
[----:B------:R-:W4:Y:S01]  /*56000*/  LDL.LU R18, [R1+0x15d8] ;  /* 0x0015d80001127983 */ /* 0x000f220000300800 */
[----:B------:R-:W-:Y:S02]  /*56010*/  ISETP.GE.AND P3, PT, R21, c[0x0][0x17c], PT ;  /* 0x00005f0015007a0c */ /* 0x000fe40003f66270 */
[----:B------:R-:W-:Y:S02]  /*56020*/  ISETP.LT.AND P2, PT, R23, c[0x0][0x178], !P2 ;  /* 0x00005e0017007a0c */ /* 0x000fe40005741270 */
[----:B------:R-:W-:Y:S02]  /*56030*/  ISETP.LT.AND P5, PT, R27, c[0x0][0x178], !P0 ;  /* 0x00005e001b007a0c */ /* 0x000fe400047a1270 */
[----:B------:R-:W-:-:S02]  /*56040*/  ISETP.LT.AND P4, PT, R23, c[0x0][0x178], !P0 ;  /* 0x00005e0017007a0c */ /* 0x000fc40004781270 */
[C---:B------:R-:W-:Y:S02]  /*56050*/  IADD3 R21, R0.reuse, c[0x0][0x198], RZ ;  /* 0x0000660000157a10 */ /* 0x040fe40007ffe0ff */
[----:B------:R-:W-:Y:S01]  /*56060*/  ISETP.LT.AND P6, PT, R27, c[0x0][0x178], !P3 ;  /* 0x00005e001b007a0c */ /* 0x000fe20005fc1270 */
[----:B------:R-:W-:Y:S01]  /*56070*/  IMAD.WIDE R4, R0, 0x2, R24 ;  /* 0x0000000200047825 */ /* 0x000fe200078e0218 */
[----:B------:R-:W-:-:S03]  /*56080*/  PRMT R0, R26, 0x7632, R0 ;  /* 0x000076321a007816 */ /* 0x000fc60000000000 */
[C---:B------:R-:W-:Y:S01]  /*56090*/  IMAD.WIDE R6, R21.reuse, 0x2, R2 ;  /* 0x0000000215067825 */ /* 0x040fe200078e0202 */
[----:B------:R0:W-:Y:S03]  /*560a0*/  @P2 STG.E.U16 [R4.64], R26 ;  /* 0x0000001a04002986 */ /* 0x0001e6000c101506 */
[----:B------:R-:W-:Y:S01]  /*560b0*/  IMAD.WIDE R8, R21, 0x2, R24 ;  /* 0x0000000215087825 */ /* 0x000fe200078e0218 */
[----:B------:R-:W-:Y:S01]  /*560c0*/  ISETP.LT.AND P3, PT, R23, c[0x0][0x178], !P3 ;  /* 0x00005e0017007a0c */ /* 0x000fe20005f61270 */
[----:B------:R1:W-:Y:S01]  /*560d0*/  @P5 STG.E.U16 [R6.64], R16 ;  /* 0x0000001006005986 */ /* 0x0003e2000c101506 */
[----:B---3--:R-:W-:Y:S02]  /*560e0*/  ISETP.GE.AND P0, PT, R17, c[0x0][0x17c], PT ;  /* 0x00005f0011007a0c */ /* 0x008fe40003f06270 */
[----:B------:R-:W-:Y:S01]  /*560f0*/  IADD3 R17, R21, c[0x0][0x198], RZ ;  /* 0x0000660015117a10 */ /* 0x000fe20007ffe0ff */
[----:B------:R3:W-:Y:S04]  /*56100*/  @P4 STG.E.U16 [R8.64], R0 ;  /* 0x0000000008004986 */ /* 0x0007e8000c101506 */
[----:B------:R-:W-:Y:S01]  /*56110*/  IMAD.WIDE R10, R17, 0x2, R2 ;  /* 0x00000002110a7825 */ /* 0x000fe200078e0202 */
[----:B------:R-:W-:-:S02]  /*56120*/  ISETP.LT.AND P5, PT, R27, c[0x0][0x178], !P1 ;  /* 0x00005e001b007a0c */ /* 0x000fc40004fa1270 */
[----:B------:R-:W-:Y:S02]  /*56130*/  ISETP.LT.AND P4, PT, R23, c[0x0][0x178], !P1 ;  /* 0x00005e0017007a0c */ /* 0x000fe40004f81270 */
[----:B-----5:R5:W-:Y:S01]  /*56140*/  @P6 STG.E.U16 [R10.64], R29 ;  /* 0x0000001d0a006986 */ /* 0x020be2000c101506 */
[----:B------:R-:W-:Y:S02]  /*56150*/  IADD3 R13, R17, c[0x0][0x198], RZ ;  /* 0x00006600110d7a10 */ /* 0x000fe40007ffe0ff */
[----:B------:R-:W-:Y:S01]  /*56160*/  ISETP.LT.AND P6, PT, R27, c[0x0][0x178], !P0 ;  /* 0x00005e001b007a0c */ /* 0x000fe200047c1270 */
[----:B0-----:R-:W-:Y:S01]  /*56170*/  IMAD.WIDE R4, R17, 0x2, R24 ;  /* 0x0000000211047825 */ /* 0x001fe200078e0218 */
[----:B------:R-:W-:Y:S02]  /*56180*/  IADD3 R21, R13, c[0x0][0x198], RZ ;  /* 0x000066000d157a10 */ /* 0x000fe40007ffe0ff */
[----:B------:R-:W-:Y:S01]  /*56190*/  PRMT R12, R29, 0x7632, R12 ;  /* 0x000076321d0c7816 */ /* 0x000fe2000000000c */
[----:B-1----:R-:W-:Y:S01]  /*561a0*/  IMAD.WIDE R6, R13, 0x2, R2 ;  /* 0x000000020d067825 */ /* 0x002fe200078e0202 */
[----:B---3--:R-:W-:Y:S01]  /*561b0*/  PRMT R0, R15, 0x7632, R0 ;  /* 0x000076320f007816 */ /* 0x008fe20000000000 */
[----:B------:R0:W-:Y:S02]  /*561c0*/  @P3 STG.E.U16 [R4.64], R15 ;  /* 0x0000000f04003986 */ /* 0x0001e4000c101506 */
[----:B------:R-:W-:Y:S01]  /*561d0*/  IMAD.WIDE R8, R13, 0x2, R24 ;  /* 0x000000020d087825 */ /* 0x000fe200078e0218 */
[----:B------:R-:W-:-:S03]  /*561e0*/  ISETP.GE.AND P2, PT, R22, c[0x0][0x17c], PT ;  /* 0x00005f0016007a0c */ /* 0x000fc60003f46270 */
[----:B-----5:R-:W-:Y:S01]  /*561f0*/  IMAD.WIDE R10, R21, 0x2, R2 ;  /* 0x00000002150a7825 */ /* 0x020fe200078e0202 */
[----:B------:R1:W-:Y:S01]  /*56200*/  @P5 STG.E.U16 [R6.64], R12 ;  /* 0x0000000c06005986 */ /* 0x0003e2000c101506 */
[----:B------:R-:W-:-:S03]  /*56210*/  ISETP.LT.AND P0, PT, R23, c[0x0][0x178], !P0 ;  /* 0x00005e0017007a0c */ /* 0x000fc60004701270 */
[----:B------:R-:W3:Y:S04]  /*56220*/  LDL.LU R29, [R1+0x8c] ;  /* 0x00008c00011d7983 */ /* 0x000ee80000300800 */
[----:B------:R5:W-:Y:S04]  /*56230*/  @P4 STG.E.U16 [R8.64], R0 ;  /* 0x0000000008004986 */ /* 0x000be8000c101506 */
[----:B------:R0:W-:Y:S01]  /*56240*/  @P6 STG.E.U16 [R10.64], R28 ;  /* 0x0000001c0a006986 */ /* 0x0001e2000c101506 */
[----:B------:R-:W-:Y:S02]  /*56250*/  ISETP.LT.AND P6, PT, R27, c[0x0][0x178], !P2 ;  /* 0x00005e001b007a0c */ /* 0x000fe400057c1270 */
[----:B------:R-:W-:-:S02]  /*56260*/  ISETP.LT.AND P2, PT, R23, c[0x0][0x178], !P2 ;  /* 0x00005e0017007a0c */ /* 0x000fc40005741270 */
[----:B--2---:R-:W-:Y:S02]  /*56270*/  ISETP.GE.AND P1, PT, R20, c[0x0][0x17c], PT ;  /* 0x00005f0014007a0c */ /* 0x004fe40003f26270 */
[----:B----4-:R-:W-:Y:S02]  /*56280*/  ISETP.GE.AND P3, PT, R18, c[0x0][0x17c], PT ;  /* 0x00005f0012007a0c */ /* 0x010fe40003f66270 */
[C---:B------:R-:W-:Y:S02]  /*56290*/  ISETP.LT.AND P5, PT, R27.reuse, c[0x0][0x178], !P1 ;  /* 0x00005e001b007a0c */ /* 0x040fe40004fa1270 */
[----:B------:R-:W-:Y:S02]  /*562a0*/  ISETP.LT.AND P4, PT, R27, c[0x0][0x178], !P3 ;  /* 0x00005e001b007a0c */ /* 0x000fe40005f81270 */
[C---:B------:R-:W-:Y:S02]  /*562b0*/  ISETP.LT.AND P3, PT, R23.reuse, c[0x0][0x178], !P3 ;  /* 0x00005e0017007a0c */ /* 0x040fe40005f61270 */
[----:B------:R-:W-:-:S02]  /*562c0*/  ISETP.LT.AND P1, PT, R23, c[0x0][0x178], !P1 ;  /* 0x00005e0017007a0c */ /* 0x000fc40004f21270 */
[----:B------:R-:W2:Y:S01]  /*562d0*/  LDL.LU R23, [R1+0x15e4] ;  /* 0x0015e40001177983 */ /* 0x000ea20000300800 */
[C---:B------:R-:W-:Y:S01]  /*562e0*/  IADD3 R13, R21.reuse, c[0x0][0x198], RZ ;  /* 0x00006600150d7a10 */ /* 0x040fe20007ffe0ff */
[----:B0-----:R-:W-:-:S03]  /*562f0*/  IMAD.WIDE R4, R21, 0x2, R24 ;  /* 0x0000000215047825 */ /* 0x001fc600078e0218 */
[C---:B------:R-:W-:Y:S01]  /*56300*/  IADD3 R15, R13.reuse, c[0x0][0x198], RZ ;  /* 0x000066000d0f7a10 */ /* 0x040fe20007ffe0ff */
[----:B-1----:R-:W-:Y:S01]  /*56310*/  IMAD.WIDE R6, R13, 0x2, R2 ;  /* 0x000000020d067825 */ /* 0x002fe200078e0202 */
[----:B-----5:R-:W-:Y:S02]  /*56320*/  PRMT R0, R28, 0x7632, R0 ;  /* 0x000076321c007816 */ /* 0x020fe40000000000 */
[----:B------:R-:W-:Y:S01]  /*56330*/  IADD3 R17, R15, c[0x0][0x198], RZ ;  /* 0x000066000f117a10 */ /* 0x000fe20007ffe0ff */
[----:B------:R-:W-:Y:S01]  /*56340*/  IMAD.WIDE R8, R13, 0x2, R24 ;  /* 0x000000020d087825 */ /* 0x000fe200078e0218 */
[----:B------:R-:W-:Y:S01]  /*56350*/  PRMT R14, R19, 0x7632, R14 ;  /* 0x00007632130e7816 */ /* 0x000fe2000000000e */
[----:B------:R3:W-:Y:S02]  /*56360*/  @P0 STG.E.U16 [R4.64], R19 ;  /* 0x0000001304000986 */ /* 0x0007e4000c101506 */
[C---:B------:R-:W-:Y:S02]  /*56370*/  IMAD.WIDE R10, R15.reuse, 0x2, R2 ;  /* 0x000000020f0a7825 */ /* 0x040fe400078e0202 */
[----:B------:R0:W-:Y:S02]  /*56380*/  @P6 STG.E.U16 [R6.64], R0 ;  /* 0x0000000006006986 */ /* 0x0001e4000c101506 */
[----:B------:R-:W-:-:S02]  /*56390*/  IMAD.WIDE R12, R15, 0x2, R24 ;  /* 0x000000020f0c7825 */ /* 0x000fc400078e0218 */
[----:B------:R0:W-:Y:S02]  /*563a0*/  @P2 STG.E.U16 [R8.64], R14 ;  /* 0x0000000e08002986 */ /* 0x0001e4000c101506 */
[----:B------:R-:W-:-:S04]  /*563b0*/  IMAD.WIDE R2, R17, 0x2, R2 ;  /* 0x0000000211027825 */ /* 0x000fc800078e0202 */
[----:B------:R-:W-:Y:S01]  /*563c0*/  IMAD.WIDE R24, R17, 0x2, R24 ;  /* 0x0000000211187825 */ /* 0x000fe200078e0218 */
[----:B---3--:R-:W-:Y:S01]  /*563d0*/  PRMT R5, R29, 0x7632, R5 ;  /* 0x000076321d057816 */ /* 0x008fe20000000005 */
[----:B------:R0:W-:Y:S04]  /*563e0*/  @P5 STG.E.U16 [R10.64], R29 ;  /* 0x0000001d0a005986 */ /* 0x0001e8000c101506 */
[----:B--2---:R0:W-:Y:S04]  /*563f0*/  @P1 STG.E.U16 [R12.64], R23 ;  /* 0x000000170c001986 */ /* 0x0041e8000c101506 */
[----:B------:R0:W-:Y:S01]  /*56400*/  @P4 STG.E.U16 [R2.64], R5 ;  /* 0x0000000502004986 */ /* 0x0001e2000c101506 */
[----:B------:R-:W-:Y:S05]  /*56410*/  @!P3 EXIT ;  /* 0x000000000000b94d */ /* 0x000fea0003800000 */
[----:B0-----:R-:W-:-:S05]  /*56420*/  PRMT R12, R23, 0x7632, R12 ;  /* 0x00007632170c7816 */ /* 0x001fca000000000c */
[----:B------:R-:W-:Y:S01]  /*56430*/  STG.E.U16 [R24.64], R12 ;  /* 0x0000000c18007986 */ /* 0x000fe2000c101506 */
[----:B------:R-:W-:Y:S05]  /*56440*/  EXIT ;  /* 0x000000000000794d */ /* 0x000fea0003800000 */
.L_x_4:
[----:B------:R-:W-:-:S00]  /*56450*/  BRA `(.L_x_4) ;  /* 0xfffffff000007947 */ /* 0x000fc0000383ffff */
[----:B------:R-:W-:-:S00]  /*56460*/  NOP ;  /* 0x0000000000007918 */ /* 0x000fc00000000000 */
        /* <DEDUP_REMOVED lines=9> */
.L_x_5:


//--------------------- .nv.shared.matmul_kernel  --------------------------
	.section	.nv.shared.matmul_kernel,"aw",@nobits
	.sectionflags	@""
	.align	16
